def attn_fwd(
    Q,
    K,
    V,
    Out,
    Lse,
    sm_scale,
    stride_qz,
    stride_qh,
    stride_qm,
    stride_qk,
    stride_kz,
    stride_kh,
    stride_kn,
    stride_kk,
    stride_vz,
    stride_vh,
    stride_vn,
    stride_vk,
    stride_oz,
    stride_oh,
    stride_om,
    stride_ok,
    seqlen_q,
    seqlen_k,
    BLOCK_M: tl.constexpr,
    BLOCK_N: tl.constexpr,
    HEAD_DIM: tl.constexpr,
    CAUSAL: tl.constexpr,
):
    start_m = tl.program_id(0)
    off_hz = tl.program_id(1)
    q_off = off_hz * stride_qh
    k_off = off_hz * stride_kh
    v_off = off_hz * stride_vh
    offs_m = start_m * BLOCK_M + tl.arange(0, BLOCK_M)
    offs_d = tl.arange(0, HEAD_DIM)
    offs_n = tl.arange(0, BLOCK_N)
    q_ptrs = Q + q_off + offs_m[:, None] * stride_qm + offs_d[None, :] * stride_qk
    k_ptrs = K + k_off + offs_d[:, None] * stride_kk + offs_n[None, :] * stride_kn
    v_ptrs = V + v_off + offs_n[:, None] * stride_vn + offs_d[None, :] * stride_vk
    m_i = tl.full([BLOCK_M], float("-inf"), dtype=tl.float32)
    l_i = tl.zeros([BLOCK_M], dtype=tl.float32) + 1.0
    acc = tl.zeros([BLOCK_M, HEAD_DIM], dtype=tl.float32)
    q = tl.load(q_ptrs)
    acc, l_i, m_i = _attn_fwd_inner(
        acc,
        l_i,
        m_i,
        q,
        k_ptrs,
        v_ptrs,
        sm_scale,
        stride_kn,
        stride_vn,
        start_m,
        seqlen_k,
        BLOCK_M,
        BLOCK_N,
        HEAD_DIM,
        CAUSAL,
    )
    acc = acc / l_i[:, None]
    lse = m_i + tl.math.log2(l_i) / 1.4426950408889634
    o_ptrs = (
        Out
        + off_hz * stride_oh
        + offs_m[:, None] * stride_om
        + offs_d[None, :] * stride_ok
    )
    tl.store(o_ptrs, acc.to(Out.dtype.element_ty))
    tl.store(Lse + off_hz * seqlen_q + offs_m, lse)

# config = {"BLOCK_M": 256, "BLOCK_N": 128, "HEAD_DIM": 64, "arch": "sm_100", "causal": true, "dtype": "fp16", "num_stages": 2, "num_warps": 8}
# arch = sm_100


// ===== COMPILED SASS (sm_100a) =====

	.target	sm_100a

	.elftype	@"ET_EXEC"


//--------------------- .note.nv.tkinfo           --------------------------
	.section	.note.nv.tkinfo,"",@"SHT_NOTE"
	.sectionflags	@"SHF_NOTE_NV_TKINFO"
	.tkinfo
        /*0018*/ 	.word	0x00000081
        /*0030*/ 	.string	""
        /*0030*/ 	.string	"ptxas-blackwell"
        /*0030*/ 	.string	"Cuda compilation tools, release 12.9, V12.9.86"
        /*0030*/ 	.string	"Build cuda_12.9.r12.9/compiler.36037853_0"
        /*0030*/ 	.string	"-v  -suppress-debug-info  -lineinfo  -arch sm_100a "



//--------------------- .note.nv.cuver            --------------------------
	.section	.note.nv.cuver,"",@"SHT_NOTE"
	.sectionflags	@"SHF_NOTE_NV_CUVER"
        /*0018*/ 	.short	0x0001
        /*001a*/ 	.short	0x0064
        /*001c*/ 	.short	0x0001
        /*001e*/ 	.short	0x0000
        /*0020*/ 	.short	0x0001
        /*0022*/ 	.short	0x0000


//--------------------- .nv.info                  --------------------------
	.section	.nv.info,"",@"SHT_CUDA_INFO"
	.align	4


	//----- nvinfo : EIATTR_REGCOUNT
	.align		4
        /*0000*/ 	.byte	0x04, 0x2f
        /*0002*/ 	.short	(.L_5 - .L_4)
	.align		4
.L_4:
        /*0004*/ 	.word	index@(attn_fwd)
        /*0008*/ 	.word	0x000000ff


	//----- nvinfo : EIATTR_FRAME_SIZE
	.align		4
.L_5:
        /*000c*/ 	.byte	0x04, 0x11
        /*000e*/ 	.short	(.L_7 - .L_6)
	.align		4
.L_6:
        /*0010*/ 	.word	index@($__internal_2_$__cuda_sm10x_tcgen05_guardrail_trap_unallocated_columns_being_dealloced)
        /*0014*/ 	.word	0x00000238


	//----- nvinfo : EIATTR_FRAME_SIZE
	.align		4
.L_7:
        /*0018*/ 	.byte	0x04, 0x11
        /*001a*/ 	.short	(.L_9 - .L_8)
	.align		4
.L_8:
        /*001c*/ 	.word	index@($__internal_1_$__cuda_sm10x_tcgen05_guardrail_trap_phase_invalid_during_alloc)
        /*0020*/ 	.word	0x00000238


	//----- nvinfo : EIATTR_FRAME_SIZE
	.align		4
.L_9:
        /*0024*/ 	.byte	0x04, 0x11
        /*0026*/ 	.short	(.L_11 - .L_10)
	.align		4
.L_10:
        /*0028*/ 	.word	index@($__internal_0_$__cuda_sm10x_tcgen05_guardrail_trap_col_being_dealloced_not_returned_by_alloc)
        /*002c*/ 	.word	0x00000238


	//----- nvinfo : EIATTR_FRAME_SIZE
	.align		4
.L_11:
        /*0030*/ 	.byte	0x04, 0x11
        /*0032*/ 	.short	(.L_13 - .L_12)
	.align		4
.L_12:
        /*0034*/ 	.word	index@(attn_fwd)
        /*0038*/ 	.word	0x00000238


	//----- nvinfo : EIATTR_MIN_STACK_SIZE
	.align		4
.L_13:
        /*003c*/ 	.byte	0x04, 0x12
        /*003e*/ 	.short	(.L_15 - .L_14)
	.align		4
.L_14:
        /*0040*/ 	.word	index@(attn_fwd)
        /*0044*/ 	.word	0x00000238
.L_15:


//--------------------- .nv.info.attn_fwd         --------------------------
	.section	.nv.info.attn_fwd,"",@"SHT_CUDA_INFO"
	.sectionflags	@""
	.align	4


	//----- nvinfo : EIATTR_CUDA_API_VERSION
	.align		4
        /*0000*/ 	.byte	0x04, 0x37
        /*0002*/ 	.short	(.L_17 - .L_16)
.L_16:
        /*0004*/ 	.word	0x00000081


	//----- nvinfo : EIATTR_KPARAM_INFO
	.align		4
.L_17:
        /*0008*/ 	.byte	0x04, 0x17
        /*000a*/ 	.short	(.L_19 - .L_18)
.L_18:
        /*000c*/ 	.word	0x00000000
        /*0010*/ 	.short	0x0019
        /*0012*/ 	.short	0x0080
        /*0014*/ 	.byte	0x00, 0xf4, 0x21, 0x00


	//----- nvinfo : EIATTR_KPARAM_INFO
	.align		4
.L_19:
        /*0018*/ 	.byte	0x04, 0x17
        /*001a*/ 	.short	(.L_21 - .L_20)
.L_20:
        /*001c*/ 	.word	0x00000000
        /*0020*/ 	.short	0x0018
        /*0022*/ 	.short	0x0078
        /*0024*/ 	.byte	0x00, 0xf4, 0x21, 0x00


	//----- nvinfo : EIATTR_KPARAM_INFO
	.align		4
.L_21:
        /*0028*/ 	.byte	0x04, 0x17
        /*002a*/ 	.short	(.L_23 - .L_22)
.L_22:
        /*002c*/ 	.word	0x00000000
        /*0030*/ 	.short	0x0017
        /*0032*/ 	.short	0x0070
        /*0034*/ 	.byte	0x00, 0xf0, 0x11, 0x00


	//----- nvinfo : EIATTR_KPARAM_INFO
	.align		4
.L_23:
        /*0038*/ 	.byte	0x04, 0x17
        /*003a*/ 	.short	(.L_25 - .L_24)
.L_24:
        /*003c*/ 	.word	0x00000000
        /*0040*/ 	.short	0x0016
        /*0042*/ 	.short	0x006c
        /*0044*/ 	.byte	0x00, 0xf0, 0x11, 0x00


	//----- nvinfo : EIATTR_KPARAM_INFO
	.align		4
.L_25:
        /*0048*/ 	.byte	0x04, 0x17
        /*004a*/ 	.short	(.L_27 - .L_26)
.L_26:
        /*004c*/ 	.word	0x00000000
        /*0050*/ 	.short	0x0015
        /*0052*/ 	.short	0x0068
        /*0054*/ 	.byte	0x00, 0xf0, 0x11, 0x00


	//----- nvinfo : EIATTR_KPARAM_INFO
	.align		4
.L_27:
        /*0058*/ 	.byte	0x04, 0x17
        /*005a*/ 	.short	(.L_29 - .L_28)
.L_28:
        /*005c*/ 	.word	0x00000000
        /*0060*/ 	.short	0x0014
        /*0062*/ 	.short	0x0064
        /*0064*/ 	.byte	0x00, 0xf0, 0x11, 0x00


	//----- nvinfo : EIATTR_KPARAM_INFO
	.align		4
.L_29:
        /*0068*/ 	.byte	0x04, 0x17
        /*006a*/ 	.short	(.L_31 - .L_30)
.L_30:
        /*006c*/ 	.word	0x00000000
        /*0070*/ 	.short	0x0013
        /*0072*/ 	.short	0x0060
        /*0074*/ 	.byte	0x00, 0xf0, 0x11, 0x00


	//----- nvinfo : EIATTR_KPARAM_INFO
	.align		4
.L_31:
        /*0078*/ 	.byte	0x04, 0x17
        /*007a*/ 	.short	(.L_33 - .L_32)
.L_32:
        /*007c*/ 	.word	0x00000000
        /*0080*/ 	.short	0x0012
        /*0082*/ 	.short	0x005c
        /*0084*/ 	.byte	0x00, 0xf0, 0x11, 0x00


	//----- nvinfo : EIATTR_KPARAM_INFO
	.align		4
.L_33:
        /*0088*/ 	.byte	0x04, 0x17
        /*008a*/ 	.short	(.L_35 - .L_34)
.L_34:
        /*008c*/ 	.word	0x00000000
        /*0090*/ 	.short	0x0011
        /*0092*/ 	.short	0x0058
        /*0094*/ 	.byte	0x00, 0xf0, 0x11, 0x00


	//----- nvinfo : EIATTR_KPARAM_INFO
	.align		4
.L_35:
        /*0098*/ 	.byte	0x04, 0x17
        /*009a*/ 	.short	(.L_37 - .L_36)
.L_36:
        /*009c*/ 	.word	0x00000000
        /*00a0*/ 	.short	0x0010
        /*00a2*/ 	.short	0x0054
        /*00a4*/ 	.byte	0x00, 0xf0, 0x11, 0x00


	//----- nvinfo : EIATTR_KPARAM_INFO
	.align		4
.L_37:
        /*00a8*/ 	.byte	0x04, 0x17
        /*00aa*/ 	.short	(.L_39 - .L_38)
.L_38:
        /*00ac*/ 	.word	0x00000000
        /*00b0*/ 	.short	0x000f
        /*00b2*/ 	.short	0x0050
        /*00b4*/ 	.byte	0x00, 0xf0, 0x11, 0x00


	//----- nvinfo : EIATTR_KPARAM_INFO
	.align		4
.L_39:
        /*00b8*/ 	.byte	0x04, 0x17
        /*00ba*/ 	.short	(.L_41 - .L_40)
.L_40:
        /*00bc*/ 	.word	0x00000000
        /*00c0*/ 	.short	0x000e
        /*00c2*/ 	.short	0x004c
        /*00c4*/ 	.byte	0x00, 0xf0, 0x11, 0x00


	//----- nvinfo : EIATTR_KPARAM_INFO
	.align		4
.L_41:
        /*00c8*/ 	.byte	0x04, 0x17
        /*00ca*/ 	.short	(.L_43 - .L_42)
.L_42:
        /*00cc*/ 	.word	0x00000000
        /*00d0*/ 	.short	0x000d
        /*00d2*/ 	.short	0x0048
        /*00d4*/ 	.byte	0x00, 0xf0, 0x11, 0x00


	//----- nvinfo : EIATTR_KPARAM_INFO
	.align		4
.L_43:
        /*00d8*/ 	.byte	0x04, 0x17
        /*00da*/ 	.short	(.L_45 - .L_44)
.L_44:
        /*00dc*/ 	.word	0x00000000
        /*00e0*/ 	.short	0x000c
        /*00e2*/ 	.short	0x0044
        /*00e4*/ 	.byte	0x00, 0xf0, 0x11, 0x00


	//----- nvinfo : EIATTR_KPARAM_INFO
	.align		4
.L_45:
        /*00e8*/ 	.byte	0x04, 0x17
        /*00ea*/ 	.short	(.L_47 - .L_46)
.L_46:
        /*00ec*/ 	.word	0x00000000
        /*00f0*/ 	.short	0x000b
        /*00f2*/ 	.short	0x0040
        /*00f4*/ 	.byte	0x00, 0xf0, 0x11, 0x00


	//----- nvinfo : EIATTR_KPARAM_INFO
	.align		4
.L_47:
        /*00f8*/ 	.byte	0x04, 0x17
        /*00fa*/ 	.short	(.L_49 - .L_48)
.L_48:
        /*00fc*/ 	.word	0x00000000
        /*0100*/ 	.short	0x000a
        /*0102*/ 	.short	0x003c
        /*0104*/ 	.byte	0x00, 0xf0, 0x11, 0x00


	//----- nvinfo : EIATTR_KPARAM_INFO
	.align		4
.L_49:
        /*0108*/ 	.byte	0x04, 0x17
        /*010a*/ 	.short	(.L_51 - .L_50)
.L_50:
        /*010c*/ 	.word	0x00000000
        /*0110*/ 	.short	0x0009
        /*0112*/ 	.short	0x0038
        /*0114*/ 	.byte	0x00, 0xf0, 0x11, 0x00


	//----- nvinfo : EIATTR_KPARAM_INFO
	.align		4
.L_51:
        /*0118*/ 	.byte	0x04, 0x17
        /*011a*/ 	.short	(.L_53 - .L_52)
.L_52:
        /*011c*/ 	.word	0x00000000
        /*0120*/ 	.short	0x0008
        /*0122*/ 	.short	0x0034
        /*0124*/ 	.byte	0x00, 0xf0, 0x11, 0x00


	//----- nvinfo : EIATTR_KPARAM_INFO
	.align		4
.L_53:
        /*0128*/ 	.byte	0x04, 0x17
        /*012a*/ 	.short	(.L_55 - .L_54)
.L_54:
        /*012c*/ 	.word	0x00000000
        /*0130*/ 	.short	0x0007
        /*0132*/ 	.short	0x0030
        /*0134*/ 	.byte	0x00, 0xf0, 0x11, 0x00


	//----- nvinfo : EIATTR_KPARAM_INFO
	.align		4
.L_55:
        /*0138*/ 	.byte	0x04, 0x17
        /*013a*/ 	.short	(.L_57 - .L_56)
.L_56:
        /*013c*/ 	.word	0x00000000
        /*0140*/ 	.short	0x0006
        /*0142*/ 	.short	0x002c
        /*0144*/ 	.byte	0x00, 0xf0, 0x11, 0x00


	//----- nvinfo : EIATTR_KPARAM_INFO
	.align		4
.L_57:
        /*0148*/ 	.byte	0x04, 0x17
        /*014a*/ 	.short	(.L_59 - .L_58)
.L_58:
        /*014c*/ 	.word	0x00000000
        /*0150*/ 	.short	0x0005
        /*0152*/ 	.short	0x0028
        /*0154*/ 	.byte	0x00, 0xf0, 0x11, 0x00


	//----- nvinfo : EIATTR_KPARAM_INFO
	.align		4
.L_59:
        /*0158*/ 	.byte	0x04, 0x17
        /*015a*/ 	.short	(.L_61 - .L_60)
.L_60:
        /*015c*/ 	.word	0x00000000
        /*0160*/ 	.short	0x0004
        /*0162*/ 	.short	0x0020
        /*0164*/ 	.byte	0x00, 0xf4, 0x21, 0x00


	//----- nvinfo : EIATTR_KPARAM_INFO
	.align		4
.L_61:
        /*0168*/ 	.byte	0x04, 0x17
        /*016a*/ 	.short	(.L_63 - .L_62)
.L_62:
        /*016c*/ 	.word	0x00000000
        /*0170*/ 	.short	0x0003
        /*0172*/ 	.short	0x0018
        /*0174*/ 	.byte	0x00, 0xf4, 0x21, 0x00


	//----- nvinfo : EIATTR_KPARAM_INFO
	.align		4
.L_63:
        /*0178*/ 	.byte	0x04, 0x17
        /*017a*/ 	.short	(.L_65 - .L_64)
.L_64:
        /*017c*/ 	.word	0x00000000
        /*0180*/ 	.short	0x0002
        /*0182*/ 	.short	0x0010
        /*0184*/ 	.byte	0x00, 0xf4, 0x21, 0x00


	//----- nvinfo : EIATTR_KPARAM_INFO
	.align		4
.L_65:
        /*0188*/ 	.byte	0x04, 0x17
        /*018a*/ 	.short	(.L_67 - .L_66)
.L_66:
        /*018c*/ 	.word	0x00000000
        /*0190*/ 	.short	0x0001
        /*0192*/ 	.short	0x0008
        /*0194*/ 	.byte	0x00, 0xf4, 0x21, 0x00


	//----- nvinfo : EIATTR_KPARAM_INFO
	.align		4
.L_67:
        /*0198*/ 	.byte	0x04, 0x17
        /*019a*/ 	.short	(.L_69 - .L_68)
.L_68:
        /*019c*/ 	.word	0x00000000
        /*01a0*/ 	.short	0x0000
        /*01a2*/ 	.short	0x0000
        /*01a4*/ 	.byte	0x00, 0xf4, 0x21, 0x00


	//----- nvinfo : EIATTR_AT_ENTRY_FRAGMENTS
	.align		4
.L_69:
        /*01a8*/ 	.byte	0x04, 0x4f
        /*01aa*/ 	.short	(.L_71 - .L_70)


	//   ....[0]....
.L_70:
        /*01ac*/ 	.word	0x00000004


	//----- nvinfo : EIATTR_RESERVED_SMEM_USED
	.align		4
.L_71:
        /*01b0*/ 	.byte	0x01, 0x41
	.zero		2


	//----- nvinfo : EIATTR_SPARSE_MMA_MASK
	.align		4
        /*01b4*/ 	.byte	0x03, 0x50
        /*01b6*/ 	.short	0x0000


	//----- nvinfo : EIATTR_TCGEN05_1CTA_USED
	.align		4
        /*01b8*/ 	.byte	0x01, 0x51
	.zero		2


	//----- nvinfo : EIATTR_MAXREG_COUNT
	.align		4
        /*01bc*/ 	.byte	0x03, 0x1b
        /*01be*/ 	.short	0x00ff


	//----- nvinfo : EIATTR_NUM_BARRIERS
	.align		4
        /*01c0*/ 	.byte	0x02, 0x4c
        /*01c2*/ 	.byte	0x01
	.zero		1


	//----- nvinfo : EIATTR_ANNOTATIONS
	.align		4
        /*01c4*/ 	.byte	0x04, 0x55
        /*01c6*/ 	.short	(.L_73 - .L_72)


	//   ....[0]....
.L_72:
        /*01c8*/ 	.word	0x00000001
        /*01cc*/ 	.byte	0xd0, 0x20, 0x00, 0x00, 0x01, 0x00, 0x00, 0x00, 0xb0, 0x22, 0x00, 0x00, 0x01, 0x00, 0x00, 0x00
        /* <DEDUP_REMOVED lines=92> */
        /*079c*/ 	.byte	0x40, 0x0e, 0x01, 0x00, 0x01, 0x00, 0x00, 0x00, 0x60, 0x0e, 0x01, 0x00


	//----- nvinfo : EIATTR_INT_WARP_WIDE_INSTR_OFFSETS
	.align		4
.L_73:
        /*07a8*/ 	.byte	0x04, 0x31
        /*07aa*/ 	.short	(.L_75 - .L_74)


	//   ....[0]....
.L_74:
        /*07ac*/ 	.word	0x000019e0


	//   ....[1]....
        /*07b0*/ 	.word	0x00001a50


	//   ....[2]....
        /*07b4*/ 	.word	0x00002cb0


	//   ....[3]....
        /*07b8*/ 	.word	0x000030b0


	//   ....[4]....
        /*07bc*/ 	.word	0x00009f60


	//   ....[5]....
        /*07c0*/ 	.word	0x00013630


	//   ....[6]....
        /*07c4*/ 	.word	0x00013680


	//----- nvinfo : EIATTR_COOP_GROUP_MASK_REGIDS
	.align		4
.L_75:
        /*07c8*/ 	.byte	0x04, 0x29
        /*07ca*/ 	.short	(.L_77 - .L_76)


	//   ....[0]....
.L_76:
        /*07cc*/ 	.word	0xffffffff


	//   ....[1]....
        /*07d0*/ 	.word	0xffffffff


	//   ....[2]....
        /*07d4*/ 	.word	0xffffffff


	//   ....[3]....
        /*07d8*/ 	.word	0xffffffff


	//----- nvinfo : EIATTR_COOP_GROUP_INSTR_OFFSETS
	.align		4
.L_77:
        /*07dc*/ 	.byte	0x04, 0x28
        /*07de*/ 	.short	(.L_79 - .L_78)


	//   ....[0]....
.L_78:
        /*07e0*/ 	.word	0x00000070


	//   ....[1]....
        /*07e4*/ 	.word	0x00000330


	//   ....[2]....
        /*07e8*/ 	.word	0x000134c0


	//   ....[3]....
        /*07ec*/ 	.word	0x00013730


	//----- nvinfo : EIATTR_VRC_CTA_INIT_COUNT
	.align		4
.L_79:
        /*07f0*/ 	.byte	0x02, 0x4a
        /*07f2*/ 	.byte	0x80
	.zero		1


	//----- nvinfo : EIATTR_MBARRIER_INSTR_OFFSETS
	.align		4
        /*07f4*/ 	.byte	0x04, 0x39
        /*07f6*/ 	.short	(.L_81 - .L_80)


	//   ....[0]....
.L_80:
        /*07f8*/ 	.word	0x00002360
        /*07fc*/ 	.word	0x000000ff
        /*0800*/ 	.word	0x00000000
        /*0804*/ 	.short	0x0100
        /*0806*/ 	.byte	0x37
	.zero		1


	//   ....[1]....
        /*0808*/ 	.word	0x00002cf0
        /*080c*/ 	.word	0x000000ff
        /*0810*/ 	.word	0x00014008
        /*0814*/ 	.short	0x0100
        /*0816*/ 	.byte	0x34
	.zero		1


	//   ....[2]....
        /*0818*/ 	.word	0x00003880
        /*081c*/ 	.word	0x000000ff
        /*0820*/ 	.word	0x0000c000
        /*0824*/ 	.short	0x0100
        /*0826*/ 	.byte	0x34
	.zero		1


	//   ....[3]....
        /*0828*/ 	.word	0x00003c40
        /*082c*/ 	.word	0x000000ff
        /*0830*/ 	.word	0x0000c000
        /*0834*/ 	.short	0x010a
        /*0836*/ 	.byte	0x34
	.zero		1


	//   ....[4]....
        /*0838*/ 	.word	0x00003ce0
        /*083c*/ 	.word	0x000000ff
        /*0840*/ 	.word	0x0000c000
        /*0844*/ 	.short	0x0108
        /*0846*/ 	.byte	0x34
	.zero		1


	//   ....[5]....
        /*0848*/ 	.word	0x0000a340
        /*084c*/ 	.word	0x000000ff
        /*0850*/ 	.word	0x00014010
        /*0854*/ 	.short	0x0100
        /*0856*/ 	.byte	0x34
	.zero		1


	//   ....[6]....
        /*0858*/ 	.word	0x0000a650
        /*085c*/ 	.word	0x000000ff
        /*0860*/ 	.word	0x00014010
        /*0864*/ 	.short	0x010a
        /*0866*/ 	.byte	0x34
	.zero		1


	//   ....[7]....
        /*0868*/ 	.word	0x0000d870
        /*086c*/ 	.word	0x000000ff
        /*0870*/ 	.word	0x00014010
        /*0874*/ 	.short	0x0108
        /*0876*/ 	.byte	0x34
	.zero		1


	//   ....[8]....
        /*0878*/ 	.word	0x0000d990
        /*087c*/ 	.word	0x000000ff
        /*0880*/ 	.word	0x00000000
        /*0884*/ 	.short	0x010a
        /*0886*/ 	.byte	0x37
	.zero		1


	//   ....[9]....
        /*0888*/ 	.word	0x00010fc0
        /*088c*/ 	.word	0x000000ff
        /*0890*/ 	.word	0x00000000
        /*0894*/ 	.short	0x010a
        /*0896*/ 	.byte	0x37
	.zero		1


	//   ....[10]....
        /*0898*/ 	.word	0x00011130
        /*089c*/ 	.word	0x000000ff
        /*08a0*/ 	.word	0x00014000
        /*08a4*/ 	.short	0x0108
        /*08a6*/ 	.byte	0x34
	.zero		1


	//   ....[11]....
        /*08a8*/ 	.word	0x000111e0
        /*08ac*/ 	.word	0x000000ff
        /*08b0*/ 	.word	0x00014008
        /*08b4*/ 	.short	0x0108
        /*08b6*/ 	.byte	0x34
	.zero		1


	//   ....[12]....
        /*08b8*/ 	.word	0x00013750
        /*08bc*/ 	.word	0x000000ff
        /*08c0*/ 	.word	0x0000c000
        /*08c4*/ 	.short	0x010a
        /*08c6*/ 	.byte	0x34
	.zero		1


	//   ....[13]....
        /*08c8*/ 	.word	0x00013780
        /*08cc*/ 	.word	0x000000ff
        /*08d0*/ 	.word	0x00014010
        /*08d4*/ 	.short	0x010a
        /*08d6*/ 	.byte	0x34
	.zero		1


	//   ....[14]....
        /*08d8*/ 	.word	0x000137b0
        /*08dc*/ 	.word	0x000000ff
        /*08e0*/ 	.word	0x00000000
        /*08e4*/ 	.short	0x010a
        /*08e6*/ 	.byte	0x37
	.zero		1


	//   ....[15]....
        /*08e8*/ 	.word	0x000137e0
        /*08ec*/ 	.word	0x000000ff
        /*08f0*/ 	.word	0x00000000
        /*08f4*/ 	.short	0x010a
        /*08f6*/ 	.byte	0x37
	.zero		1


	//----- nvinfo : EIATTR_NUM_MBARRIERS
	.align		4
.L_81:
        /*08f8*/ 	.byte	0x03, 0x38
        /*08fa*/ 	.short	0xffff


	//----- nvinfo : EIATTR_EXIT_INSTR_OFFSETS
	.align		4
        /*08fc*/ 	.byte	0x04, 0x1c
        /*08fe*/ 	.short	(.L_83 - .L_82)


	//   ....[0]....
.L_82:
        /*0900*/ 	.word	0x00013740


	//----- nvinfo : EIATTR_REQNTID
	.align		4
.L_83:
        /*0904*/ 	.byte	0x04, 0x10
        /*0906*/ 	.short	(.L_85 - .L_84)
.L_84:
        /*0908*/ 	.word	0x00000100
        /*090c*/ 	.word	0x00000001
        /*0910*/ 	.word	0x00000001


	//----- nvinfo : EIATTR_CRS_STACK_SIZE
	.align		4
.L_85:
        /*0914*/ 	.byte	0x04, 0x1e
        /*0916*/ 	.short	(.L_87 - .L_86)
.L_86:
        /*0918*/ 	.word	0x00000000


	//----- nvinfo : EIATTR_CBANK_PARAM_SIZE
	.align		4
.L_87:
        /*091c*/ 	.byte	0x03, 0x19
        /*091e*/ 	.short	0x0088


	//----- nvinfo : EIATTR_PARAM_CBANK
	.align		4
        /*0920*/ 	.byte	0x04, 0x0a
        /*0922*/ 	.short	(.L_89 - .L_88)
	.align		4
.L_88:
        /*0924*/ 	.word	index@(.nv.constant0.attn_fwd)
        /*0928*/ 	.short	0x0380
        /*092a*/ 	.short	0x0088


	//----- nvinfo : EIATTR_SW_WAR
	.align		4
.L_89:
        /*092c*/ 	.byte	0x04, 0x36
        /*092e*/ 	.short	(.L_91 - .L_90)
.L_90:
        /*0930*/ 	.word	0x00000008
.L_91:


//--------------------- .nv.compat                --------------------------
	.section	.nv.compat,"",@"SHT_CUDA_COMPAT_INFO"
	.align	4
        /*0000*/ 	.byte	0x02, 0x02, 0x02, 0x00, 0x02, 0x05, 0x05, 0x00, 0x02, 0x03, 0x00, 0x00, 0x02, 0x06, 0x01, 0x00


//--------------------- .nv.callgraph             --------------------------
	.section	.nv.callgraph,"",@"SHT_CUDA_CALLGRAPH"
	.align	4
	.sectionentsize	8
	.align		4
        /*0000*/ 	.word	0x00000000
	.align		4
        /*0004*/ 	.word	0xffffffff
	.align		4
        /*0008*/ 	.word	0x00000000
	.align		4
        /*000c*/ 	.word	0xfffffffe
	.align		4
        /*0010*/ 	.word	0x00000000
	.align		4
        /*0014*/ 	.word	0xfffffffd
	.align		4
        /*0018*/ 	.word	0x00000000
	.align		4
        /*001c*/ 	.word	0xfffffffc


//--------------------- .nv.constant4             --------------------------
	.section	.nv.constant4,"a",@progbits
	.align	8
	.align		8
.nv.constant4:
        /*0000*/ 	.dword	_$_str


//--------------------- .text.attn_fwd            --------------------------
	.section	.text.attn_fwd,"ax",@progbits
	.align	128
        .global         attn_fwd
        .type           attn_fwd,@function
        .size           attn_fwd,(.L_x_28 - attn_fwd)
        .other          attn_fwd,@"STO_CUDA_ENTRY STV_DEFAULT"
attn_fwd:
.text.attn_fwd:
[----:B------:R-:W0:Y:S01]  /*0000*/  LDC R1, c[0x0][0x37c] ;  /* 0x0000df00ff017b82 */ /* 0x000e220000000800 */
[----:B------:R-:W1:Y:S01]  /*0010*/  S2R R133, SR_TID.X ;  /* 0x0000000000857919 */ /* 0x000e620000002100 */
[----:B0-----:R-:W-:Y:S01]  /*0020*/  VIADD R1, R1, 0xfffffdc8 ;  /* 0xfffffdc801017836 */ /* 0x001fe20000000000 */
[----:B-1----:R-:W-:-:S13]  /*0030*/  ISETP.GE.U32.AND P0, PT, R133, 0x20, PT ;  /* 0x000000208500780c */ /* 0x002fda0003f06070 */
[----:B------:R-:W-:Y:S02]  /*0040*/  VOTEU.ANY UP0, P0 ;  /* 0x0000000000ff7886 */ /* 0x000fe40000000100 */
[----:B------:R-:W-:Y:S05]  /*0050*/  BRA.U UP0, `(.L_x_0) ;  /* 0x0000000100b87547 */ /* 0x000fea000b800000 */
[----:B------:R-:W0:Y:S01]  /*0060*/  S2UR UR6, SR_CgaCtaId ;  /* 0x00000000000679c3 */ /* 0x000e220000008800 */
[----:B------:R-:W-:Y:S01]  /*0070*/  NOP ;  /* 0x0000000000007918 */ /* 0x000fe20000000000 */
[----:B------:R-:W-:Y:S02]  /*0080*/  UMOV UR4, 0x40 ;  /* 0x0000004000047882 */ /* 0x000fe40000000000 */
[----:B0-----:R-:W-:-:S09]  /*0090*/  ULEA UR4, UR6, UR4, 0x18 ;  /* 0x0000000406047291 */ /* 0x001fd2000f8ec0ff */
[----:B------:R-:W0:Y:S01]  /*00a0*/  LDS.U8 R0, [UR4] ;  /* 0x00000004ff007984 */ /* 0x000e220008000000 */
[----:B------:R-:W-:Y:S02]  /*00b0*/  UMOV UR4, 0x400 ;  /* 0x0000040000047882 */ /* 0x000fe40000000000 */
[----:B------:R-:W-:Y:S01]  /*00c0*/  ULEA UR4, UR6, UR4, 0x18 ;  /* 0x0000000406047291 */ /* 0x000fe2000f8ec0ff */
[----:B0-----:R-:W-:-:S13]  /*00d0*/  ISETP.NE.AND P0, PT, R0, RZ, PT ;  /* 0x000000ff0000720c */ /* 0x001fda0003f05270 */
[----:B------:R-:W-:Y:S05]  /*00e0*/  @P0 BRA `(.L_x_1) ;  /* 0x00000000007c0947 */ /* 0x000fea0003800000 */
[----:B------:R-:W-:-:S13]  /*00f0*/  ELECT P0, URZ, PT ;  /* 0x0000000000ff782f */ /* 0x000fda0003800000 */
[----:B------:R-:W-:Y:S05]  /*0100*/  @!P0 BRA `(.L_x_2) ;  /* 0x0000000000848947 */ /* 0x000fea0003800000 */
[----:B------:R-:W-:Y:S01]  /*0110*/  UMOV UR5, 0x10 ;  /* 0x0000001000057882 */ /* 0x000fe20000000000 */
[----:B------:R-:W-:Y:S01]  /*0120*/  IMAD.MOV.U32 R4, RZ, RZ, 0x1 ;  /* 0x00000001ff047424 */ /* 0x000fe200078e00ff */
[----:B------:R-:W-:-:S03]  /*0130*/  MOV R5, 0xffff ;  /* 0x0000ffff00057802 */ /* 0x000fc60000000f00 */
[----:B------:R-:W-:Y:S04]  /*0140*/  DEPBAR.LE SB0, 0x36 ;  /* 0x00008d800000791a */ /* 0x000fe80000000000 */
[----:B------:R-:W0:Y:S02]  /*0150*/  UTCATOMSWS.FIND_AND_SET.ALIGN UP1, UR5, UR5 ;  /* 0x00000005000575e3 */ /* 0x000e240008020800 */
[----:B0-----:R-:W-:-:S04]  /*0160*/  PLOP3.LUT P0, PT, PT, PT, UP1, 0x80, 0x8 ;  /* 0x000000000008781c */ /* 0x001fc80003f0f018 */
[----:B------:R-:W-:-:S04]  /*0170*/  SEL R0, RZ, 0xffffffff, !P0 ;  /* 0xffffffffff007807 */ /* 0x000fc80004000000 */
[----:B------:R-:W-:Y:S01]  /*0180*/  ISETP.NE.AND P0, PT, R0, RZ, PT ;  /* 0x000000ff0000720c */ /* 0x000fe20003f05270 */
[----:B------:R-:W-:-:S12]  /*0190*/  IMAD.U32 R0, RZ, RZ, UR5 ;  /* 0x00000005ff007e24 */ /* 0x000fd8000f8e00ff */
[----:B------:R-:W-:Y:S05]  /*01a0*/  @P0 BRA `(.L_x_3) ;  /* 0x0000000000240947 */ /* 0x000fea0003800000 */
.L_x_4:
[----:B------:R-:W-:Y:S05]  /*01b0*/  NANOSLEEP 0x64 ;  /* 0x000000640000795d */ /* 0x000fea0003800000 */
[----:B------:R-:W-:-:S05]  /*01c0*/  UMOV UR5, 0x10 ;  /* 0x0000001000057882 */ /* 0x000fca0000000000 */
[----:B------:R-:W-:Y:S04]  /*01d0*/  DEPBAR.LE SB0, 0x36 ;  /* 0x00008d800000791a */ /* 0x000fe80000000000 */
[----:B------:R-:W0:Y:S02]  /*01e0*/  UTCATOMSWS.FIND_AND_SET.ALIGN UP1, UR5, UR5 ;  /* 0x00000005000575e3 */ /* 0x000e240008020800 */
[----:B0-----:R-:W-:-:S04]  /*01f0*/  PLOP3.LUT P0, PT, PT, PT, UP1, 0x80, 0x8 ;  /* 0x000000000008781c */ /* 0x001fc80003f0f018 */
[----:B------:R-:W-:-:S04]  /*0200*/  SEL R0, RZ, 0xffffffff, !P0 ;  /* 0xffffffffff007807 */ /* 0x000fc80004000000 */
[----:B------:R-:W-:Y:S01]  /*0210*/  ISETP.NE.AND P0, PT, R0, RZ, PT ;  /* 0x000000ff0000720c */ /* 0x000fe20003f05270 */
[----:B------:R-:W-:-:S12]  /*0220*/  IMAD.U32 R0, RZ, RZ, UR5 ;  /* 0x00000005ff007e24 */ /* 0x000fd8000f8e00ff */
[----:B------:R-:W-:Y:S05]  /*0230*/  @!P0 BRA `(.L_x_4) ;  /* 0xfffffffc00dc8947 */ /* 0x000fea000383ffff */
.L_x_3:
[----:B------:R-:W-:Y:S01]  /*0240*/  IADD3 R3, PT, PT, R0, 0x10, RZ ;  /* 0x0000001000037810 */ /* 0x000fe20007ffe0ff */
[----:B------:R-:W-:Y:S01]  /*0250*/  UMOV UR5, 0x50 ;  /* 0x0000005000057882 */ /* 0x000fe20000000000 */
[----:B------:R-:W-:Y:S01]  /*0260*/  SHF.L.U32 R2, R5, R0, RZ ;  /* 0x0000000005027219 */ /* 0x000fe200000006ff */
[----:B------:R-:W-:Y:S01]  /*0270*/  ULEA UR5, UR6, UR5, 0x18 ;  /* 0x0000000506057291 */ /* 0x000fe2000f8ec0ff */
[----:B------:R-:W-:Y:S01]  /*0280*/  SHF.L.U32 R3, R4, R3, RZ ;  /* 0x0000000304037219 */ /* 0x000fe200000006ff */
[----:B------:R-:W-:-:S03]  /*0290*/  IMAD.SHL.U32 R0, R0, 0x20, RZ ;  /* 0x0000002000007824 */ /* 0x000fc600078e00ff */
[----:B------:R-:W-:-:S05]  /*02a0*/  LOP3.LUT R2, R3, R2, RZ, 0xfc, !PT ;  /* 0x0000000203027212 */ /* 0x000fca00078efcff */
[----:B------:R0:W-:Y:S04]  /*02b0*/  ATOMS.OR RZ, [UR5], R2 ;  /* 0x00000002ffff798c */ /* 0x0001e8000b000005 */
[----:B------:R0:W-:Y:S01]  /*02c0*/  STS [UR4], R0 ;  /* 0x00000000ff007988 */ /* 0x0001e20008000804 */
[----:B------:R-:W-:Y:S05]  /*02d0*/  BRA `(.L_x_2) ;  /* 0x0000000000107947 */ /* 0x000fea0003800000 */
.L_x_1:
[----:B------:R-:W-:Y:S01]  /*02e0*/  IMAD.MOV.U32 R0, RZ, RZ, -0x1 ;  /* 0xffffffffff007424 */ /* 0x000fe200078e00ff */
[----:B------:R-:W-:-:S04]  /*02f0*/  MOV R2, 0x320 ;  /* 0x0000032000027802 */ /* 0x000fc80000000f00 */
[----:B------:R0:W-:Y:S03]  /*0300*/  STS [UR4], R0 ;  /* 0x00000000ff007988 */ /* 0x0001e60008000804 */
[----:B0-----:R-:W-:Y:S05]  /*0310*/  CALL.REL.NOINC `($__internal_1_$__cuda_sm10x_tcgen05_guardrail_trap_phase_invalid_during_alloc) ;  /* 0x0000013400487944 */ /* 0x001fea0003c00000 */
.L_x_2:
[----:B------:R-:W-:Y:S05]  /*0320*/  WARPSYNC.ALL ;  /* 0x0000000000007948 */ /* 0x000fea0003800000 */
[----:B------:R-:W-:Y:S01]  /*0330*/  NOP ;  /* 0x0000000000007918 */ /* 0x000fe20000000000 */
.L_x_0:
[----:B------:R-:W1:Y:S01]  /*0340*/  S2R R134, SR_CTAID.X ;  /* 0x0000000000867919 */ /* 0x000e620000002500 */
[----:B------:R-:W2:Y:S01]  /*0350*/  S2UR UR6, SR_CTAID.Y ;  /* 0x00000000000679c3 */ /* 0x000ea20000002600 */
[----:B------:R-:W2:Y:S01]  /*0360*/  LDCU.64 UR4, c[0x0][0x3b0] ;  /* 0x00007600ff0477ac */ /* 0x000ea20008000a00 */
[----:B------:R-:W-:-:S06]  /*0370*/  UMOV UR52, 0x400 ;  /* 0x0000040000347882 */ /* 0x000fcc0000000000 */
[----:B------:R-:W3:Y:S08]  /*0380*/  LDC.64 R4, c[0x0][0x380] ;  /* 0x0000e000ff047b82 */ /* 0x000ef00000000a00 */
[----:B------:R-:W4:Y:S01]  /*0390*/  LDC R135, c[0x0][0x3b8] ;  /* 0x0000ee00ff877b82 */ /* 0x000f220000000800 */
[----:B--2---:R-:W-:-:S07]  /*03a0*/  UIMAD UR4, UR6, UR4, URZ ;  /* 0x00000004060472a4 */ /* 0x004fce000f8e02ff */
[----:B------:R-:W2:Y:S01]  /*03b0*/  S2UR UR9, SR_CgaCtaId ;  /* 0x00000000000979c3 */ /* 0x000ea20000008800 */
[----:B------:R-:W0:Y:S01]  /*03c0*/  LDCU.64 UR6, c[0x0][0x358] ;  /* 0x00006b00ff0677ac */ /* 0x000e220008000a00 */
[----:B------:R-:W-:Y:S01]  /*03d0*/  USHF.L.U32 UR8, UR4, 0x1, URZ ;  /* 0x0000000104087899 */ /* 0x000fe200080006ff */
[----:B-1----:R-:W-:-:S05]  /*03e0*/  PRMT R134, R133, 0x6540, R134 ;  /* 0x0000654085867816 */ /* 0x002fca0000000086 */
[----:B0-----:R-:W-:Y:S01]  /*03f0*/  IMAD R0, R134, UR5, RZ ;  /* 0x0000000586007c24 */ /* 0x001fe2000f8e02ff */
[----:B------:R-:W-:Y:S01]  /*0400*/  UIMAD.WIDE UR4, UR4, 0x2, URZ ;  /* 0x00000002040478a5 */ /* 0x000fe2000f8e02ff */
[----:B----4-:R-:W-:-:S03]  /*0410*/  IMAD.SHL.U32 R11, R135, 0x8, RZ ;  /* 0x00000008870b7824 */ /* 0x010fc600078e00ff */
[C---:B------:R-:W-:Y:S01]  /*0420*/  SHF.L.U32 R3, R0.reuse, 0x1, RZ ;  /* 0x0000000100037819 */ /* 0x040fe200000006ff */
[----:B------:R-:W-:-:S03]  /*0430*/  IMAD.HI R0, R0, 0x2, RZ ;  /* 0x0000000200007827 */ /* 0x000fc600078e02ff */
[----:B---3--:R-:W-:Y:S01]  /*0440*/  IADD3 R2, P0, P1, R3, UR8, R4 ;  /* 0x0000000803027c10 */ /* 0x008fe2000f91e004 */
[C---:B------:R-:W-:Y:S02]  /*0450*/  IMAD.SHL.U32 R15, R135.reuse, 0x10, RZ ;  /* 0x00000010870f7824 */ /* 0x040fe400078e00ff */
[C---:B------:R-:W-:Y:S01]  /*0460*/  IMAD R21, R135.reuse, 0xa, RZ ;  /* 0x0000000a87157824 */ /* 0x040fe200078e02ff */
[----:B------:R-:W-:Y:S01]  /*0470*/  IADD3.X R3, PT, PT, R0, UR5, R5, P0, P1 ;  /* 0x0000000500037c10 */ /* 0x000fe200087e2405 */
[C---:B------:R-:W-:Y:S01]  /*0480*/  IMAD R23, R135.reuse, 0x14, RZ ;  /* 0x0000001487177824 */ /* 0x040fe200078e02ff */
[CC--:B------:R-:W-:Y:S01]  /*0490*/  LEA R10, P2, R135.reuse, R2.reuse, 0x4 ;  /* 0x00000002870a7211 */ /* 0x0c0fe200078420ff */
[C---:B------:R-:W-:Y:S01]  /*04a0*/  IMAD R19, R135.reuse, 0x50, RZ ;  /* 0x0000005087137824 */ /* 0x040fe200078e02ff */
[CC--:B------:R-:W-:Y:S01]  /*04b0*/  LEA R14, P3, R135.reuse, R2.reuse, 0x5 ;  /* 0x00000002870e7211 */ /* 0x0c0fe200078628ff */
[C---:B------:R-:W-:Y:S01]  /*04c0*/  IMAD R5, R135.reuse, 0x5, RZ ;  /* 0x0000000587057824 */ /* 0x040fe200078e02ff */
[C---:B------:R-:W-:Y:S01]  /*04d0*/  SHF.L.U32 R17, R135.reuse, 0x5, RZ ;  /* 0x0000000587117819 */ /* 0x040fe200000006ff */
[C---:B------:R-:W-:Y:S01]  /*04e0*/  IMAD R29, R135.reuse, 0x28, RZ ;  /* 0x00000028871d7824 */ /* 0x040fe200078e02ff */
[CC--:B------:R-:W-:Y:S01]  /*04f0*/  LEA R16, P1, R135.reuse, R2.reuse, 0x6 ;  /* 0x0000000287107211 */ /* 0x0c0fe200078230ff */
[----:B------:R-:W-:Y:S01]  /*0500*/  IMAD R9, R135, 0x6, RZ ;  /* 0x0000000687097824 */ /* 0x000fe200078e02ff */
[-C--:B------:R-:W-:Y:S01]  /*0510*/  LEA.HI.X.SX32 R11, R11, R3.reuse, 0x1, P2 ;  /* 0x000000030b0b7211 */ /* 0x080fe200010f0eff */
[----:B------:R-:W-:Y:S01]  /*0520*/  IMAD R35, R135, 0x18, RZ ;  /* 0x0000001887237824 */ /* 0x000fe200078e02ff */
[-C--:B------:R-:W-:Y:S01]  /*0530*/  LEA.HI.X.SX32 R15, R15, R3.reuse, 0x1, P3 ;  /* 0x000000030f0f7211 */ /* 0x080fe200018f0eff */
[----:B------:R-:W-:Y:S01]  /*0540*/  IMAD R159, R135, 0x60, RZ ;  /* 0x00000060879f7824 */ /* 0x000fe200078e02ff */
[-C--:B------:R-:W-:Y:S01]  /*0550*/  IADD3 R18, P2, PT, R21, R2.reuse, RZ ;  /* 0x0000000215127210 */ /* 0x080fe20007f5e0ff */
[----:B------:R-:W-:Y:S01]  /*0560*/  IMAD R7, R135, 0x3, RZ ;  /* 0x0000000387077824 */ /* 0x000fe200078e02ff */
[-C--:B------:R-:W-:Y:S01]  /*0570*/  IADD3 R20, P3, PT, R23, R2.reuse, RZ ;  /* 0x0000000217147210 */ /* 0x080fe20007f7e0ff */
[----:B------:R-:W-:Y:S01]  /*0580*/  IMAD R33, R135, 0xc, RZ ;  /* 0x0000000c87217824 */ /* 0x000fe200078e02ff */
[-C--:B------:R-:W-:Y:S01]  /*0590*/  IADD3 R4, P0, PT, R19, R2.reuse, RZ ;  /* 0x0000000213047210 */ /* 0x080fe20007f1e0ff */
[----:B------:R-:W-:Y:S01]  /*05a0*/  IMAD R41, R135, 0x30, RZ ;  /* 0x0000003087297824 */ /* 0x000fe200078e02ff */
[-C--:B------:R-:W-:Y:S01]  /*05b0*/  LEA.HI.X.SX32 R17, R17, R3.reuse, 0x1, P1 ;  /* 0x0000000311117211 */ /* 0x080fe200008f0eff */
[----:B------:R-:W-:Y:S01]  /*05c0*/  IMAD R43, R135, 0xe, RZ ;  /* 0x0000000e872b7824 */ /* 0x000fe200078e02ff */
[-C--:B------:R-:W-:Y:S01]  /*05d0*/  IADD3 R22, P1, PT, R29, R2.reuse, RZ ;  /* 0x000000021d167210 */ /* 0x080fe20007f3e0ff */
[----:B------:R-:W-:Y:S01]  /*05e0*/  IMAD R189, R135, 0x7e, RZ ;  /* 0x0000007e87bd7824 */ /* 0x000fe200078e02ff */
[-C--:B------:R-:W-:Y:S01]  /*05f0*/  LEA.HI.X.SX32 R19, R5, R3.reuse, 0x1, P2 ;  /* 0x0000000305137211 */ /* 0x080fe200010f0eff */
[----:B------:R-:W-:Y:S01]  /*0600*/  IMAD R47, R135, 0x38, RZ ;  /* 0x00000038872f7824 */ /* 0x000fe200078e02ff */
[-C--:B------:R-:W-:Y:S01]  /*0610*/  LEA.HI.X.SX32 R21, R21, R3.reuse, 0x1, P3 ;  /* 0x0000000315157211 */ /* 0x080fe200018f0eff */
[----:B------:R-:W-:Y:S01]  /*0620*/  IMAD R175, R135, 0x70, RZ ;  /* 0x0000007087af7824 */ /* 0x000fe200078e02ff */
[-C--:B------:R-:W-:Y:S01]  /*0630*/  IADD3 R28, P3, PT, R9, R2.reuse, RZ ;  /* 0x00000002091c7210 */ /* 0x080fe20007f7e0ff */
[----:B------:R-:W-:Y:S01]  /*0640*/  IMAD R13, R135, 0x7, RZ ;  /* 0x00000007870d7824 */ /* 0x000fe200078e02ff */
[-C--:B------:R-:W-:Y:S01]  /*0650*/  LEA.HI.X.SX32 R5, R29, R3.reuse, 0x1, P0 ;  /* 0x000000031d057211 */ /* 0x080fe200000f0eff */
[----:B------:R-:W-:Y:S01]  /*0660*/  IMAD R45, R135, 0x1c, RZ ;  /* 0x0000001c872d7824 */ /* 0x000fe200078e02ff */
[-C--:B------:R-:W-:Y:S01]  /*0670*/  IADD3 R32, P0, PT, R35, R2.reuse, RZ ;  /* 0x0000000223207210 */ /* 0x080fe20007f1e0ff */
[----:B------:R-:W-:Y:S01]  /*0680*/  IMAD R49, R135, 0x3f, RZ ;  /* 0x0000003f87317824 */ /* 0x000fe200078e02ff */
[-C--:B------:R-:W-:Y:S01]  /*0690*/  IADD3 R6, P5, PT, R159, R2.reuse, RZ ;  /* 0x000000029f067210 */ /* 0x080fe20007fbe0ff */
[----:B------:R-:W-:Y:S01]  /*06a0*/  IMAD R31, R135, 0x42, RZ ;  /* 0x00000042871f7824 */ /* 0x000fe200078e02ff */
[-C--:B------:R-:W-:Y:S01]  /*06b0*/  LEA.HI.X.SX32 R23, R23, R3.reuse, 0x1, P1 ;  /* 0x0000000317177211 */ /* 0x080fe200008f0eff */
[----:B------:R-:W-:Y:S01]  /*06c0*/  IMAD.SHL.U32 R25, R135, 0x2, RZ ;  /* 0x0000000287197824 */ /* 0x000fe200078e00ff */
[-C--:B------:R-:W-:Y:S01]  /*06d0*/  IADD3 R30, P1, PT, R33, R2.reuse, RZ ;  /* 0x00000002211e7210 */ /* 0x080fe20007f3e0ff */
[----:B------:R-:W-:Y:S01]  /*06e0*/  BAR.SYNC.DEFER_BLOCKING 0x0 ;  /* 0x0000000000007b1d */ /* 0x000fe20000010000 */
[-C--:B------:R-:W-:Y:S01]  /*06f0*/  LEA.HI.X.SX32 R29, R7, R3.reuse, 0x1, P3 ;  /* 0x00000003071d7211 */ /* 0x080fe200018f0eff */
[----:B------:R-:W-:Y:S01]  /*0700*/  IMAD R79, R135, 0x48, RZ ;  /* 0x00000048874f7824 */ /* 0x000fe200078e02ff */
[-C--:B------:R-:W-:Y:S01]  /*0710*/  IADD3 R34, P3, PT, R41, R2.reuse, RZ ;  /* 0x0000000229227210 */ /* 0x080fe20007f7e0ff */
[----:B------:R-:W-:Y:S01]  /*0720*/  IMAD.SHL.U32 R27, R135, 0x4, RZ ;  /* 0x00000004871b7824 */ /* 0x000fe200078e00ff */
[-C--:B------:R-:W-:Y:S01]  /*0730*/  LEA.HI.X.SX32 R33, R33, R3.reuse, 0x1, P0 ;  /* 0x0000000321217211 */ /* 0x080fe200000f0eff */
        /* <DEDUP_REMOVED lines=23> */
[-C--:B------:R-:W-:Y:S01]  /*08b0*/  LEA.HI.X.SX32 R45, R45, R3.reuse, 0x1, P5 ;  /* 0x000000032d2d7211 */ /* 0x080fe200028f0eff */
[C---:B------:R-:W-:Y:S01]  /*08c0*/  IMAD R105, R135.reuse, 0x2c, RZ ;  /* 0x0000002c87697824 */ /* 0x040fe200078e02ff */
[CC--:B------:R-:W-:Y:S01]  /*08d0*/  LEA R78, P4, R135.reuse, R2.reuse, 0x3 ;  /* 0x00000002874e7211 */ /* 0x0c0fe200078818ff */
[----:B------:R-:W-:Y:S01]  /*08e0*/  IMAD R55, R135, 0x11, RZ ;  /* 0x0000001187377824 */ /* 0x000fe200078e02ff */
[-C--:B------:R-:W-:Y:S01]  /*08f0*/  IADD3 R74, P5, PT, R25, R2.reuse, RZ ;  /* 0x00000002194a7210 */ /* 0x080fe20007fbe0ff */
[----:B------:R-:W-:Y:S01]  /*0900*/  IMAD R95, R135, 0x26, RZ ;  /* 0x00000026875f7824 */ /* 0x000fe200078e02ff */
[-C--:B------:R-:W-:Y:S01]  /*0910*/  LEA.HI.X.SX32 R9, R47, R3.reuse, 0x1, P6 ;  /* 0x000000032f097211 */ /* 0x080fe200030f0eff */
[----:B------:R-:W-:Y:S01]  /*0920*/  IMAD R101, R135, 0x2a, RZ ;  /* 0x0000002a87657824 */ /* 0x000fe200078e02ff */
[----:B------:R-:W-:Y:S01]  /*0930*/  LEA.HI.X.SX32 R43, R43, R3, 0x1, P3 ;  /* 0x000000032b2b7211 */ /* 0x000fe200018f0eff */
[----:B--2---:R-:W-:Y:S01]  /*0940*/  ULEA UR52, UR9, UR52, 0x18 ;  /* 0x0000003409347291 */ /* 0x004fe2000f8ec0ff */
[----:B------:R-:W-:-:S02]  /*0950*/  LEA R76, P6, R135, R2, 0x2 ;  /* 0x00000002874c7211 */ /* 0x000fc400078c10ff */
[-C--:B------:R-:W-:Y:S02]  /*0960*/  IADD3 R38, P3, PT, R79, R2.reuse, RZ ;  /* 0x000000024f267210 */ /* 0x080fe40007f7e0ff */
[-C--:B------:R-:W-:Y:S02]  /*0970*/  IADD3 R26, P1, PT, R75, R2.reuse, RZ ;  /* 0x000000024b1a7210 */ /* 0x080fe40007f3e0ff */
[-C--:B------:R-:W-:Y:S02]  /*0980*/  LEA.HI.X.SX32 R79, R27, R3.reuse, 0x1, P4 ;  /* 0x000000031b4f7211 */ /* 0x080fe400020f0eff */
[-C--:B------:R-:W-:Y:S01]  /*0990*/  IADD3 R36, P0, PT, R77, R2.reuse, RZ ;  /* 0x000000024d247210 */ /* 0x080fe20007f1e0ff */
[C---:B------:R-:W-:Y:S01]  /*09a0*/  IMAD R59, R135.reuse, 0x13, RZ ;  /* 0x00000013873b7824 */ /* 0x040fe200078e02ff */
[CC--:B------:R-:W-:Y:S01]  /*09b0*/  LEA.HI.X.SX32 R75, R135.reuse, R3.reuse, 0x1, P5 ;  /* 0x00000003874b7211 */ /* 0x0c0fe200028f0eff */
        /* <DEDUP_REMOVED lines=15> */
[----:B------:R-:W-:Y:S01]  /*0ab0*/  IADD3 R52, P5, PT, R81, R2, RZ ;  /* 0x0000000251347210 */ /* 0x000fe20007fbe0ff */
[----:B------:R-:W0:Y:S01]  /*0ac0*/  LDS R130, [UR52] ;  /* 0x00000034ff827984 */ /* 0x000e220008000800 */
[----:B------:R-:W-:-:S02]  /*0ad0*/  LEA.HI.X.SX32 R49, R39, R3, 0x1, P6 ;  /* 0x0000000327317211 */ /* 0x000fc400030f0eff */
[-C--:B------:R-:W-:Y:S01]  /*0ae0*/  IADD3 R54, P6, PT, R87, R2.reuse, RZ ;  /* 0x0000000257367210 */ /* 0x080fe20007fde0ff */
[----:B------:R-:W-:Y:S01]  /*0af0*/  IMAD R129, R135, 0x3a, RZ ;  /* 0x0000003a87817824 */ /* 0x000fe200078e02ff */
[-C--:B------:R-:W-:Y:S01]  /*0b00*/  LEA.HI.X.SX32 R57, R57, R3.reuse, 0x1, P4 ;  /* 0x0000000339397211 */ /* 0x080fe200020f0eff */
[----:B------:R-:W-:Y:S01]  /*0b10*/  BAR.SYNC.DEFER_BLOCKING 0x0 ;  /* 0x0000000000007b1d */ /* 0x000fe20000010000 */
[-C--:B------:R-:W-:Y:S02]  /*0b20*/  LEA.HI.X.SX32 R53, R53, R3.reuse, 0x1, P5 ;  /* 0x0000000335357211 */ /* 0x080fe400028f0eff */
[-C--:B------:R-:W-:Y:S02]  /*0b30*/  IADD3 R62, P4, PT, R105, R2.reuse, RZ ;  /* 0x00000002693e7210 */ /* 0x080fe40007f9e0ff */
[----:B------:R-:W-:Y:S02]  /*0b40*/  IADD3 R58, P5, PT, R95, R2, RZ ;  /* 0x000000025f3a7210 */ /* 0x000fe40007fbe0ff */
[----:B------:R-:W-:-:S02]  /*0b50*/  LEA.HI.X.SX32 R55, R55, R3, 0x1, P6 ;  /* 0x0000000337377211 */ /* 0x000fc400030f0eff */
[-C--:B------:R-:W-:Y:S02]  /*0b60*/  IADD3 R60, P6, PT, R101, R2.reuse, RZ ;  /* 0x00000002653c7210 */ /* 0x080fe40007fde0ff */
[-C--:B------:R-:W-:Y:S02]  /*0b70*/  LEA.HI.X.SX32 R63, R63, R3.reuse, 0x1, P4 ;  /* 0x000000033f3f7211 */ /* 0x080fe400020f0eff */
[-C--:B------:R-:W-:Y:S02]  /*0b80*/  LEA.HI.X.SX32 R59, R59, R3.reuse, 0x1, P5 ;  /* 0x000000033b3b7211 */ /* 0x080fe400028f0eff */
[-C--:B------:R-:W-:Y:S02]  /*0b90*/  IADD3 R68, P4, PT, R119, R2.reuse, RZ ;  /* 0x0000000277447210 */ /* 0x080fe40007f9e0ff */
[----:B------:R-:W-:Y:S02]  /*0ba0*/  IADD3 R64, P5, PT, R109, R2, RZ ;  /* 0x000000026d407210 */ /* 0x000fe40007fbe0ff */
[----:B------:R-:W-:-:S02]  /*0bb0*/  LEA.HI.X.SX32 R61, R61, R3, 0x1, P6 ;  /* 0x000000033d3d7211 */ /* 0x000fc400030f0eff */
        /* <DEDUP_REMOVED lines=24> */
[----:B------:R-:W-:Y:S01]  /*0d40*/  IADD3 R84, P6, PT, R139, R2, RZ ;  /* 0x000000028b547210 */ /* 0x000fe20007fde0ff */
[----:B------:R-:W-:Y:S01]  /*0d50*/  IMAD R145, R135, 0x52, RZ ;  /* 0x0000005287917824 */ /* 0x000fe200078e02ff */
[----:B------:R-:W-:Y:S01]  /*0d60*/  LEA.HI.X.SX32 R27, R87, R3, 0x1, P1 ;  /* 0x00000003571b7211 */ /* 0x000fe200008f0eff */
[----:B------:R-:W-:-:S02]  /*0d70*/  IMAD R149, R135, 0x56, RZ ;  /* 0x0000005687957824 */ /* 0x000fc400078e02ff */
[C---:B------:R-:W-:Y:S02]  /*0d80*/  IMAD R151, R135.reuse, 0x58, RZ ;  /* 0x0000005887977824 */ /* 0x040fe400078e02ff */
        /* <DEDUP_REMOVED lines=47> */
[----:B------:R-:W-:Y:S01]  /*1080*/  LEA.HI.X.SX32 R99, R107, R3, 0x1, P6 ;  /* 0x000000036b637211 */ /* 0x000fe200030f0eff */
[----:B------:R-:W-:Y:S01]  /*1090*/  IMAD R127, R135, 0x39, RZ ;  /* 0x00000039877f7824 */ /* 0x000fe200078e02ff */
[-C--:B------:R-:W-:Y:S01]  /*10a0*/  IADD3 R108, P0, PT, R165, R2.reuse, RZ ;  /* 0x00000002a56c7210 */ /* 0x080fe20007f1e0ff */
[----:B------:R1:W5:Y:S01]  /*10b0*/  LDG.E.U16 R0, desc[UR6][R2.64] ;  /* 0x0000000602007981 */ /* 0x000362000c1e1500 */
[----:B------:R-:W-:-:S02]  /*10c0*/  IADD3 R110, P3, PT, R167, R2, RZ ;  /* 0x00000002a76e7210 */ /* 0x000fc40007f7e0ff */
[-C--:B------:R-:W-:Y:S01]  /*10d0*/  IADD3 R112, P6, PT, R169, R2.reuse, RZ ;  /* 0x00000002a9707210 */ /* 0x080fe20007fde0ff */
[----:B------:R-:W5:Y:S01]  /*10e0*/  LDG.E.U16 R10, desc[UR6][R10.64] ;  /* 0x000000060a0a7981 */ /* 0x000f62000c1e1500 */
[-C--:B------:R-:W-:Y:S02]  /*10f0*/  LEA.HI.X.SX32 R107, R115, R3.reuse, 0x1, P1 ;  /* 0x00000003736b7211 */ /* 0x080fe400008f0eff */
[-C--:B------:R-:W-:Y:S01]  /*1100*/  LEA.HI.X.SX32 R115, R123, R3.reuse, 0x1, P4 ;  /* 0x000000037b737211 */ /* 0x080fe200020f0eff */
[----:B------:R-:W-:Y:S01]  /*1110*/  IMAD R123, R135, 0x3b, RZ ;  /* 0x0000003b877b7824 */ /* 0x000fe200078e02ff */
[-C--:B------:R-:W-:Y:S01]  /*1120*/  LEA.HI.X.SX32 R103, R111, R3.reuse, 0x1, P5 ;  /* 0x000000036f677211 */ /* 0x080fe200028f0eff */
[----:B------:R-:W-:Y:S01]  /*1130*/  IMAD R135, R135, 0x3d, RZ ;  /* 0x0000003d87877824 */ /* 0x000fe200078e02ff */
[----:B------:R-:W-:Y:S01]  /*1140*/  LEA.HI.X.SX32 R105, R113, R3, 0x1, P2 ;  /* 0x0000000371697211 */ /* 0x000fe200010f0eff */
[----:B------:R-:W5:Y:S01]  /*1150*/  LDG.E.U16 R14, desc[UR6][R14.64] ;  /* 0x000000060e0e7981 */ /* 0x000f62000c1e1500 */
[----:B------:R-:W-:-:S02]  /*1160*/  IADD3 R116, P5, PT, R173, R2, RZ ;  /* 0x00000002ad747210 */ /* 0x000fc40007fbe0ff */
[-C--:B------:R-:W-:Y:S01]  /*1170*/  IADD3 R118, P2, PT, R177, R2.reuse, RZ ;  /* 0x00000002b1767210 */ /* 0x080fe20007f5e0ff */
[----:B------:R-:W5:Y:S01]  /*1180*/  LDG.E.U16 R16, desc[UR6][R16.64] ;  /* 0x0000000610107981 */ /* 0x000f62000c1e1500 */
[-C--:B------:R-:W-:Y:S02]  /*1190*/  LEA.HI.X.SX32 R109, R117, R3.reuse, 0x1, P0 ;  /* 0x00000003756d7211 */ /* 0x080fe400000f0eff */
[-C--:B------:R-:W-:Y:S01]  /*11a0*/  LEA.HI.X.SX32 R111, R119, R3.reuse, 0x1, P3 ;  /* 0x00000003776f7211 */ /* 0x080fe200018f0eff */
[----:B------:R-:W5:Y:S01]  /*11b0*/  LDG.E.U16 R18, desc[UR6][R18.64] ;  /* 0x0000000612127981 */ /* 0x000f62000c1e1500 */
[----:B------:R-:W-:Y:S02]  /*11c0*/  LEA.HI.X.SX32 R113, R121, R3, 0x1, P6 ;  /* 0x0000000379717211 */ /* 0x000fe400030f0eff */
[-C--:B------:R-:W-:Y:S01]  /*11d0*/  IADD3 R120, P1, PT, R179, R2.reuse, RZ ;  /* 0x00000002b3787210 */ /* 0x080fe20007f3e0ff */
[----:B------:R-:W5:Y:S01]  /*11e0*/  LDG.E.U16 R20, desc[UR6][R20.64] ;  /* 0x0000000614147981 */ /* 0x000f62000c1e1500 */
[----:B------:R-:W-:-:S02]  /*11f0*/  IADD3 R122, P0, PT, R181, R2, RZ ;  /* 0x00000002b57a7210 */ /* 0x000fc40007f1e0ff */
[-C--:B------:R-:W-:Y:S01]  /*1200*/  IADD3 R124, P3, PT, R183, R2.reuse, RZ ;  /* 0x00000002b77c7210 */ /* 0x080fe20007f7e0ff */
[----:B------:R-:W5:Y:S01]  /*1210*/  LDG.E.U16 R22, desc[UR6][R22.64] ;  /* 0x0000000616167981 */ /* 0x000f62000c1e1500 */
[-C--:B------:R-:W-:Y:S02]  /*1220*/  IADD3 R126, P6, PT, R185, R2.reuse, RZ ;  /* 0x00000002b97e7210 */ /* 0x080fe40007fde0ff */
[----:B-1----:R-:W-:Y:S01]  /*1230*/  IADD3 R2, P4, PT, R187, R2, RZ ;  /* 0x00000002bb027210 */ /* 0x002fe20007f9e0ff */
[----:B------:R-:W5:Y:S01]  /*1240*/  LDG.E.U16 R28, desc[UR6][R28.64] ;  /* 0x000000061c1c7981 */ /* 0x000f62000c1e1500 */
[-C--:B------:R-:W-:Y:S02]  /*1250*/  LEA.HI.X.SX32 R117, R125, R3.reuse, 0x1, P5 ;  /* 0x000000037d757211 */ /* 0x080fe400028f0eff */
[-C--:B------:R-:W-:Y:S01]  /*1260*/  LEA.HI.X.SX32 R119, R127, R3.reuse, 0x1, P2 ;  /* 0x000000037f777211 */ /* 0x080fe200010f0eff */
[----:B------:R-:W5:Y:S01]  /*1270*/  LDG.E.U16 R30, desc[UR6][R30.64] ;  /* 0x000000061e1e7981 */ /* 0x000f62000c1e1500 */
[----:B------:R-:W-:-:S02]  /*1280*/  LEA.HI.X.SX32 R121, R129, R3, 0x1, P1 ;  /* 0x0000000381797211 */ /* 0x000fc400008f0eff */
[-C--:B------:R-:W-:Y:S01]  /*1290*/  LEA.HI.X.SX32 R123, R123, R3.reuse, 0x1, P0 ;  /* 0x000000037b7b7211 */ /* 0x080fe200000f0eff */
[----:B------:R-:W5:Y:S01]  /*12a0*/  LDG.E.U16 R32, desc[UR6][R32.64] ;  /* 0x0000000620207981 */ /* 0x000f62000c1e1500 */
[-C--:B------:R-:W-:Y:S02]  /*12b0*/  LEA.HI.X.SX32 R125, R131, R3.reuse, 0x1, P3 ;  /* 0x00000003837d7211 */ /* 0x080fe400018f0eff */
[-C--:B------:R-:W-:Y:S01]  /*12c0*/  LEA.HI.X.SX32 R127, R135, R3.reuse, 0x1, P6 ;  /* 0x00000003877f7211 */ /* 0x080fe200030f0eff */
[----:B------:R-:W5:Y:S01]  /*12d0*/  LDG.E.U16 R34, desc[UR6][R34.64] ;  /* 0x0000000622227981 */ /* 0x000f62000c1e1500 */
[----:B------:R-:W-:-:S03]  /*12e0*/  LEA.HI.X.SX32 R3, R137, R3, 0x1, P4 ;  /* 0x0000000389037211 */ /* 0x000fc600020f0eff */
[----:B------:R-:W5:Y:S04]  /*12f0*/  LDG.E.U16 R40, desc[UR6][R40.64] ;  /* 0x0000000628287981 */ /* 0x000f68000c1e1500 */
        /* <DEDUP_REMOVED lines=48> */
[----:B------:R-:W5:Y:S01]  /*1600*/  LDG.E.U16 R2, desc[UR6][R2.64] ;  /* 0x0000000602027981 */ /* 0x000f62000c1e1500 */
[----:B0-----:R-:W-:-:S03]  /*1610*/  R2UR UR53, R130 ;  /* 0x00000000823572ca */ /* 0x001fc600000e0000 */
[----:B------:R0:W5:Y:S04]  /*1620*/  LDG.E.U16 R128, desc[UR6][R4.64] ;  /* 0x0000000604807981 */ /* 0x000168000c1e1500 */
[----:B------:R1:W5:Y:S04]  /*1630*/  LDG.E.U16 R6, desc[UR6][R6.64] ;  /* 0x0000000606067981 */ /* 0x000368000c1e1500 */
[----:B------:R2:W5:Y:S01]  /*1640*/  LDG.E.U16 R8, desc[UR6][R8.64] ;  /* 0x0000000608087981 */ /* 0x000562000c1e1500 */
[----:B0-----:R-:W-:Y:S02]  /*1650*/  SHF.R.U32.HI R4, RZ, 0x5, R133 ;  /* 0x00000005ff047819 */ /* 0x001fe40000011685 */
[----:B------:R-:W-:-:S02]  /*1660*/  LOP3.LUT R5, R133, 0x3f, RZ, 0xc0, !PT ;  /* 0x0000003f85057812 */ /* 0x000fc400078ec0ff */
[----:B------:R-:W-:Y:S02]  /*1670*/  R2UR UR8, R4 ;  /* 0x00000000040872ca */ /* 0x000fe400000e0000 */
[----:B-1----:R-:W-:Y:S02]  /*1680*/  LOP3.LUT R7, R133, 0xc0, RZ, 0xc0, !PT ;  /* 0x000000c085077812 */ /* 0x002fe400078ec0ff */
[----:B------:R-:W-:-:S05]  /*1690*/  SHF.L.U32 R4, R5, 0x1, RZ ;  /* 0x0000000105047819 */ /* 0x000fca00000006ff */
[----:B--2---:R-:W-:Y:S01]  /*16a0*/  IMAD R9, R7, 0x80, R4 ;  /* 0x0000008007097824 */ /* 0x004fe200078e0204 */
[----:B------:R-:W-:Y:S06]  /*16b0*/  BRA.U UP0, `(.L_x_5) ;  /* 0x0000000100187547 */ /* 0x000fec000b800000 */
[----:B------:R-:W-:Y:S01]  /*16c0*/  ELECT P0, URZ, PT ;  /* 0x0000000000ff782f */ /* 0x000fe20003800000 */
[----:B------:R-:W-:Y:S01]  /*16d0*/  IMAD.MOV.U32 R3, RZ, RZ, 0x1 ;  /* 0x00000001ff037424 */ /* 0x000fe200078e00ff */
[----:B------:R-:W-:Y:S01]  /*16e0*/  UMOV UR4, 0x40 ;  /* 0x0000004000047882 */ /* 0x000fe20000000000 */
[----:B------:R-:W-:Y:S01]  /*16f0*/  UVIRTCOUNT.DEALLOC.SMPOOL 0x80 ;  /* 0x000000800000784c */ /* 0x000fe20000000000 */
[----:B------:R-:W-:-:S09]  /*1700*/  ULEA UR4, UR9, UR4, 0x18 ;  /* 0x0000000409047291 */ /* 0x000fd2000f8ec0ff */
[----:B------:R0:W-:Y:S03]  /*1710*/  @P0 STS.U8 [UR4], R3 ;  /* 0x00000003ff000988 */ /* 0x0001e60008000004 */
.L_x_5:
[----:B------:R-:W1:Y:S01]  /*1720*/  S2UR UR11, SR_CTAID.Y ;  /* 0x00000000000b79c3 */ /* 0x000e620000002600 */
[----:B------:R-:W2:Y:S01]  /*1730*/  LDCU.64 UR60, c[0x0][0x3c0] ;  /* 0x00007800ff3c77ac */ /* 0x000ea20008000a00 */
[----:B-----5:R3:W-:Y:S01]  /*1740*/  STS.U16 [R9+UR52+0x800], R14 ;  /* 0x0008000e09007988 */ /* 0x0207e20008000434 */
[C---:B0-----:R-:W-:Y:S01]  /*1750*/  LOP3.LUT R3, R9.reuse, 0x10, RZ, 0x3c, !PT ;  /* 0x0000001009037812 */ /* 0x041fe200078e3cff */
[----:B------:R-:W0:Y:S02]  /*1760*/  LDCU UR4, c[0x0][0x3c8] ;  /* 0x00007900ff0477ac */ /* 0x000e240008000800 */
[----:B------:R2:W-:Y:S01]  /*1770*/  STS.U16 [R9+UR52+0x400], R10 ;  /* 0x0004000a09007988 */ /* 0x0005e20008000434 */
[C---:B------:R-:W-:Y:S01]  /*1780*/  LOP3.LUT R11, R9.reuse, 0x20, RZ, 0x3c, !PT ;  /* 0x00000020090b7812 */ /* 0x040fe200078e3cff */
[----:B------:R-:W4:Y:S01]  /*1790*/  S2UR UR54, SR_CTAID.X ;  /* 0x00000000003679c3 */ /* 0x000f220000002500 */
[----:B------:R-:W-:Y:S01]  /*17a0*/  LOP3.LUT R13, R9, 0x30, RZ, 0x3c, !PT ;  /* 0x00000030090d7812 */ /* 0x000fe200078e3cff */
[----:B------:R-:W-:Y:S01]  /*17b0*/  STS.U16 [R9+UR52+0x1000], R16 ;  /* 0x0010001009007988 */ /* 0x000fe20008000434 */
[----:B------:R-:W-:Y:S01]  /*17c0*/  ULOP3.LUT UR58, UR8, 0x4, URZ, 0xc0, !UPT ;  /* 0x00000004083a7892 */ /* 0x000fe2000f8ec0ff */
[----:B------:R-:W-:Y:S01]  /*17d0*/  LOP3.LUT P4, RZ, R133, 0xff, RZ, 0xc0, !PT ;  /* 0x000000ff85ff7812 */ /* 0x000fe2000788c0ff */
[----:B------:R-:W-:Y:S01]  /*17e0*/  UMOV UR10, 0x1 ;  /* 0x00000001000a7882 */ /* 0x000fe20000000000 */
[----:B------:R-:W-:Y:S01]  /*17f0*/  STS.U16 [R9+UR52+0x1400], R128 ;  /* 0x0014008009007988 */ /* 0x000fe20008000434 */
[----:B------:R-:W-:Y:S01]  /*1800*/  UIADD3 UR55, UPT, UPT, UR52, 0x14000, URZ ;  /* 0x0001400034377890 */ /* 0x000fe2000fffe0ff */
[----:B---3--:R-:W3:Y:S01]  /*1810*/  LDC.64 R14, c[0x0][0x388] ;  /* 0x0000e200ff0e7b82 */ /* 0x008ee20000000a00 */
[----:B------:R-:W-:Y:S01]  /*1820*/  PRMT R17, RZ, 0x7610, R17 ;  /* 0x00007610ff117816 */ /* 0x000fe20000000011 */
[----:B------:R-:W-:Y:S01]  /*1830*/  STS.U16 [R9+UR52+0xc00], R34 ;  /* 0x000c002209007988 */ /* 0x000fe20008000434 */
[----:B--2---:R-:W-:Y:S01]  /*1840*/  IMAD.U32 R10, RZ, RZ, UR61 ;  /* 0x0000003dff0a7e24 */ /* 0x004fe2000f8e00ff */
[----:B------:R-:W-:Y:S01]  /*1850*/  MOV R47, UR61 ;  /* 0x0000003d002f7c02 */ /* 0x000fe20008000f00 */
[----:B------:R-:W-:Y:S01]  /*1860*/  IMAD.U32 R45, RZ, RZ, UR61 ;  /* 0x0000003dff2d7e24 */ /* 0x000fe2000f8e00ff */
[----:B------:R2:W-:Y:S01]  /*1870*/  STS.U16 [R9+UR52+0x1800], R6 ;  /* 0x0018000609007988 */ /* 0x0005e20008000434 */
[----:B0-----:R-:W-:Y:S01]  /*1880*/  IMAD R5, R5, UR4, RZ ;  /* 0x0000000405057c24 */ /* 0x001fe2000f8e02ff */
[----:B-1----:R-:W-:Y:S01]  /*1890*/  UIMAD UR60, UR11, UR60, URZ ;  /* 0x0000003c0b3c72a4 */ /* 0x002fe2000f8e02ff */
[----:B------:R-:W-:Y:S01]  /*18a0*/  IMAD.U32 R49, RZ, RZ, UR61 ;  /* 0x0000003dff317e24 */ /* 0x000fe2000f8e00ff */
[----:B------:R0:W-:Y:S01]  /*18b0*/  STS.U16 [R9+UR52+0x1c00], R8 ;  /* 0x001c000809007988 */ /* 0x0001e20008000434 */
[----:B------:R-:W-:Y:S01]  /*18c0*/  MOV R51, UR61 ;  /* 0x0000003d00337c02 */ /* 0x000fe20008000f00 */
[----:B------:R-:W-:Y:S01]  /*18d0*/  USHF.L.U32 UR9, UR60, 0x1, URZ ;  /* 0x000000013c097899 */ /* 0x000fe200080006ff */
[----:B------:R-:W-:Y:S01]  /*18e0*/  IMAD.U32 R53, RZ, RZ, UR61 ;  /* 0x0000003dff357e24 */ /* 0x000fe2000f8e00ff */
[----:B------:R1:W-:Y:S01]  /*18f0*/  STS.U16 [R9+UR52], R0 ;  /* 0x0000000009007988 */ /* 0x0003e20008000434 */
[----:B------:R-:W-:Y:S01]  /*1900*/  UIMAD.WIDE UR4, UR60, 0x2, URZ ;  /* 0x000000023c0478a5 */ /* 0x000fe2000f8e02ff */
[----:B--2---:R-:W-:Y:S01]  /*1910*/  MOV R6, UR61 ;  /* 0x0000003d00067c02 */ /* 0x004fe20008000f00 */
[----:B----4-:R-:W-:Y:S01]  /*1920*/  USHF.L.U32 UR54, UR54, 0x8, URZ ;  /* 0x0000000836367899 */ /* 0x010fe200080006ff */
[----:B------:R-:W-:Y:S01]  /*1930*/  STS.U16 [R3+UR52+0x80], R74 ;  /* 0x0000804a03007988 */ /* 0x000fe20008000434 */
[----:B------:R-:W-:Y:S01]  /*1940*/  MOV R55, UR61 ;  /* 0x0000003d00377c02 */ /* 0x000fe20008000f00 */
[----:B0-----:R-:W-:Y:S01]  /*1950*/  IMAD.U32 R8, RZ, RZ, UR61 ;  /* 0x0000003dff087e24 */ /* 0x001fe2000f8e00ff */
[----:B------:R-:W-:Y:S01]  /*1960*/  UIADD3 UR12, UPT, UPT, UR54, 0x100, URZ ;  /* 0x00000100360c7890 */ /* 0x000fe2000fffe0ff */
[----:B------:R0:W-:Y:S01]  /*1970*/  STS.U16 [R3+UR52+0x480], R46 ;  /* 0x0004802e03007988 */ /* 0x0001e20008000434 */
[----:B------:R-:W-:Y:S01]  /*1980*/  USHF.L.U32 UR4, UR8, 0x15, URZ ;  /* 0x0000001508047899 */ /* 0x000fe200080006ff */
[----:B-1----:R-:W-:Y:S01]  /*1990*/  IMAD.HI R0, R5, 0x2, RZ ;  /* 0x0000000205007827 */ /* 0x002fe200078e02ff */
[----:B------:R-:W-:Y:S01]  /*19a0*/  MOV R59, UR61 ;  /* 0x0000003d003b7c02 */ /* 0x000fe20008000f00 */
[----:B------:R1:W-:Y:S01]  /*19b0*/  STS.U16 [R3+UR52+0x880], R54 ;  /* 0x0008803603007988 */ /* 0x0003e20008000434 */
[----:B------:R-:W-:Y:S01]  /*19c0*/  MOV R63, UR61 ;  /* 0x0000003d003f7c02 */ /* 0x000fe20008000f00 */
[----:B------:R-:W-:Y:S01]  /*19d0*/  IMAD.U32 R57, RZ, RZ, UR61 ;  /* 0x0000003dff397e24 */ /* 0x000fe2000f8e00ff */
[----:B------:R-:W-:Y:S01]  /*19e0*/  VOTEU.ALL UP1, P4 ;  /* 0x0000000000ff7886 */ /* 0x000fe20002020000 */
[----:B------:R-:W-:Y:S01]  /*19f0*/  STS.U16 [R3+UR52+0xc80], R66 ;  /* 0x000c804203007988 */ /* 0x000fe20008000434 */
[----:B------:R-:W-:Y:S01]  /*1a00*/  IMAD.U32 R61, RZ, RZ, UR61 ;  /* 0x0000003dff3d7e24 */ /* 0x000fe2000f8e00ff */
[----:B------:R-:W-:Y:S01]  /*1a10*/  MOV R67, UR61 ;  /* 0x0000003d00437c02 */ /* 0x000fe20008000f00 */
[----:B0-----:R-:W-:Y:S01]  /*1a20*/  IMAD.U32 R46, RZ, RZ, UR61 ;  /* 0x0000003dff2e7e24 */ /* 0x001fe2000f8e00ff */
[----:B------:R0:W-:Y:S01]  /*1a30*/  STS.U16 [R3+UR52+0x1080], R24 ;  /* 0x0010801803007988 */ /* 0x0001e20008000434 */
[----:B------:R-:W-:Y:S01]  /*1a40*/  IMAD.U32 R65, RZ, RZ, UR61 ;  /* 0x0000003dff417e24 */ /* 0x000fe2000f8e00ff */
[----:B------:R-:W-:Y:S01]  /*1a50*/  VOTEU.ALL UP2, P4 ;  /* 0x0000000000ff7886 */ /* 0x000fe20002040000 */
[----:B-1----:R-:W-:Y:S01]  /*1a60*/  IMAD.U32 R54, RZ, RZ, UR61 ;  /* 0x0000003dff367e24 */ /* 0x002fe2000f8e00ff */
[----:B------:R-:W-:Y:S01]  /*1a70*/  STS.U16 [R3+UR52+0x1480], R90 ;  /* 0x0014805a03007988 */ /* 0x000fe20008000434 */
[----:B------:R-:W-:Y:S01]  /*1a80*/  MOV R69, UR61 ;  /* 0x0000003d00457c02 */ /* 0x000fe20008000f00 */
[----:B------:R-:W-:Y:S01]  /*1a90*/  IMAD.U32 R71, RZ, RZ, UR61 ;  /* 0x0000003dff477e24 */ /* 0x000fe2000f8e00ff */
[----:B------:R-:W-:Y:S01]  /*1aa0*/  PRMT R34, RZ, 0x7610, R34 ;  /* 0x00007610ff227816 */ /* 0x000fe20000000022 */
[----:B------:R-:W-:Y:S01]  /*1ab0*/  STS.U16 [R3+UR52+0x1880], R104 ;  /* 0x0018806803007988 */ /* 0x000fe20008000434 */
[----:B------:R-:W-:Y:S01]  /*1ac0*/  IMAD.U32 R73, RZ, RZ, UR61 ;  /* 0x0000003dff497e24 */ /* 0x000fe2000f8e00ff */
[----:B------:R-:W-:Y:S01]  /*1ad0*/  PRMT R16, RZ, 0x7610, R16 ;  /* 0x00007610ff107816 */ /* 0x000fe20000000010 */
[----:B------:R-:W1:Y:S01]  /*1ae0*/  LDCU.64 UR16, c[0x0][0x3d0] ;  /* 0x00007a00ff1077ac */ /* 0x000e620008000a00 */
[----:B------:R2:W-:Y:S01]  /*1af0*/  STS.U16 [R3+UR52+0x1c80], R118 ;  /* 0x001c807603007988 */ /* 0x0005e20008000434 */
[----:B0-----:R-:W-:-:S02]  /*1b00*/  PRMT R24, RZ, 0x7610, R24 ;  /* 0x00007610ff187816 */ /* 0x001fc40000000018 */
[----:B------:R-:W-:Y:S01]  /*1b10*/  PRMT R21, RZ, 0x7610, R21 ;  /* 0x00007610ff157816 */ /* 0x000fe20000000015 */
[----:B------:R-:W-:Y:S01]  /*1b20*/  STS.U16 [R11+UR52+0x100], R76 ;  /* 0x0001004c0b007988 */ /* 0x000fe20008000434 */
[----:B------:R-:W-:Y:S02]  /*1b30*/  PRMT R19, RZ, 0x7610, R19 ;  /* 0x00007610ff137816 */ /* 0x000fe40000000013 */
[----:B------:R-:W-:Y:S01]  /*1b40*/  PRMT R23, RZ, 0x7610, R23 ;  /* 0x00007610ff177816 */ /* 0x000fe20000000017 */
[----:B------:R0:W-:Y:S01]  /*1b50*/  STS.U16 [R11+UR52+0x500], R20 ;  /* 0x000500140b007988 */ /* 0x0001e20008000434 */
[----:B------:R-:W-:Y:S02]  /*1b60*/  PRMT R33, RZ, 0x7610, R33 ;  /* 0x00007610ff217816 */ /* 0x000fe40000000021 */
[----:B--2---:R-:W-:Y:S01]  /*1b70*/  LOP3.LUT R3, R9, 0x40, RZ, 0x3c, !PT ;  /* 0x0000004009037812 */ /* 0x004fe200078e3cff */
[----:B------:R2:W-:Y:S01]  /*1b80*/  STS.U16 [R11+UR52+0x900], R56 ;  /* 0x000900380b007988 */ /* 0x0005e20008000434 */
[----:B------:R-:W-:-:S02]  /*1b90*/  PRMT R35, RZ, 0x7610, R35 ;  /* 0x00007610ff237816 */ /* 0x000fc40000000023 */
[----:B------:R-:W-:Y:S01]  /*1ba0*/  PRMT R25, RZ, 0x7610, R25 ;  /* 0x00007610ff197816 */ /* 0x000fe20000000019 */
[----:B------:R-:W-:Y:S01]  /*1bb0*/  STS.U16 [R11+UR52+0xd00], R68 ;  /* 0x000d00440b007988 */ /* 0x000fe20008000434 */
[----:B------:R-:W-:Y:S02]  /*1bc0*/  PRMT R27, RZ, 0x7610, R27 ;  /* 0x00007610ff1b7816 */ /* 0x000fe4000000001b */
[----:B0-----:R-:W-:Y:S01]  /*1bd0*/  PRMT R20, RZ, 0x7610, R20 ;  /* 0x00007610ff147816 */ /* 0x001fe20000000014 */
[----:B------:R0:W-:Y:S01]  /*1be0*/  STS.U16 [R11+UR52+0x1100], R26 ;  /* 0x0011001a0b007988 */ /* 0x0001e20008000434 */
[----:B------:R-:W-:Y:S01]  /*1bf0*/  PRMT R29, RZ, 0x7610, R29 ;  /* 0x00007610ff1d7816 */ /* 0x000fe2000000001d */
[----:B--2---:R-:W-:Y:S01]  /*1c00*/  IMAD.U32 R56, RZ, RZ, UR61 ;  /* 0x0000003dff387e24 */ /* 0x004fe2000f8e00ff */
[----:B------:R-:W-:Y:S01]  /*1c10*/  PRMT R31, RZ, 0x7610, R31 ;  /* 0x00007610ff1f7816 */ /* 0x000fe2000000001f */
[----:B------:R-:W-:Y:S01]  /*1c20*/  STS.U16 [R11+UR52+0x1500], R92 ;  /* 0x0015005c0b007988 */ /* 0x000fe20008000434 */
[----:B------:R-:W-:-:S02]  /*1c30*/  PRMT R37, RZ, 0x7610, R37 ;  /* 0x00007610ff257816 */ /* 0x000fc40000000025 */
[----:B------:R-:W-:Y:S01]  /*1c40*/  PRMT R39, RZ, 0x7610, R39 ;  /* 0x00007610ff277816 */ /* 0x000fe20000000027 */
[----:B------:R-:W-:Y:S01]  /*1c50*/  STS.U16 [R11+UR52+0x1900], R106 ;  /* 0x0019006a0b007988 */ /* 0x000fe20008000434 */
[----:B0-----:R-:W-:-:S03]  /*1c60*/  PRMT R26, RZ, 0x7610, R26 ;  /* 0x00007610ff1a7816 */ /* 0x001fc6000000001a */
[----:B------:R0:W-:Y:S04]  /*1c70*/  STS.U16 [R11+UR52+0x1d00], R120 ;  /* 0x001d00780b007988 */ /* 0x0001e80008000434 */
[----:B------:R2:W-:Y:S04]  /*1c80*/  STS.U16 [R13+UR52+0x180], R28 ;  /* 0x0001801c0d007988 */ /* 0x0005e80008000434 */
[----:B------:R4:W-:Y:S01]  /*1c90*/  STS.U16 [R13+UR52+0x580], R48 ;  /* 0x000580300d007988 */ /* 0x0009e20008000434 */
[----:B0-----:R-:W-:-:S03]  /*1ca0*/  LOP3.LUT R11, R9, 0x50, RZ, 0x3c, !PT ;  /* 0x00000050090b7812 */ /* 0x001fc600078e3cff */
[----:B------:R0:W-:Y:S01]  /*1cb0*/  STS.U16 [R13+UR52+0x980], R58 ;  /* 0x0009803a0d007988 */ /* 0x0001e20008000434 */
[----:B--2---:R-:W-:-:S03]  /*1cc0*/  PRMT R28, RZ, 0x7610, R28 ;  /* 0x00007610ff1c7816 */ /* 0x004fc6000000001c */
[----:B------:R-:W-:Y:S01]  /*1cd0*/  STS.U16 [R13+UR52+0xd80], R70 ;  /* 0x000d80460d007988 */ /* 0x000fe20008000434 */
[----:B----4-:R-:W-:-:S03]  /*1ce0*/  IMAD.U32 R48, RZ, RZ, UR61 ;  /* 0x0000003dff307e24 */ /* 0x010fc6000f8e00ff */
[----:B------:R2:W-:Y:S01]  /*1cf0*/  STS.U16 [R13+UR52+0x1180], R36 ;  /* 0x001180240d007988 */ /* 0x0005e20008000434 */
[----:B0-----:R-:W-:-:S03]  /*1d00*/  MOV R58, UR61 ;  /* 0x0000003d003a7c02 */ /* 0x001fc60008000f00 */
[----:B------:R-:W-:Y:S04]  /*1d10*/  STS.U16 [R13+UR52+0x1580], R94 ;  /* 0x0015805e0d007988 */ /* 0x000fe80008000434 */
[----:B------:R-:W-:Y:S01]  /*1d20*/  STS.U16 [R13+UR52+0x1980], R108 ;  /* 0x0019806c0d007988 */ /* 0x000fe20008000434 */
[----:B--2---:R-:W-:-:S03]  /*1d30*/  PRMT R36, RZ, 0x7610, R36 ;  /* 0x00007610ff247816 */ /* 0x004fc60000000024 */
[----:B------:R0:W-:Y:S04]  /*1d40*/  STS.U16 [R13+UR52+0x1d80], R122 ;  /* 0x001d807a0d007988 */ /* 0x0001e80008000434 */
[----:B------:R-:W-:Y:S04]  /*1d50*/  STS.U16 [R3+UR52+0x200], R78 ;  /* 0x0002004e03007988 */ /* 0x000fe80008000434 */
[----:B------:R2:W-:Y:S01]  /*1d60*/  STS.U16 [R3+UR52+0x600], R32 ;  /* 0x0006002003007988 */ /* 0x0005e20008000434 */
[----:B0-----:R-:W-:-:S03]  /*1d70*/  LOP3.LUT R13, R9, 0x60, RZ, 0x3c, !PT ;  /* 0x00000060090d7812 */ /* 0x001fc600078e3cff */
[----:B------:R0:W-:Y:S01]  /*1d80*/  STS.U16 [R3+UR52+0xa00], R22 ;  /* 0x000a001603007988 */ /* 0x0001e20008000434 */
[----:B------:R-:W-:-:S03]  /*1d90*/  LOP3.LUT R9, R9, 0x70, RZ, 0x3c, !PT ;  /* 0x0000007009097812 */ /* 0x000fc600078e3cff */
[----:B------:R4:W-:Y:S01]  /*1da0*/  STS.U16 [R3+UR52+0xe00], R44 ;  /* 0x000e002c03007988 */ /* 0x0009e20008000434 */
[----:B--2---:R-:W-:-:S03]  /*1db0*/  PRMT R32, RZ, 0x7610, R32 ;  /* 0x00007610ff207816 */ /* 0x004fc60000000020 */
[----:B------:R2:W-:Y:S01]  /*1dc0*/  STS.U16 [R3+UR52+0x1200], R38 ;  /* 0x0012002603007988 */ /* 0x0005e20008000434 */
[----:B0-----:R-:W-:-:S03]  /*1dd0*/  PRMT R22, RZ, 0x7610, R22 ;  /* 0x00007610ff167816 */ /* 0x001fc60000000016 */
[----:B------:R-:W-:Y:S01]  /*1de0*/  STS.U16 [R3+UR52+0x1600], R96 ;  /* 0x0016006003007988 */ /* 0x000fe20008000434 */
[----:B----4-:R-:W-:-:S03]  /*1df0*/  IMAD.U32 R44, RZ, RZ, UR61 ;  /* 0x0000003dff2c7e24 */ /* 0x010fc6000f8e00ff */
[----:B------:R-:W-:Y:S01]  /*1e00*/  STS.U16 [R3+UR52+0x1a00], R110 ;  /* 0x001a006e03007988 */ /* 0x000fe20008000434 */
[----:B--2---:R-:W-:-:S03]  /*1e10*/  PRMT R38, RZ, 0x7610, R38 ;  /* 0x00007610ff267816 */ /* 0x004fc60000000026 */
[----:B------:R0:W-:Y:S04]  /*1e20*/  STS.U16 [R3+UR52+0x1e00], R124 ;  /* 0x001e007c03007988 */ /* 0x0001e80008000434 */
[----:B------:R-:W-:Y:S04]  /*1e30*/  STS.U16 [R11+UR52+0x280], R18 ;  /* 0x000280120b007988 */ /* 0x000fe80008000434 */
[----:B------:R2:W-:Y:S01]  /*1e40*/  STS.U16 [R11+UR52+0x680], R50 ;  /* 0x000680320b007988 */ /* 0x0005e20008000434 */
[----:B0-----:R-:W-:Y:S01]  /*1e50*/  SHF.L.U32 R3, R5, 0x1, RZ ;  /* 0x0000000105037819 */ /* 0x001fe200000006ff */
[----:B------:R-:W-:-:S02]  /*1e60*/  IMAD.U32 R5, RZ, RZ, UR61 ;  /* 0x0000003dff057e24 */ /* 0x000fc4000f8e00ff */
[----:B------:R0:W-:Y:S01]  /*1e70*/  STS.U16 [R11+UR52+0xa80], R60 ;  /* 0x000a803c0b007988 */ /* 0x0001e20008000434 */
[----:B---3--:R-:W-:Y:S01]  /*1e80*/  IADD3 R41, P0, P1, R3, UR9, R14 ;  /* 0x0000000903297c10 */ /* 0x008fe2000f91e00e */
[----:B------:R-:W-:Y:S02]  /*1e90*/  IMAD.U32 R3, RZ, RZ, UR61 ;  /* 0x0000003dff037e24 */ /* 0x000fe4000f8e00ff */
[----:B------:R-:W-:Y:S01]  /*1ea0*/  STS.U16 [R11+UR52+0xe80], R72 ;  /* 0x000e80480b007988 */ /* 0x000fe20008000434 */
[----:B------:R-:W-:Y:S01]  /*1eb0*/  ULOP3.LUT UR9, UR4, 0x600000, URZ, 0xc0, !UPT ;  /* 0x0060000004097892 */ /* 0x000fe2000f8ec0ff */
[----:B------:R-:W-:Y:S01]  /*1ec0*/  IADD3.X R43, PT, PT, R0, UR5, R15, P0, P1 ;  /* 0x00000005002b7c10 */ /* 0x000fe200087e240f */
[----:B--2---:R-:W-:Y:S01]  /*1ed0*/  IMAD.U32 R50, RZ, RZ, UR61 ;  /* 0x0000003dff327e24 */ /* 0x004fe2000f8e00ff */
[----:B------:R-:W-:Y:S01]  /*1ee0*/  SHF.R.U32.HI R0, RZ, 0x6, R133 ;  /* 0x00000006ff007819 */ /* 0x000fe20000011685 */
[----:B------:R-:W-:Y:S01]  /*1ef0*/  STS.U16 [R11+UR52+0x1280], R84 ;  /* 0x001280540b007988 */ /* 0x000fe20008000434 */
[----:B------:R-:W-:-:S02]  /*1f00*/  ULEA UR56, UR58, UR9, 0x4 ;  /* 0x000000093a387291 */ /* 0x000fc4000f8e20ff */
[----:B------:R-:W-:-:S04]  /*1f10*/  @!UP1 UIADD3 UR4, UPT, UPT, -UR10, 0x100000, URZ ;  /* 0x001000000a049890 */ /* 0x000fc8000fffe1ff */
[----:B------:R-:W-:Y:S02]  /*1f20*/  @!UP1 USHF.L.U32 UR5, UR4, 0xb, URZ ;  /* 0x0000000b04059899 */ /* 0x000fe400080006ff */
[----:B------:R-:W-:Y:S01]  /*1f30*/  @!UP1 USHF.L.U32 UR4, UR4, 0x1, URZ ;  /* 0x0000000104049899 */ /* 0x000fe200080006ff */
[----:B0-----:R-:W-:Y:S01]  /*1f40*/  IMAD.U32 R60, RZ, RZ, UR61 ;  /* 0x0000003dff3c7e24 */ /* 0x001fe2000f8e00ff */
[----:B------:R-:W-:Y:S01]  /*1f50*/  SGXT.U32 R0, R0, 0x2 ;  /* 0x000000020000781a */ /* 0x000fe20000000000 */
[----:B------:R-:W-:Y:S01]  /*1f60*/  STS.U16 [R11+UR52+0x1680], R98 ;  /* 0x001680620b007988 */ /* 0x000fe20008000434 */
[----:B------:R-:W-:Y:S01]  /*1f70*/  UIADD3 UR56, UPT, UPT, UR53, UR56, URZ ;  /* 0x0000003835387290 */ /* 0x000fe2000fffe0ff */
[----:B------:R-:W-:Y:S02]  /*1f80*/  ISETP.LT.AND P0, PT, RZ, UR12, PT ;  /* 0x0000000cff007c0c */ /* 0x000fe4000bf01270 */
[----:B------:R-:W-:Y:S01]  /*1f90*/  IMAD R0, R0, UR61, RZ ;  /* 0x0000003d00007c24 */ /* 0x000fe2000f8e02ff */
[----:B------:R-:W-:Y:S01]  /*1fa0*/  STS.U16 [R11+UR52+0x1a80], R112 ;  /* 0x001a80700b007988 */ /* 0x000fe20008000434 */
[----:B------:R-:W-:-:S02]  /*1fb0*/  PRMT R14, RZ, 0x7610, R14 ;  /* 0x00007610ff0e7816 */ /* 0x000fc4000000000e */
[----:B------:R-:W-:Y:S01]  /*1fc0*/  PRMT R18, RZ, 0x7610, R18 ;  /* 0x00007610ff127816 */ /* 0x000fe20000000012 */
[----:B------:R0:W-:Y:S01]  /*1fd0*/  STS.U16 [R11+UR52+0x1e80], R126 ;  /* 0x001e807e0b007988 */ /* 0x0001e20008000434 */
[C---:B------:R-:W-:Y:S02]  /*1fe0*/  LEA R108, P1, R0.reuse, R41, 0x1 ;  /* 0x00000029006c7211 */ /* 0x040fe400078208ff */
[----:B------:R-:W-:Y:S01]  /*1ff0*/  PRMT R15, RZ, 0x7610, R15 ;  /* 0x00007610ff0f7816 */ /* 0x000fe2000000000f */
[----:B------:R2:W-:Y:S01]  /*2000*/  STS.U16 [R13+UR52+0x1f00], R2 ;  /* 0x001f00020d007988 */ /* 0x0005e20008000434 */
[----:B------:R-:W-:-:S03]  /*2010*/  LEA.HI.X.SX32 R109, R0, R43, 0x1, P1 ;  /* 0x0000002b006d7211 */ /* 0x000fc600008f0eff */
[----:B------:R3:W-:Y:S01]  /*2020*/  STS.U16 [R13+UR52+0x300], R30 ;  /* 0x0003001e0d007988 */ /* 0x0007e20008000434 */
[----:B0-----:R-:W-:-:S03]  /*2030*/  MOV R11, UR61 ;  /* 0x0000003d000b7c02 */ /* 0x001fc60008000f00 */
[----:B------:R0:W-:Y:S01]  /*2040*/  STS.U16 [R13+UR52+0x700], R42 ;  /* 0x0007002a0d007988 */ /* 0x0001e20008000434 */
[----:B--2---:R-:W-:-:S03]  /*2050*/  IMAD R2, R3, 0x4, R0 ;  /* 0x0000000403027824 */ /* 0x004fc600078e0200 */
[----:B------:R-:W-:Y:S01]  /*2060*/  STS.U16 [R13+UR52+0xb00], R62 ;  /* 0x000b003e0d007988 */ /* 0x000fe20008000434 */
[----:B---3--:R-:W-:Y:S02]  /*2070*/  PRMT R30, RZ, 0x7610, R30 ;  /* 0x00007610ff1e7816 */ /* 0x008fe4000000001e */
[----:B------:R-:W-:Y:S01]  /*2080*/  LEA R3, R5, R2, 0x2 ;  /* 0x0000000205037211 */ /* 0x000fe200078e10ff */
[----:B------:R-:W-:Y:S01]  /*2090*/  IMAD.U32 R5, RZ, RZ, UR12 ;  /* 0x0000000cff057e24 */ /* 0x000fe2000f8e00ff */
[----:B------:R-:W-:Y:S01]  /*20a0*/  STS.U16 [R13+UR52+0xf00], R80 ;  /* 0x000f00500d007988 */ /* 0x000fe20008000434 */
[CC--:B------:R-:W-:Y:S02]  /*20b0*/  LEA R92, P2, R2.reuse, R41.reuse, 0x1 ;  /* 0x00000029025c7211 */ /* 0x0c0fe400078408ff */
[----:B------:R-:W-:Y:S01]  /*20c0*/  LEA R106, P1, R3, R41, 0x1 ;  /* 0x00000029036a7211 */ /* 0x000fe200078208ff */
[----:B------:R2:W-:Y:S01]  /*20d0*/  STL [R1+0x230], R5 ;  /* 0x0002300501007387 */ /* 0x0005e20000100800 */
[----:B------:R-:W-:-:S02]  /*20e0*/  LEA.HI.X.SX32 R93, R2, R43, 0x1, P2 ;  /* 0x0000002b025d7211 */ /* 0x000fc400010f0eff */
[----:B------:R-:W-:Y:S01]  /*20f0*/  LEA.HI.X.SX32 R107, R3, R43, 0x1, P1 ;  /* 0x0000002b036b7211 */ /* 0x000fe200008f0eff */
[----:B------:R-:W-:Y:S01]  /*2100*/  STS.U16 [R13+UR52+0x1300], R86 ;  /* 0x001300560d007988 */ /* 0x000fe20008000434 */
[----:B0-----:R-:W-:-:S03]  /*2110*/  PRMT R42, RZ, 0x7610, R42 ;  /* 0x00007610ff2a7816 */ /* 0x001fc6000000002a */
[----:B------:R-:W-:Y:S01]  /*2120*/  STS.U16 [R13+UR52+0x1700], R100 ;  /* 0x001700640d007988 */ /* 0x000fe20008000434 */
[----:B--2---:R-:W-:-:S03]  /*2130*/  IMAD R5, R6, 0x4, R3 ;  /* 0x0000000406057824 */ /* 0x004fc600078e0203 */
[----:B------:R0:W-:Y:S02]  /*2140*/  STS.U16 [R13+UR52+0x1b00], R114 ;  /* 0x001b00720d007988 */ /* 0x0001e40008000434 */
[----:B------:R-:W-:Y:S02]  /*2150*/  LEA R0, R8, R5, 0x2 ;  /* 0x0000000508007211 */ /* 0x000fe400078e10ff */
[----:B------:R2:W-:Y:S01]  /*2160*/  STS.U16 [R9+UR52+0x380], R40 ;  /* 0x0003802809007988 */ /* 0x0005e20008000434 */
[CC--:B------:R-:W-:Y:S02]  /*2170*/  LEA R90, P1, R5.reuse, R41.reuse, 0x1 ;  /* 0x00000029055a7211 */ /* 0x0c0fe400078208ff */
[C---:B------:R-:W-:Y:S01]  /*2180*/  LEA R104, P2, R0.reuse, R41, 0x1 ;  /* 0x0000002900687211 */ /* 0x040fe200078408ff */
[----:B------:R3:W-:Y:S01]  /*2190*/  STS.U16 [R9+UR52+0x780], R52 ;  /* 0x0007803409007988 */ /* 0x0007e20008000434 */
[-C--:B------:R-:W-:Y:S02]  /*21a0*/  LEA.HI.X.SX32 R91, R5, R43.reuse, 0x1, P1 ;  /* 0x0000002b055b7211 */ /* 0x080fe400008f0eff */
[----:B------:R-:W-:Y:S01]  /*21b0*/  LEA.HI.X.SX32 R105, R0, R43, 0x1, P2 ;  /* 0x0000002b00697211 */ /* 0x000fe200010f0eff */
[----:B------:R-:W-:Y:S01]  /*21c0*/  STS.U16 [R9+UR52+0xb80], R64 ;  /* 0x000b804009007988 */ /* 0x000fe20008000434 */
[----:B0-----:R-:W-:-:S02]  /*21d0*/  PRMT R13, RZ, 0x7610, R13 ;  /* 0x00007610ff0d7816 */ /* 0x001fc4000000000d */
[----:B--2---:R-:W-:Y:S01]  /*21e0*/  PRMT R40, RZ, 0x7610, R40 ;  /* 0x00007610ff287816 */ /* 0x004fe20000000028 */
[----:B------:R-:W-:Y:S01]  /*21f0*/  STS.U16 [R9+UR52+0xf80], R82 ;  /* 0x000f805209007988 */ /* 0x000fe20008000434 */
[----:B---3--:R-:W-:-:S03]  /*2200*/  IMAD.U32 R52, RZ, RZ, UR61 ;  /* 0x0000003dff347e24 */ /* 0x008fc6000f8e00ff */
[----:B------:R-:W-:Y:S04]  /*2210*/  STS.U16 [R9+UR52+0x1380], R88 ;  /* 0x0013805809007988 */ /* 0x000fe80008000434 */
[----:B------:R-:W-:Y:S04]  /*2220*/  STS.U16 [R9+UR52+0x1780], R102 ;  /* 0x0017806609007988 */ /* 0x000fe80008000434 */
[----:B------:R-:W-:Y:S04]  /*2230*/  STS.U16 [R9+UR52+0x1b80], R116 ;  /* 0x001b807409007988 */ /* 0x000fe80008000434 */
[----:B------:R0:W-:Y:S01]  /*2240*/  STS.U16 [R9+UR52+0x1f80], R12 ;  /* 0x001f800c09007988 */ /* 0x0001e20008000434 */
[----:B------:R-:W-:Y:S01]  /*2250*/  STTM.x64 tmem[UR56], RZ ;  /* 0x000000ff000079ed */ /* 0x000fe20008340038 */
[----:B------:R-:W2:Y:S02]  /*2260*/  FENCE.VIEW.ASYNC.T ;  /* 0x00000000000073c6 */ /* 0x000ea40000000200 */
[----:B--2---:R-:W-:Y:S01]  /*2270*/  BAR.SYNC.DEFER_BLOCKING 0x0 ;  /* 0x0000000000007b1d */ /* 0x004fe20000010000 */
[----:B0-----:R-:W-:Y:S01]  /*2280*/  IMAD.U32 R9, RZ, RZ, UR61 ;  /* 0x0000003dff097e24 */ /* 0x001fe2000f8e00ff */
[----:B------:R-:W-:-:S03]  /*2290*/  PRMT R12, RZ, 0x7610, R12 ;  /* 0x00007610ff0c7816 */ /* 0x000fc6000000000c */
[----:B------:R-:W-:Y:S01]  /*22a0*/  IMAD R2, R9, 0x4, R0 ;  /* 0x0000000409027824 */ /* 0x000fe200078e0200 */
[----:B------:R-:W-:Y:S03]  /*22b0*/  STL.64 [R1+0x228], R108 ;  /* 0x0002286c01007387 */ /* 0x000fe60000100a00 */
[----:B------:R-:W-:Y:S01]  /*22c0*/  IMAD R3, R11, 0x4, R2 ;  /* 0x000000040b037824 */ /* 0x000fe200078e0202 */
[----:B------:R-:W-:Y:S01]  /*22d0*/  LEA R88, P1, R2, R41, 0x1 ;  /* 0x0000002902587211 */ /* 0x000fe200078208ff */
[----:B------:R-:W-:Y:S03]  /*22e0*/  STL.64 [R1+0x220], R92 ;  /* 0x0002205c01007387 */ /* 0x000fe60000100a00 */
[----:B------:R-:W-:Y:S01]  /*22f0*/  LEA R0, R10, R3, 0x2 ;  /* 0x000000030a007211 */ /* 0x000fe200078e10ff */
[----:B------:R-:W-:Y:S01]  /*2300*/  STL.64 [R1+0x218], R106 ;  /* 0x0002186a01007387 */ /* 0x000fe20000100a00 */
[----:B------:R-:W-:-:S02]  /*2310*/  LEA R102, P2, R3, R41, 0x1 ;  /* 0x0000002903667211 */ /* 0x000fc400078408ff */
[-C--:B------:R-:W-:Y:S01]  /*2320*/  LEA.HI.X.SX32 R89, R2, R43.reuse, 0x1, P1 ;  /* 0x0000002b02597211 */ /* 0x080fe200008f0eff */
[----:B------:R-:W-:Y:S01]  /*2330*/  IMAD R2, R45, 0x4, R0 ;  /* 0x000000042d027824 */ /* 0x000fe200078e0200 */
[----:B------:R-:W-:Y:S01]  /*2340*/  LEA.HI.X.SX32 R103, R3, R43, 0x1, P2 ;  /* 0x0000002b03677211 */ /* 0x000fe200010f0eff */
[----:B------:R-:W0:Y:S02]  /*2350*/  FENCE.VIEW.ASYNC.S ;  /* 0x00000000000073c6 */ /* 0x000e240000000000 */
[----:B0-----:R0:W2:Y:S01]  /*2360*/  @!UP2 SYNCS.EXCH.64 URZ, [UR55], UR4 ;  /* 0x0000000437ffa5b2 */ /* 0x0010a20008000100 */
[-C--:B------:R-:W-:Y:S01]  /*2370*/  LEA R86, P1, R0, R41.reuse, 0x1 ;  /* 0x0000002900567211 */ /* 0x080fe200078208ff */
[----:B------:R-:W-:Y:S01]  /*2380*/  IMAD R3, R47, 0x4, R2 ;  /* 0x000000042f037824 */ /* 0x000fe200078e0202 */
[----:B------:R-:W-:Y:S01]  /*2390*/  LEA R100, P2, R2, R41, 0x1 ;  /* 0x0000002902647211 */ /* 0x000fe200078408ff */
[----:B--2---:R-:W-:Y:S01]  /*23a0*/  BAR.SYNC.DEFER_BLOCKING 0x0 ;  /* 0x0000000000007b1d */ /* 0x004fe20000010000 */
[----:B------:R-:W-:-:S02]  /*23b0*/  LEA.HI.X.SX32 R87, R0, R43, 0x1, P1 ;  /* 0x0000002b00577211 */ /* 0x000fc400008f0eff */
[----:B------:R-:W-:Y:S02]  /*23c0*/  LEA R0, R44, R3, 0x2 ;  /* 0x000000032c007211 */ /* 0x000fe400078e10ff */
[----:B------:R-:W-:Y:S02]  /*23d0*/  LEA.HI.X.SX32 R101, R2, R43, 0x1, P2 ;  /* 0x0000002b02657211 */ /* 0x000fe400010f0eff */
[-C--:B------:R-:W-:Y:S01]  /*23e0*/  LEA R84, P1, R3, R41.reuse, 0x1 ;  /* 0x0000002903547211 */ /* 0x080fe200078208ff */
[----:B------:R-:W-:Y:S01]  /*23f0*/  IMAD R2, R49, 0x4, R0 ;  /* 0x0000000431027824 */ /* 0x000fe200078e0200 */
[C---:B------:R-:W-:Y:S01]  /*2400*/  LEA R98, P2, R0.reuse, R41, 0x1 ;  /* 0x0000002900627211 */ /* 0x040fe200078408ff */
[----:B------:R-:W-:Y:S01]  /*2410*/  STL.64 [R1+0x210], R90 ;  /* 0x0002105a01007387 */ /* 0x000fe20000100a00 */
[-C--:B------:R-:W-:Y:S01]  /*2420*/  LEA.HI.X.SX32 R85, R3, R43.reuse, 0x1, P1 ;  /* 0x0000002b03557211 */ /* 0x080fe200008f0eff */
[----:B------:R-:W-:Y:S01]  /*2430*/  IMAD R3, R51, 0x4, R2 ;  /* 0x0000000433037824 */ /* 0x000fe200078e0202 */
[----:B------:R-:W-:Y:S01]  /*2440*/  LEA.HI.X.SX32 R99, R0, R43, 0x1, P2 ;  /* 0x0000002b00637211 */ /* 0x000fe200010f0eff */
[----:B------:R-:W-:Y:S01]  /*2450*/  STL.64 [R1+0x208], R104 ;  /* 0x0002086801007387 */ /* 0x000fe20000100a00 */
[----:B------:R-:W-:-:S02]  /*2460*/  LEA R82, P1, R2, R41, 0x1 ;  /* 0x0000002902527211 */ /* 0x000fc400078208ff */
[----:B------:R-:W-:Y:S01]  /*2470*/  LEA R0, R46, R3, 0x2 ;  /* 0x000000032e007211 */ /* 0x000fe200078e10ff */
[----:B------:R-:W-:Y:S01]  /*2480*/  STL.64 [R1+0x200], R88 ;  /* 0x0002005801007387 */ /* 0x000fe20000100a00 */
[----:B------:R-:W-:Y:S02]  /*2490*/  LEA R96, P2, R3, R41, 0x1 ;  /* 0x0000002903607211 */ /* 0x000fe400078408ff */
[-C--:B------:R-:W-:Y:S01]  /*24a0*/  LEA.HI.X.SX32 R83, R2, R43.reuse, 0x1, P1 ;  /* 0x0000002b02537211 */ /* 0x080fe200008f0eff */
[----:B------:R-:W-:Y:S01]  /*24b0*/  IMAD R2, R53, 0x4, R0 ;  /* 0x0000000435027824 */ /* 0x000fe200078e0200 */
[----:B------:R-:W-:Y:S01]  /*24c0*/  LEA.HI.X.SX32 R97, R3, R43, 0x1, P2 ;  /* 0x0000002b03617211 */ /* 0x000fe200010f0eff */
[----:B------:R-:W-:Y:S01]  /*24d0*/  STL.64 [R1+0x1f8], R102 ;  /* 0x0001f86601007387 */ /* 0x000fe20000100a00 */
[C---:B------:R-:W-:Y:S01]  /*24e0*/  LEA R80, P1, R0.reuse, R41, 0x1 ;  /* 0x0000002900507211 */ /* 0x040fe200078208ff */
[----:B------:R-:W-:Y:S02]  /*24f0*/  IMAD R3, R55, 0x4, R2 ;  /* 0x0000000437037824 */ /* 0x000fe400078e0202 */
[----:B------:R-:W-:Y:S01]  /*2500*/  STL.64 [R1+0x1f0], R86 ;  /* 0x0001f05601007387 */ /* 0x000fe20000100a00 */
[----:B------:R-:W-:-:S02]  /*2510*/  LEA.HI.X.SX32 R81, R0, R43, 0x1, P1 ;  /* 0x0000002b00517211 */ /* 0x000fc400008f0eff */
[----:B------:R-:W-:Y:S01]  /*2520*/  LEA R94, P1, R2, R41, 0x1 ;  /* 0x00000029025e7211 */ /* 0x000fe200078208ff */
[----:B------:R-:W-:Y:S01]  /*2530*/  STL.64 [R1+0x1e8], R100 ;  /* 0x0001e86401007387 */ /* 0x000fe20000100a00 */
[----:B------:R-:W-:Y:S02]  /*2540*/  LEA R0, R48, R3, 0x2 ;  /* 0x0000000330007211 */ /* 0x000fe400078e10ff */
[----:B------:R-:W-:Y:S01]  /*2550*/  LEA.HI.X.SX32 R95, R2, R43, 0x1, P1 ;  /* 0x0000002b025f7211 */ /* 0x000fe200008f0eff */
[----:B------:R-:W-:Y:S01]  /*2560*/  STL.64 [R1+0x1e0], R84 ;  /* 0x0001e05401007387 */ /* 0x000fe20000100a00 */
        /* <DEDUP_REMOVED lines=11> */
[----:B------:R-:W-:-:S03]  /*2620*/  LEA.HI.X.SX32 R75, R2, R43, 0x1, P1 ;  /* 0x0000002b024b7211 */ /* 0x000fc600008f0eff */
[----:B------:R-:W-:Y:S01]  /*2630*/  IMAD R2, R61, 0x4, R0 ;  /* 0x000000043d027824 */ /* 0x000fe200078e0200 */
[----:B------:R-:W-:Y:S01]  /*2640*/  LEA R50, P1, R3, R41, 0x1 ;  /* 0x0000002903327211 */ /* 0x000fe200078208ff */
[----:B------:R-:W-:Y:S03]  /*2650*/  STL.64 [R1+0x1c0], R80 ;  /* 0x0001c05001007387 */ /* 0x000fe60000100a00 */
[----:B------:R-:W-:Y:S01]  /*2660*/  LEA R5, R63, R2, 0x2 ;  /* 0x000000023f057211 */ /* 0x000fe200078e10ff */
[----:B------:R-:W-:Y:S04]  /*2670*/  STL.64 [R1+0x1b8], R94 ;  /* 0x0001b85e01007387 */ /* 0x000fe80000100a00 */
[----:B------:R-:W-:Y:S01]  /*2680*/  IMAD R6, R52, 0x4, R5 ;  /* 0x0000000434067824 */ /* 0x000fe200078e0205 */
[----:B------:R-:W-:Y:S01]  /*2690*/  LEA.HI.X.SX32 R51, R3, R43, 0x1, P1 ;  /* 0x0000002b03337211 */ /* 0x000fe200008f0eff */
[----:B------:R-:W-:Y:S03]  /*26a0*/  STL.64 [R1+0x1b0], R78 ;  /* 0x0001b04e01007387 */ /* 0x000fe60000100a00 */
[----:B------:R-:W-:Y:S01]  /*26b0*/  LEA R8, R65, R6, 0x2 ;  /* 0x0000000641087211 */ /* 0x000fe200078e10ff */
[----:B------:R-:W-:Y:S04]  /*26c0*/  STL.64 [R1+0x1a8], R76 ;  /* 0x0001a84c01007387 */ /* 0x000fe80000100a00 */
[----:B------:R-:W-:Y:S01]  /*26d0*/  IMAD R9, R67, 0x4, R8 ;  /* 0x0000000443097824 */ /* 0x000fe200078e0208 */
[----:B------:R-:W-:Y:S01]  /*26e0*/  LEA R46, P2, R2, R41, 0x1 ;  /* 0x00000029022e7211 */ /* 0x000fe200078408ff */
[----:B------:R2:W3:Y:S03]  /*26f0*/  @P0 LDG.E.U16 R30, desc[UR6][R50.64] ;  /* 0x00000006321e0981 */ /* 0x0004e6000c1e1500 */
[----:B------:R-:W-:Y:S01]  /*2700*/  LEA R3, R54, R9, 0x2 ;  /* 0x0000000936037211 */ /* 0x000fe200078e10ff */
[----:B------:R-:W4:Y:S04]  /*2710*/  @P0 LDG.E.U16 R14, desc[UR6][R106.64] ;  /* 0x000000066a0e0981 */ /* 0x000f28000c1e1500 */
[----:B------:R-:W-:Y:S01]  /*2720*/  IMAD R10, R56, 0x4, R3 ;  /* 0x00000004380a7824 */ /* 0x000fe200078e0203 */
[----:B------:R-:W-:Y:S01]  /*2730*/  LEA.HI.X.SX32 R47, R2, R43, 0x1, P2 ;  /* 0x0000002b022f7211 */ /* 0x000fe200010f0eff */
[----:B------:R-:W4:Y:S01]  /*2740*/  @P0 LDG.E.U16 R13, desc[UR6][R108.64] ;  /* 0x000000066c0d0981 */ /* 0x000f22000c1e1500 */
[----:B------:R-:W-:-:S02]  /*2750*/  LEA R44, P3, R6, R41, 0x1 ;  /* 0x00000029062c7211 */ /* 0x000fc400078608ff */
[----:B------:R-:W-:Y:S01]  /*2760*/  LEA R2, R69, R10, 0x2 ;  /* 0x0000000a45027211 */ /* 0x000fe200078e10ff */
[----:B------:R-:W-:Y:S01]  /*2770*/  STL.64 [R1+0x1a0], R74 ;  /* 0x0001a04a01007387 */ /* 0x000fe20000100a00 */
[----:B------:R-:W-:Y:S02]  /*2780*/  LEA.HI.X.SX32 R45, R6, R43, 0x1, P3 ;  /* 0x0000002b062d7211 */ /* 0x000fe400018f0eff */
[----:B------:R-:W-:Y:S01]  /*2790*/  LEA R52, P2, R9, R41, 0x1 ;  /* 0x0000002909347211 */ /* 0x000fe200078408ff */
[----:B------:R-:W-:Y:S01]  /*27a0*/  IMAD R6, R71, 0x4, R2 ;  /* 0x0000000447067824 */ /* 0x000fe200078e0202 */
[----:B------:R2:W-:Y:S02]  /*27b0*/  STL.64 [R1+0x198], R50 ;  /* 0x0001983201007387 */ /* 0x0005e40000100a00 */
[----:B------:R-:W-:Y:S02]  /*27c0*/  LEA.HI.X.SX32 R53, R9, R43, 0x1, P2 ;  /* 0x0000002b09357211 */ /* 0x000fe400010f0eff */
[----:B------:R-:W-:Y:S01]  /*27d0*/  LEA R9, R73, R6, 0x2 ;  /* 0x0000000649097211 */ /* 0x000fe200078e10ff */
[----:B------:R0:W-:Y:S04]  /*27e0*/  STL.64 [R1+0x188], R46 ;  /* 0x0001882e01007387 */ /* 0x0001e80000100a00 */
[----:B------:R-:W-:Y:S01]  /*27f0*/  IMAD R11, R58, 0x4, R9 ;  /* 0x000000043a0b7824 */ /* 0x000fe200078e0209 */
[----:B------:R0:W4:Y:S01]  /*2800*/  @P0 LDG.E.U16 R32, desc[UR6][R46.64] ;  /* 0x000000062e200981 */ /* 0x000122000c1e1500 */
[----:B--2---:R-:W-:-:S03]  /*2810*/  LEA R50, P2, R10, R41, 0x1 ;  /* 0x000000290a327211 */ /* 0x004fc600078408ff */
[----:B------:R2:W-:Y:S01]  /*2820*/  STL.64 [R1+0x178], R44 ;  /* 0x0001782c01007387 */ /* 0x0005e20000100a00 */
[----:B------:R-:W-:-:S03]  /*2830*/  LEA.HI.X.SX32 R51, R10, R43, 0x1, P2 ;  /* 0x0000002b0a337211 */ /* 0x000fc600010f0eff */
[----:B------:R2:W4:Y:S01]  /*2840*/  @P0 LDG.E.U16 R34, desc[UR6][R44.64] ;  /* 0x000000062c220981 */ /* 0x000522000c1e1500 */
[----:B0-----:R-:W-:-:S03]  /*2850*/  LEA R46, P3, R6, R41, 0x1 ;  /* 0x00000029062e7211 */ /* 0x001fc600078608ff */
[----:B------:R-:W4:Y:S01]  /*2860*/  @P0 LDG.E.U16 R16, desc[UR6][R104.64] ;  /* 0x0000000668100981 */ /* 0x000f22000c1e1500 */
[----:B------:R-:W-:-:S03]  /*2870*/  LEA.HI.X.SX32 R47, R6, R43, 0x1, P3 ;  /* 0x0000002b062f7211 */ /* 0x000fc600018f0eff */
[----:B------:R-:W4:Y:S01]  /*2880*/  @P0 LDG.E.U16 R18, desc[UR6][R102.64] ;  /* 0x0000000666120981 */ /* 0x000f22000c1e1500 */
[----:B--2---:R-:W-:-:S03]  /*2890*/  LEA R44, P2, R11, R41, 0x1 ;  /* 0x000000290b2c7211 */ /* 0x004fc600078408ff */
[----:B------:R-:W2:Y:S01]  /*28a0*/  @P0 LDG.E.U16 R20, desc[UR6][R100.64] ;  /* 0x0000000664140981 */ /* 0x000ea2000c1e1500 */
[----:B------:R-:W-:-:S03]  /*28b0*/  LEA.HI.X.SX32 R45, R11, R43, 0x1, P2 ;  /* 0x0000002b0b2d7211 */ /* 0x000fc600010f0eff */
[----:B------:R-:W2:Y:S04]  /*28c0*/  @P0 LDG.E.U16 R22, desc[UR6][R98.64] ;  /* 0x0000000662160981 */ /* 0x000ea8000c1e1500 */
[----:B------:R-:W2:Y:S04]  /*28d0*/  @P0 LDG.E.U16 R24, desc[UR6][R96.64] ;  /* 0x0000000660180981 */ /* 0x000ea8000c1e1500 */
[----:B------:R-:W2:Y:S04]  /*28e0*/  @P0 LDG.E.U16 R26, desc[UR6][R94.64] ;  /* 0x000000065e1a0981 */ /* 0x000ea8000c1e1500 */
[----:B------:R-:W2:Y:S04]  /*28f0*/  @P0 LDG.E.U16 R28, desc[UR6][R76.64] ;  /* 0x000000064c1c0981 */ /* 0x000ea8000c1e1500 */
[----:B------:R-:W2:Y:S04]  /*2900*/  @P0 LDG.E.U16 R36, desc[UR6][R52.64] ;  /* 0x0000000634240981 */ /* 0x000ea8000c1e1500 */
[----:B------:R-:W2:Y:S04]  /*2910*/  @P0 LDG.E.U16 R38, desc[UR6][R50.64] ;  /* 0x0000000632260981 */ /* 0x000ea8000c1e1500 */
[----:B------:R-:W2:Y:S04]  /*2920*/  @P0 LDG.E.U16 R40, desc[UR6][R46.64] ;  /* 0x000000062e280981 */ /* 0x000ea8000c1e1500 */
[----:B------:R0:W2:Y:S04]  /*2930*/  @P0 LDG.E.U16 R42, desc[UR6][R44.64] ;  /* 0x000000062c2a0981 */ /* 0x0000a8000c1e1500 */
[----:B------:R-:W2:Y:S04]  /*2940*/  @P0 LDG.E.U16 R12, desc[UR6][R92.64] ;  /* 0x000000065c0c0981 */ /* 0x000ea8000c1e1500 */
[----:B------:R-:W2:Y:S04]  /*2950*/  @P0 LDG.E.U16 R15, desc[UR6][R90.64] ;  /* 0x000000065a0f0981 */ /* 0x000ea8000c1e1500 */
[----:B------:R-:W2:Y:S04]  /*2960*/  @P0 LDG.E.U16 R17, desc[UR6][R88.64] ;  /* 0x0000000658110981 */ /* 0x000ea8000c1e1500 */
[----:B------:R-:W2:Y:S04]  /*2970*/  @P0 LDG.E.U16 R21, desc[UR6][R84.64] ;  /* 0x0000000654150981 */ /* 0x000ea8000c1e1500 */
[----:B------:R-:W2:Y:S04]  /*2980*/  @P0 LDG.E.U16 R19, desc[UR6][R86.64] ;  /* 0x0000000656130981 */ /* 0x000ea8000c1e1500 */
[----:B------:R-:W2:Y:S01]  /*2990*/  @P0 LDG.E.U16 R23, desc[UR6][R82.64] ;  /* 0x0000000652170981 */ /* 0x000ea2000c1e1500 */
[----:B------:R-:W-:-:S03]  /*29a0*/  LEA R48, P1, R0, R41, 0x1 ;  /* 0x0000002900307211 */ /* 0x000fc600078208ff */
[----:B------:R-:W-:Y:S01]  /*29b0*/  STL.64 [R1+0x168], R52 ;  /* 0x0001683401007387 */ /* 0x000fe20000100a00 */
[----:B------:R-:W-:-:S03]  /*29c0*/  LEA.HI.X.SX32 R49, R0, R43, 0x1, P1 ;  /* 0x0000002b00317211 */ /* 0x000fc600008f0eff */
[----:B------:R-:W-:Y:S04]  /*29d0*/  STL.64 [R1+0x158], R50 ;  /* 0x0001583201007387 */ /* 0x000fe80000100a00 */
[----:B------:R-:W-:Y:S04]  /*29e0*/  STL.64 [R1+0x148], R46 ;  /* 0x0001482e01007387 */ /* 0x000fe80000100a00 */
[----:B------:R0:W-:Y:S01]  /*29f0*/  STL.64 [R1+0x138], R44 ;  /* 0x0001382c01007387 */ /* 0x0001e20000100a00 */
[----:B------:R-:W-:Y:S02]  /*2a00*/  LEA R10, P2, R8, R41, 0x1 ;  /* 0x00000029080a7211 */ /* 0x000fe400078408ff */
[----:B------:R-:W-:Y:S01]  /*2a10*/  LEA R6, R60, R11, 0x2 ;  /* 0x0000000b3c067211 */ /* 0x000fe200078e10ff */
[----:B------:R-:W-:Y:S04]  /*2a20*/  STL.64 [R1+0x190], R48 ;  /* 0x0001903001007387 */ /* 0x000fe80000100a00 */
[----:B------:R-:W2:Y:S01]  /*2a30*/  @P0 LDG.E.U16 R25, desc[UR6][R80.64] ;  /* 0x0000000650190981 */ /* 0x000ea2000c1e1500 */
[----:B0-----:R-:W-:-:S03]  /*2a40*/  LEA R44, P1, R5, R41, 0x1 ;  /* 0x00000029052c7211 */ /* 0x001fc600078208ff */
[----:B------:R-:W2:Y:S01]  /*2a50*/  @P0 LDG.E.U16 R27, desc[UR6][R78.64] ;  /* 0x000000064e1b0981 */ /* 0x000ea2000c1e1500 */
[----:B------:R-:W-:-:S03]  /*2a60*/  LEA.HI.X.SX32 R45, R5, R43, 0x1, P1 ;  /* 0x0000002b052d7211 */ /* 0x000fc600008f0eff */
[----:B------:R-:W2:Y:S01]  /*2a70*/  @P0 LDG.E.U16 R29, desc[UR6][R74.64] ;  /* 0x000000064a1d0981 */ /* 0x000ea2000c1e1500 */
[C---:B------:R-:W-:Y:S02]  /*2a80*/  LEA R46, P1, R3.reuse, R41, 0x1 ;  /* 0x00000029032e7211 */ /* 0x040fe400078208ff */
[-C--:B------:R-:W-:Y:S01]  /*2a90*/  LEA.HI.X.SX32 R11, R8, R43.reuse, 0x1, P2 ;  /* 0x0000002b080b7211 */ /* 0x080fe200010f0eff */
[----:B------:R0:W-:Y:S01]  /*2aa0*/  STL.64 [R1+0x180], R44 ;  /* 0x0001802c01007387 */ /* 0x0001e20000100a00 */
[----:B------:R-:W-:-:S03]  /*2ab0*/  LEA.HI.X.SX32 R47, R3, R43, 0x1, P1 ;  /* 0x0000002b032f7211 */ /* 0x000fc600008f0eff */
[----:B------:R0:W2:Y:S04]  /*2ac0*/  @P0 LDG.E.U16 R33, desc[UR6][R44.64] ;  /* 0x000000062c210981 */ /* 0x0000a8000c1e1500 */
[----:B------:R1:W-:Y:S04]  /*2ad0*/  STL.64 [R1+0x170], R10 ;  /* 0x0001700a01007387 */ /* 0x0003e80000100a00 */
[----:B------:R1:W2:Y:S01]  /*2ae0*/  @P0 LDG.E.U16 R35, desc[UR6][R10.64] ;  /* 0x000000060a230981 */ /* 0x0002a2000c1e1500 */
[----:B0-----:R-:W-:-:S03]  /*2af0*/  LEA R44, P1, R2, R41, 0x1 ;  /* 0x00000029022c7211 */ /* 0x001fc600078208ff */
[----:B------:R-:W2:Y:S01]  /*2b00*/  @P0 LDG.E.U16 R31, desc[UR6][R48.64] ;  /* 0x00000006301f0981 */ /* 0x000ea2000c1e1500 */
[----:B------:R-:W-:Y:S02]  /*2b10*/  LEA.HI.X.SX32 R45, R2, R43, 0x1, P1 ;  /* 0x0000002b022d7211 */ /* 0x000fe400008f0eff */
[CC--:B------:R-:W-:Y:S01]  /*2b20*/  LEA R2, P1, R6.reuse, R41.reuse, 0x1 ;  /* 0x0000002906027211 */ /* 0x0c0fe200078208ff */
[----:B------:R0:W2:Y:S01]  /*2b30*/  @P0 LDG.E.U16 R37, desc[UR6][R46.64] ;  /* 0x000000062e250981 */ /* 0x0000a2000c1e1500 */
[C---:B-1----:R-:W-:Y:S02]  /*2b40*/  LEA R10, P2, R9.reuse, R41, 0x1 ;  /* 0x00000029090a7211 */ /* 0x042fe400078408ff */
[-C--:B------:R-:W-:Y:S01]  /*2b50*/  LEA.HI.X.SX32 R3, R6, R43.reuse, 0x1, P1 ;  /* 0x0000002b06037211 */ /* 0x080fe200008f0eff */
[----:B------:R1:W2:Y:S01]  /*2b60*/  @P0 LDG.E.U16 R39, desc[UR6][R44.64] ;  /* 0x000000062c270981 */ /* 0x0002a2000c1e1500 */
[----:B------:R-:W-:Y:S02]  /*2b70*/  LEA.HI.X.SX32 R11, R9, R43, 0x1, P2 ;  /* 0x0000002b090b7211 */ /* 0x000fe400010f0eff */
[----:B------:R-:W-:-:S02]  /*2b80*/  PRMT R41, RZ, 0x7610, R41 ;  /* 0x00007610ff297816 */ /* 0x000fc40000000029 */
[----:B------:R-:W-:-:S04]  /*2b90*/  PRMT R43, RZ, 0x7610, R43 ;  /* 0x00007610ff2b7816 */ /* 0x000fc8000000002b */
[----:B------:R-:W2:Y:S04]  /*2ba0*/  @P0 LDG.E.U16 R41, desc[UR6][R10.64] ;  /* 0x000000060a290981 */ /* 0x000ea8000c1e1500 */
[----:B------:R0:W2:Y:S04]  /*2bb0*/  @P0 LDG.E.U16 R43, desc[UR6][R2.64] ;  /* 0x00000006022b0981 */ /* 0x0000a8000c1e1500 */
[----:B------:R0:W-:Y:S01]  /*2bc0*/  STL.64 [R1+0x160], R46 ;  /* 0x0001602e01007387 */ /* 0x0001e20000100a00 */
[----:B------:R-:W-:Y:S01]  /*2bd0*/  LOP3.LUT R0, R133, 0xff, RZ, 0xc0, !PT ;  /* 0x000000ff85007812 */ /* 0x000fe200078ec0ff */
[----:B0-----:R-:W0:Y:S04]  /*2be0*/  LDC R47, c[0x0][0x3d8] ;  /* 0x0000f600ff2f7b82 */ /* 0x001e280000000800 */
[----:B------:R-:W-:Y:S01]  /*2bf0*/  IMAD.SHL.U32 R0, R0, 0x2, RZ ;  /* 0x0000000200007824 */ /* 0x000fe200078e00ff */
[----:B------:R-:W-:-:S04]  /*2c00*/  SHF.R.U32.HI R7, RZ, 0x2, R7 ;  /* 0x00000002ff077819 */ /* 0x000fc80000011607 */
[----:B------:R-:W-:Y:S02]  /*2c10*/  LOP3.LUT R7, R0, R7, RZ, 0x3c, !PT ;  /* 0x0000000700077212 */ /* 0x000fe400078e3cff */
[----:B------:R-:W-:Y:S01]  /*2c20*/  SHF.R.U32.HI R0, RZ, 0x7, R133 ;  /* 0x00000007ff007819 */ /* 0x000fe20000011685 */
[----:B------:R1:W-:Y:S01]  /*2c30*/  STL.64 [R1+0x150], R44 ;  /* 0x0001502c01007387 */ /* 0x0003e20000100a00 */
[----:B------:R-:W-:Y:S02]  /*2c40*/  LOP3.LUT P1, RZ, R133, 0x80, RZ, 0xc0, !PT ;  /* 0x0000008085ff7812 */ /* 0x000fe4000782c0ff */
[----:B------:R-:W-:Y:S01]  /*2c50*/  SGXT.U32 R0, R0, 0x1 ;  /* 0x000000010000781a */ /* 0x000fe20000000000 */
[----:B------:R-:W-:Y:S04]  /*2c60*/  STL.64 [R1+0x140], R10 ;  /* 0x0001400a01007387 */ /* 0x000fe80000100a00 */
[----:B------:R1:W-:Y:S01]  /*2c70*/  STL.64 [R1+0x130], R2 ;  /* 0x0001300201007387 */ /* 0x0003e20000100a00 */
[----:B------:R-:W-:-:S04]  /*2c80*/  @!UP1 UIADD3 UR4, UPT, UPT, -UR10, 0x100000, URZ ;  /* 0x001000000a049890 */ /* 0x000fc8000fffe1ff */
[----:B------:R-:W-:Y:S02]  /*2c90*/  @!UP1 USHF.L.U32 UR5, UR4, 0xb, URZ ;  /* 0x0000000b04059899 */ /* 0x000fe400080006ff */
[----:B------:R-:W-:Y:S01]  /*2ca0*/  @!UP1 USHF.L.U32 UR4, UR4, 0x1, URZ ;  /* 0x0000000104049899 */ /* 0x000fe200080006ff */
[----:B------:R-:W-:Y:S01]  /*2cb0*/  VOTEU.ALL UP2, P4 ;  /* 0x0000000000ff7886 */ /* 0x000fe20002040000 */
[----:B-1----:R-:W1:Y:S01]  /*2cc0*/  LDC.64 R44, c[0x0][0x390] ;  /* 0x0000e400ff2c7b82 */ /* 0x002e620000000a00 */
[----:B------:R-:W-:Y:S01]  /*2cd0*/  SEL R3, RZ, 0x90, !P1 ;  /* 0x00000090ff037807 */ /* 0x000fe20004800000 */
[----:B0-----:R-:W-:-:S08]  /*2ce0*/  IMAD R2, R0, R47, RZ ;  /* 0x0000002f00027224 */ /* 0x001fd000078e02ff */
[----:B------:R0:W0:Y:S01]  /*2cf0*/  @!UP2 SYNCS.EXCH.64 URZ, [UR52+0x14008], UR4 ;  /* 0x0140080434ffa5b2 */ /* 0x0000220008000100 */
[----:B------:R-:W-:Y:S01]  /*2d00*/  LOP3.LUT R3, R3, R4, RZ, 0x3c, !PT ;  /* 0x0000000403037212 */ /* 0x000fe200078e3cff */
[----:B------:R-:W-:-:S05]  /*2d10*/  IMAD R4, R47, 0x2, R2 ;  /* 0x000000022f047824 */ /* 0x000fca00078e0202 */
[----:B------:R-:W-:-:S05]  /*2d20*/  LEA R5, R47, R4, 0x1 ;  /* 0x000000042f057211 */ /* 0x000fca00078e08ff */
[----:B------:R-:W-:Y:S01]  /*2d30*/  IMAD R6, R47, 0x2, R5 ;  /* 0x000000022f067824 */ /* 0x000fe200078e0205 */
[C---:B------:R-:W-:Y:S01]  /*2d40*/  LOP3.LUT R0, R133.reuse, 0x7f, RZ, 0xc0, !PT ;  /* 0x0000007f85007812 */ /* 0x040fe200078ec0ff */
[----:B------:R-:W-:Y:S01]  /*2d50*/  UIMAD UR16, UR11, UR16, URZ ;  /* 0x000000100b1072a4 */ /* 0x000fe2000f8e02ff */
[----:B------:R-:W-:-:S03]  /*2d60*/  SHF.L.U32 R132, R133, 0x7, RZ ;  /* 0x0000000785847819 */ /* 0x000fc600000006ff */
[----:B------:R-:W-:Y:S01]  /*2d70*/  IMAD R0, R0, UR17, RZ ;  /* 0x0000001100007c24 */ /* 0x000fe2000f8e02ff */
[----:B------:R-:W-:Y:S01]  /*2d80*/  LOP3.LUT R132, R3, 0x2000, R132, 0xf8, !PT ;  /* 0x0000200003847812 */ /* 0x000fe200078ef884 */
[----:B------:R-:W-:Y:S02]  /*2d90*/  USHF.L.U32 UR11, UR16, 0x1, URZ ;  /* 0x00000001100b7899 */ /* 0x000fe400080006ff */
[C---:B------:R-:W-:Y:S01]  /*2da0*/  IMAD.SHL.U32 R3, R0.reuse, 0x2, RZ ;  /* 0x0000000200037824 */ /* 0x040fe200078e00ff */
[----:B0-----:R-:W-:Y:S01]  /*2db0*/  UIMAD.WIDE UR4, UR16, 0x2, URZ ;  /* 0x00000002100478a5 */ /* 0x001fe2000f8e02ff */
[----:B------:R-:W-:Y:S01]  /*2dc0*/  IMAD.HI R0, R0, 0x2, RZ ;  /* 0x0000000200007827 */ /* 0x000fe200078e02ff */
[----:B---3--:R-:W-:Y:S04]  /*2dd0*/  STS.U16 [R7+UR52+0xa400], R30 ;  /* 0x00a4001e07007988 */ /* 0x008fe80008000434 */
[----:B----4-:R0:W-:Y:S04]  /*2de0*/  STS.U16 [R7+UR52+0x8400], R14 ;  /* 0x0084000e07007988 */ /* 0x0101e80008000434 */
[----:B------:R-:W-:Y:S01]  /*2df0*/  STS.U16 [R7+UR52+0x8000], R13 ;  /* 0x0080000d07007988 */ /* 0x000fe20008000434 */
[----:B0-----:R-:W-:-:S03]  /*2e00*/  LOP3.LUT R14, R7, 0x40, RZ, 0x3c, !PT ;  /* 0x00000040070e7812 */ /* 0x001fc600078e3cff */
[----:B------:R-:W-:Y:S04]  /*2e10*/  STS.U16 [R7+UR52+0xa800], R32 ;  /* 0x00a8002007007988 */ /* 0x000fe80008000434 */
[----:B------:R-:W-:Y:S04]  /*2e20*/  STS.U16 [R7+UR52+0xac00], R34 ;  /* 0x00ac002207007988 */ /* 0x000fe80008000434 */
[----:B------:R-:W-:Y:S04]  /*2e30*/  STS.U16 [R7+UR52+0x8800], R16 ;  /* 0x0088001007007988 */ /* 0x000fe80008000434 */
[----:B------:R-:W-:Y:S04]  /*2e40*/  STS.U16 [R7+UR52+0x8c00], R18 ;  /* 0x008c001207007988 */ /* 0x000fe80008000434 */
[----:B--2---:R-:W-:Y:S04]  /*2e50*/  STS.U16 [R7+UR52+0x9000], R20 ;  /* 0x0090001407007988 */ /* 0x004fe80008000434 */
[----:B------:R-:W-:Y:S04]  /*2e60*/  STS.U16 [R7+UR52+0x9400], R22 ;  /* 0x0094001607007988 */ /* 0x000fe80008000434 */
[----:B------:R-:W-:Y:S04]  /*2e70*/  STS.U16 [R7+UR52+0x9800], R24 ;  /* 0x0098001807007988 */ /* 0x000fe80008000434 */
[----:B------:R-:W-:Y:S04]  /*2e80*/  STS.U16 [R7+UR52+0x9c00], R26 ;  /* 0x009c001a07007988 */ /* 0x000fe80008000434 */
[----:B------:R-:W-:Y:S04]  /*2e90*/  STS.U16 [R7+UR52+0xa000], R28 ;  /* 0x00a0001c07007988 */ /* 0x000fe80008000434 */
[----:B------:R-:W-:Y:S04]  /*2ea0*/  STS.U16 [R7+UR52+0xb000], R36 ;  /* 0x00b0002407007988 */ /* 0x000fe80008000434 */
[----:B------:R-:W-:Y:S04]  /*2eb0*/  STS.U16 [R7+UR52+0xb400], R38 ;  /* 0x00b4002607007988 */ /* 0x000fe80008000434 */
[----:B------:R-:W-:Y:S04]  /*2ec0*/  STS.U16 [R7+UR52+0xb800], R40 ;  /* 0x00b8002807007988 */ /* 0x000fe80008000434 */
[----:B------:R0:W-:Y:S02]  /*2ed0*/  STS.U16 [R7+UR52+0xbc00], R42 ;  /* 0x00bc002a07007988 */ /* 0x0001e40008000434 */
[----:B0-----:R-:W-:-:S05]  /*2ee0*/  LEA R7, R47, R6, 0x1 ;  /* 0x000000062f077211 */ /* 0x001fca00078e08ff */
[----:B------:R-:W-:-:S05]  /*2ef0*/  IMAD R8, R47, 0x2, R7 ;  /* 0x000000022f087824 */ /* 0x000fca00078e0207 */
[----:B------:R-:W-:-:S05]  /*2f00*/  LEA R9, R47, R8, 0x1 ;  /* 0x000000082f097211 */ /* 0x000fca00078e08ff */
[C---:B------:R-:W-:Y:S01]  /*2f10*/  IMAD R10, R47.reuse, 0x2, R9 ;  /* 0x000000022f0a7824 */ /* 0x040fe200078e0209 */
[----:B------:R0:W-:Y:S04]  /*2f20*/  STS.U16 [R14+UR52+0x8200], R12 ;  /* 0x0082000c0e007988 */ /* 0x0001e80008000434 */
[C---:B------:R-:W-:Y:S01]  /*2f30*/  LEA R11, R47.reuse, R10, 0x1 ;  /* 0x0000000a2f0b7211 */ /* 0x040fe200078e08ff */
[----:B------:R1:W-:Y:S03]  /*2f40*/  STS.U16 [R14+UR52+0x8600], R15 ;  /* 0x0086000f0e007988 */ /* 0x0003e60008000434 */
[----:B0-----:R-:W-:Y:S01]  /*2f50*/  LEA R12, R47, R11, 0x1 ;  /* 0x0000000b2f0c7211 */ /* 0x001fe200078e08ff */
[----:B------:R0:W-:Y:S01]  /*2f60*/  STS.U16 [R14+UR52+0x8a00], R17 ;  /* 0x008a00110e007988 */ /* 0x0001e20008000434 */
[----:B-1----:R-:W-:-:S03]  /*2f70*/  IADD3 R15, P1, P2, R3, UR11, R44 ;  /* 0x0000000b030f7c10 */ /* 0x002fc6000fa3e02c */
[----:B------:R-:W-:Y:S01]  /*2f80*/  IMAD R3, R47, 0x2, R12 ;  /* 0x000000022f037824 */ /* 0x000fe200078e020c */
[----:B0-----:R-:W-:-:S04]  /*2f90*/  IADD3.X R17, PT, PT, R0, UR5, R45, P1, P2 ;  /* 0x0000000500117c10 */ /* 0x001fc80008fe442d */
[C---:B------:R-:W-:Y:S02]  /*2fa0*/  LEA R0, R47.reuse, R3, 0x1 ;  /* 0x000000032f007211 */ /* 0x040fe400078e08ff */
[-C--:B------:R-:W-:Y:S02]  /*2fb0*/  LEA R50, P2, R2, R15.reuse, 0x1 ;  /* 0x0000000f02327211 */ /* 0x080fe400078408ff */
[----:B------:R-:W-:Y:S01]  /*2fc0*/  LEA R48, P3, R4, R15, 0x1 ;  /* 0x0000000f04307211 */ /* 0x000fe200078608ff */
[----:B------:R-:W-:Y:S01]  /*2fd0*/  IMAD R13, R47, 0x2, R0 ;  /* 0x000000022f0d7824 */ /* 0x000fe200078e0200 */
[-C--:B------:R-:W-:Y:S02]  /*2fe0*/  LEA.HI.X.SX32 R51, R2, R17.reuse, 0x1, P2 ;  /* 0x0000001102337211 */ /* 0x080fe400010f0eff */
[----:B------:R-:W-:Y:S02]  /*2ff0*/  LEA.HI.X.SX32 R49, R4, R17, 0x1, P3 ;  /* 0x0000001104317211 */ /* 0x000fe400018f0eff */
[----:B------:R-:W-:-:S02]  /*3000*/  LEA R20, P2, R5, R15, 0x1 ;  /* 0x0000000f05147211 */ /* 0x000fc400078408ff */
[C---:B------:R-:W-:Y:S02]  /*3010*/  LEA R2, R47.reuse, R13, 0x1 ;  /* 0x0000000d2f027211 */ /* 0x040fe400078e08ff */
[----:B------:R-:W-:Y:S01]  /*3020*/  LEA R18, P3, R6, R15, 0x1 ;  /* 0x0000000f06127211 */ /* 0x000fe200078608ff */
[----:B------:R0:W-:Y:S02]  /*3030*/  STS.U16 [R14+UR52+0x9200], R21 ;  /* 0x009200150e007988 */ /* 0x0001e40008000434 */
[----:B------:R-:W-:Y:S02]  /*3040*/  IMAD R4, R47, 0x2, R2 ;  /* 0x000000022f047824 */ /* 0x000fe400078e0202 */
[----:B------:R1:W-:Y:S01]  /*3050*/  STS.U16 [R14+UR52+0x8e00], R19 ;  /* 0x008e00130e007988 */ /* 0x0003e20008000434 */
[----:B0-----:R-:W-:-:S03]  /*3060*/  LEA.HI.X.SX32 R21, R5, R17, 0x1, P2 ;  /* 0x0000001105157211 */ /* 0x001fc600010f0eff */
[----:B------:R-:W-:Y:S01]  /*3070*/  STL.64 [R1+0x128], R50 ;  /* 0x0001283201007387 */ /* 0x000fe20000100a00 */
[----:B-1----:R-:W-:-:S03]  /*3080*/  LEA.HI.X.SX32 R19, R6, R17, 0x1, P3 ;  /* 0x0000001106137211 */ /* 0x002fc600018f0eff */
[----:B------:R-:W-:Y:S01]  /*3090*/  STL.64 [R1+0x120], R48 ;  /* 0x0001203001007387 */ /* 0x000fe20000100a00 */
[----:B------:R-:W-:Y:S01]  /*30a0*/  LEA R22, P2, R7, R15, 0x1 ;  /* 0x0000000f07167211 */ /* 0x000fe200078408ff */
[----:B------:R-:W-:Y:S02]  /*30b0*/  VOTEU.ALL UP2, P4 ;  /* 0x0000000000ff7886 */ /* 0x000fe40002040000 */
[----:B------:R0:W-:Y:S01]  /*30c0*/  STL.64 [R1+0x118], R20 ;  /* 0x0001181401007387 */ /* 0x0001e20000100a00 */
[----:B------:R-:W-:-:S03]  /*30d0*/  LEA R5, R47, R4, 0x1 ;  /* 0x000000042f057211 */ /* 0x000fc600078e08ff */
[----:B------:R1:W-:Y:S04]  /*30e0*/  STL.64 [R1+0x110], R18 ;  /* 0x0001101201007387 */ /* 0x0003e80000100a00 */
[----:B------:R2:W-:Y:S01]  /*30f0*/  STS.U16 [R14+UR52+0x9600], R23 ;  /* 0x009600170e007988 */ /* 0x0005e20008000434 */
[CC--:B0-----:R-:W-:Y:S02]  /*3100*/  LEA R20, P3, R8.reuse, R15.reuse, 0x1 ;  /* 0x0000000f08147211 */ /* 0x0c1fe400078608ff */
[----:B-1----:R-:W-:Y:S02]  /*3110*/  LEA R18, P4, R9, R15, 0x1 ;  /* 0x0000000f09127211 */ /* 0x002fe400078808ff */
[-C--:B--2---:R-:W-:Y:S02]  /*3120*/  LEA.HI.X.SX32 R23, R7, R17.reuse, 0x1, P2 ;  /* 0x0000001107177211 */ /* 0x084fe400010f0eff */
[-C--:B------:R-:W-:Y:S01]  /*3130*/  LEA.HI.X.SX32 R21, R8, R17.reuse, 0x1, P3 ;  /* 0x0000001108157211 */ /* 0x080fe200018f0eff */
[----:B------:R-:W-:Y:S01]  /*3140*/  IMAD R6, R47, 0x2, R5 ;  /* 0x000000022f067824 */ /* 0x000fe200078e0205 */
[----:B------:R-:W-:Y:S01]  /*3150*/  LEA.HI.X.SX32 R19, R9, R17, 0x1, P4 ;  /* 0x0000001109137211 */ /* 0x000fe200020f0eff */
[----:B------:R0:W-:Y:S04]  /*3160*/  STL.64 [R1+0x108], R22 ;  /* 0x0001081601007387 */ /* 0x0001e80000100a00 */
[----:B------:R1:W-:Y:S01]  /*3170*/  STL.64 [R1+0x100], R20 ;  /* 0x0001001401007387 */ /* 0x0003e20000100a00 */
[----:B------:R-:W-:-:S03]  /*3180*/  LEA R7, R47, R6, 0x1 ;  /* 0x000000062f077211 */ /* 0x000fc600078e08ff */
[----:B------:R2:W-:Y:S01]  /*3190*/  STL.64 [R1+0xf8], R18 ;  /* 0x0000f81201007387 */ /* 0x0005e20000100a00 */
[CC--:B0-----:R-:W-:Y:S02]  /*31a0*/  LEA R22, P2, R10.reuse, R15.reuse, 0x1 ;  /* 0x0000000f0a167211 */ /* 0x0c1fe400078408ff */
[C---:B-1----:R-:W-:Y:S02]  /*31b0*/  LEA R20, P3, R11.reuse, R15, 0x1 ;  /* 0x0000000f0b147211 */ /* 0x042fe400078608ff */
[----:B------:R-:W-:Y:S02]  /*31c0*/  LEA.HI.X.SX32 R23, R10, R17, 0x1, P2 ;  /* 0x000000110a177211 */ /* 0x000fe400010f0eff */
[C---:B--2---:R-:W-:Y:S02]  /*31d0*/  LEA R18, P4, R12.reuse, R15, 0x1 ;  /* 0x0000000f0c127211 */ /* 0x044fe400078808ff */
[-C--:B------:R-:W-:Y:S01]  /*31e0*/  LEA.HI.X.SX32 R21, R11, R17.reuse, 0x1, P3 ;  /* 0x000000110b157211 */ /* 0x080fe200018f0eff */
[C---:B------:R-:W-:Y:S01]  /*31f0*/  IMAD R8, R47.reuse, 0x2, R7 ;  /* 0x000000022f087824 */ /* 0x040fe200078e0207 */
        /* <DEDUP_REMOVED lines=8> */
[----:B--2---:R-:W-:Y:S02]  /*3280*/  LEA R18, P4, R13, R15, 0x1 ;  /* 0x0000000f0d127211 */ /* 0x004fe400078808ff */
[-C--:B------:R-:W-:Y:S01]  /*3290*/  LEA.HI.X.SX32 R21, R0, R17.reuse, 0x1, P3 ;  /* 0x0000001100157211 */ /* 0x080fe200018f0eff */
[----:B------:R-:W-:Y:S01]  /*32a0*/  IMAD R10, R47, 0x2, R9 ;  /* 0x000000022f0a7824 */ /* 0x000fe200078e0209 */
[----:B------:R-:W-:Y:S01]  /*32b0*/  LEA.HI.X.SX32 R19, R13, R17, 0x1, P4 ;  /* 0x000000110d137211 */ /* 0x000fe200020f0eff */
[----:B------:R0:W-:Y:S04]  /*32c0*/  STL.64 [R1+0xd8], R22 ;  /* 0x0000d81601007387 */ /* 0x0001e80000100a00 */
[----:B------:R1:W-:Y:S01]  /*32d0*/  STL.64 [R1+0xd0], R20 ;  /* 0x0000d01401007387 */ /* 0x0003e20000100a00 */
[----:B------:R-:W-:-:S03]  /*32e0*/  LEA R0, R47, R10, 0x1 ;  /* 0x0000000a2f007211 */ /* 0x000fc600078e08ff */
[----:B------:R2:W-:Y:S01]  /*32f0*/  STL.64 [R1+0xc8], R18 ;  /* 0x0000c81201007387 */ /* 0x0005e20000100a00 */
[-C--:B0-----:R-:W-:Y:S02]  /*3300*/  LEA R22, P2, R2, R15.reuse, 0x1 ;  /* 0x0000000f02167211 */ /* 0x081fe400078408ff */
[----:B-1----:R-:W-:Y:S02]  /*3310*/  LEA R20, P3, R4, R15, 0x1 ;  /* 0x0000000f04147211 */ /* 0x002fe400078608ff */
[----:B------:R-:W-:Y:S02]  /*3320*/  LEA.HI.X.SX32 R23, R2, R17, 0x1, P2 ;  /* 0x0000001102177211 */ /* 0x000fe400010f0eff */
[----:B--2---:R-:W-:Y:S02]  /*3330*/  LEA R18, P4, R5, R15, 0x1 ;  /* 0x0000000f05127211 */ /* 0x004fe400078808ff */
[-C--:B------:R-:W-:Y:S01]  /*3340*/  LEA.HI.X.SX32 R21, R4, R17.reuse, 0x1, P3 ;  /* 0x0000001104157211 */ /* 0x080fe200018f0eff */
[----:B------:R-:W-:Y:S01]  /*3350*/  IMAD R3, R47, 0x2, R0 ;  /* 0x000000022f037824 */ /* 0x000fe200078e0200 */
[----:B------:R-:W-:Y:S01]  /*3360*/  LEA.HI.X.SX32 R19, R5, R17, 0x1, P4 ;  /* 0x0000001105137211 */ /* 0x000fe200020f0eff */
[----:B------:R-:W-:Y:S01]  /*3370*/  STL.64 [R1+0xc0], R22 ;  /* 0x0000c01601007387 */ /* 0x000fe20000100a00 */
[----:B------:R-:W-:-:S03]  /*3380*/  LEA R12, P4, R8, R15, 0x1 ;  /* 0x0000000f080c7211 */ /* 0x000fc600078808ff */
[----:B------:R0:W-:Y:S01]  /*3390*/  STL.64 [R1+0xb8], R20 ;  /* 0x0000b81401007387 */ /* 0x0001e20000100a00 */
[----:B------:R-:W-:-:S03]  /*33a0*/  LEA R2, R47, R3, 0x1 ;  /* 0x000000032f027211 */ /* 0x000fc600078e08ff */
[----:B------:R1:W-:Y:S01]  /*33b0*/  STL.64 [R1+0xb0], R18 ;  /* 0x0000b01201007387 */ /* 0x0003e20000100a00 */
[----:B------:R-:W-:Y:S01]  /*33c0*/  LEA.HI.X.SX32 R13, R8, R17, 0x1, P4 ;  /* 0x00000011080d7211 */ /* 0x000fe200020f0eff */
[----:B------:R-:W-:Y:S01]  /*33d0*/  IMAD R4, R47, 0x2, R2 ;  /* 0x000000022f047824 */ /* 0x000fe200078e0202 */
[CC--:B0-----:R-:W-:Y:S02]  /*33e0*/  LEA R20, P2, R6.reuse, R15.reuse, 0x1 ;  /* 0x0000000f06147211 */ /* 0x0c1fe400078408ff */
[C---:B-1----:R-:W-:Y:S02]  /*33f0*/  LEA R18, P3, R7.reuse, R15, 0x1 ;  /* 0x0000000f07127211 */ /* 0x042fe400078608ff */
[-C--:B------:R-:W-:Y:S02]  /*3400*/  LEA.HI.X.SX32 R21, R6, R17.reuse, 0x1, P2 ;  /* 0x0000001106157211 */ /* 0x080fe400010f0eff */
[----:B------:R-:W-:-:S03]  /*3410*/  LEA.HI.X.SX32 R19, R7, R17, 0x1, P3 ;  /* 0x0000001107137211 */ /* 0x000fc600018f0eff */
[----:B------:R0:W-:Y:S01]  /*3420*/  STL.64 [R1+0xa8], R20 ;  /* 0x0000a81401007387 */ /* 0x0001e20000100a00 */
[----:B------:R-:W-:-:S03]  /*3430*/  LEA R5, R47, R4, 0x1 ;  /* 0x000000042f057211 */ /* 0x000fc600078e08ff */
[----:B------:R-:W-:Y:S04]  /*3440*/  STL.64 [R1+0xa0], R18 ;  /* 0x0000a01201007387 */ /* 0x000fe80000100a00 */
[----:B------:R1:W-:Y:S01]  /*3450*/  STL.64 [R1+0x98], R12 ;  /* 0x0000980c01007387 */ /* 0x0003e20000100a00 */
[----:B0-----:R-:W-:Y:S01]  /*3460*/  LEA R20, P2, R9, R15, 0x1 ;  /* 0x0000000f09147211 */ /* 0x001fe200078408ff */
[----:B------:R-:W-:-:S03]  /*3470*/  IMAD R6, R47, 0x2, R5 ;  /* 0x000000022f067824 */ /* 0x000fc600078e0205 */
[----:B------:R-:W-:Y:S02]  /*3480*/  LEA.HI.X.SX32 R21, R9, R17, 0x1, P2 ;  /* 0x0000001109157211 */ /* 0x000fe400010f0eff */
[-C--:B-1----:R-:W-:Y:S02]  /*3490*/  LEA R12, P4, R0, R15.reuse, 0x1 ;  /* 0x0000000f000c7211 */ /* 0x082fe400078808ff */
[----:B------:R-:W-:Y:S02]  /*34a0*/  LEA R18, P3, R10, R15, 0x1 ;  /* 0x0000000f0a127211 */ /* 0x000fe400078608ff */
[-C--:B------:R-:W-:Y:S01]  /*34b0*/  LEA.HI.X.SX32 R13, R0, R17.reuse, 0x1, P4 ;  /* 0x00000011000d7211 */ /* 0x080fe200020f0eff */
[----:B------:R-:W-:Y:S01]  /*34c0*/  STL.64 [R1+0x90], R20 ;  /* 0x0000901401007387 */ /* 0x000fe20000100a00 */
[----:B------:R-:W-:Y:S02]  /*34d0*/  LEA R0, R47, R6, 0x1 ;  /* 0x000000062f007211 */ /* 0x000fe400078e08ff */
[----:B------:R-:W-:Y:S01]  /*34e0*/  LEA.HI.X.SX32 R19, R10, R17, 0x1, P3 ;  /* 0x000000110a137211 */ /* 0x000fe200018f0eff */
[----:B------:R0:W-:Y:S01]  /*34f0*/  STL.64 [R1+0x80], R12 ;  /* 0x0000800c01007387 */ /* 0x0001e20000100a00 */
[----:B------:R-:W-:-:S02]  /*3500*/  LEA R10, P3, R2, R15, 0x1 ;  /* 0x0000000f020a7211 */ /* 0x000fc400078608ff */
[----:B------:R-:W-:Y:S01]  /*3510*/  LEA R8, P4, R4, R15, 0x1 ;  /* 0x0000000f04087211 */ /* 0x000fe200078808ff */
[----:B------:R-:W-:Y:S01]  /*3520*/  IMAD R7, R47, 0x2, R0 ;  /* 0x000000022f077824 */ /* 0x000fe200078e0200 */
[----:B------:R-:W-:Y:S02]  /*3530*/  LEA.HI.X.SX32 R11, R2, R17, 0x1, P3 ;  /* 0x00000011020b7211 */ /* 0x000fe400018f0eff */
[C---:B0-----:R-:W-:Y:S02]  /*3540*/  LEA R12, P2, R3.reuse, R15, 0x1 ;  /* 0x0000000f030c7211 */ /* 0x041fe400078408ff */
[-C--:B------:R-:W-:Y:S02]  /*3550*/  LEA.HI.X.SX32 R9, R4, R17.reuse, 0x1, P4 ;  /* 0x0000001104097211 */ /* 0x080fe400020f0eff */
[----:B------:R-:W-:Y:S01]  /*3560*/  LEA.HI.X.SX32 R13, R3, R17, 0x1, P2 ;  /* 0x00000011030d7211 */ /* 0x000fe200010f0eff */
[----:B------:R-:W-:Y:S01]  /*3570*/  STL.64 [R1+0x88], R18 ;  /* 0x0000881201007387 */ /* 0x000fe20000100a00 */
[----:B------:R-:W-:-:S03]  /*3580*/  LEA R2, R47, R7, 0x1 ;  /* 0x000000072f027211 */ /* 0x000fc600078e08ff */
[----:B------:R0:W-:Y:S04]  /*3590*/  STL.64 [R1+0x78], R12 ;  /* 0x0000780c01007387 */ /* 0x0001e80000100a00 */
[----:B------:R1:W-:Y:S01]  /*35a0*/  STL.64 [R1+0x70], R10 ;  /* 0x0000700a01007387 */ /* 0x0003e20000100a00 */
[----:B------:R-:W-:-:S03]  /*35b0*/  IMAD R3, R47, 0x2, R2 ;  /* 0x000000022f037824 */ /* 0x000fc600078e0202 */
[----:B------:R2:W-:Y:S01]  /*35c0*/  STL.64 [R1+0x68], R8 ;  /* 0x0000680801007387 */ /* 0x0005e20000100a00 */
[CC--:B0-----:R-:W-:Y:S02]  /*35d0*/  LEA R12, P2, R5.reuse, R15.reuse, 0x1 ;  /* 0x0000000f050c7211 */ /* 0x0c1fe400078408ff */
[----:B-1----:R-:W-:Y:S02]  /*35e0*/  LEA R10, P3, R6, R15, 0x1 ;  /* 0x0000000f060a7211 */ /* 0x002fe400078608ff */
[----:B------:R-:W-:Y:S02]  /*35f0*/  LEA.HI.X.SX32 R13, R5, R17, 0x1, P2 ;  /* 0x00000011050d7211 */ /* 0x000fe400010f0eff */
[----:B--2---:R-:W-:Y:S02]  /*3600*/  LEA R8, P4, R0, R15, 0x1 ;  /* 0x0000000f00087211 */ /* 0x004fe400078808ff */
[-C--:B------:R-:W-:Y:S02]  /*3610*/  LEA.HI.X.SX32 R11, R6, R17.reuse, 0x1, P3 ;  /* 0x00000011060b7211 */ /* 0x080fe400018f0eff */
[----:B------:R-:W-:Y:S01]  /*3620*/  LEA.HI.X.SX32 R9, R0, R17, 0x1, P4 ;  /* 0x0000001100097211 */ /* 0x000fe200020f0eff */
[----:B------:R0:W-:Y:S01]  /*3630*/  STL.64 [R1+0x60], R12 ;  /* 0x0000600c01007387 */ /* 0x0001e20000100a00 */
[----:B------:R-:W-:-:S03]  /*3640*/  LEA R0, R47, R3, 0x1 ;  /* 0x000000032f007211 */ /* 0x000fc600078e08ff */
[----:B------:R1:W-:Y:S01]  /*3650*/  STL.64 [R1+0x58], R10 ;  /* 0x0000580a01007387 */ /* 0x0003e20000100a00 */
[----:B------:R-:W-:-:S03]  /*3660*/  LEA R4, P5, R0, R15, 0x1 ;  /* 0x0000000f00047211 */ /* 0x000fc600078a08ff */
[----:B------:R2:W-:Y:S01]  /*3670*/  STL.64 [R1+0x50], R8 ;  /* 0x0000500801007387 */ /* 0x0005e20000100a00 */
[CC--:B0-----:R-:W-:Y:S02]  /*3680*/  LEA R12, P2, R7.reuse, R15.reuse, 0x1 ;  /* 0x0000000f070c7211 */ /* 0x0c1fe400078408ff */
[C---:B-1----:R-:W-:Y:S02]  /*3690*/  LEA R10, P3, R2.reuse, R15, 0x1 ;  /* 0x0000000f020a7211 */ /* 0x042fe400078608ff */
[----:B------:R-:W-:Y:S02]  /*36a0*/  LEA.HI.X.SX32 R13, R7, R17, 0x1, P2 ;  /* 0x00000011070d7211 */ /* 0x000fe400010f0eff */
[C---:B--2---:R-:W-:Y:S02]  /*36b0*/  LEA R8, P4, R3.reuse, R15, 0x1 ;  /* 0x0000000f03087211 */ /* 0x044fe400078808ff */
[-C--:B------:R-:W-:Y:S02]  /*36c0*/  LEA.HI.X.SX32 R11, R2, R17.reuse, 0x1, P3 ;  /* 0x00000011020b7211 */ /* 0x080fe400018f0eff */
[----:B------:R-:W-:-:S02]  /*36d0*/  LEA.HI.X.SX32 R9, R3, R17, 0x1, P4 ;  /* 0x0000001103097211 */ /* 0x000fc400020f0eff */
[----:B------:R-:W-:Y:S01]  /*36e0*/  LEA.HI.X.SX32 R5, R0, R17, 0x1, P5 ;  /* 0x0000001100057211 */ /* 0x000fe200028f0eff */
[----:B------:R0:W-:Y:S04]  /*36f0*/  STL.64 [R1+0x48], R12 ;  /* 0x0000480c01007387 */ /* 0x0001e80000100a00 */
[----:B------:R0:W-:Y:S04]  /*3700*/  STL.64 [R1+0x40], R10 ;  /* 0x0000400a01007387 */ /* 0x0001e80000100a00 */
[----:B------:R0:W-:Y:S04]  /*3710*/  STL.64 [R1+0x38], R8 ;  /* 0x0000380801007387 */ /* 0x0001e80000100a00 */
[----:B------:R0:W-:Y:S01]  /*3720*/  STL.64 [R1+0x30], R4 ;  /* 0x0000300401007387 */ /* 0x0001e20000100a00 */
[----:B------:R-:W-:-:S04]  /*3730*/  @!UP1 UIADD3 UR4, UPT, UPT, -UR10, 0x100000, URZ ;  /* 0x001000000a049890 */ /* 0x000fc8000fffe1ff */
[----:B------:R-:W-:Y:S02]  /*3740*/  @!UP1 USHF.L.U32 UR5, UR4, 0xb, URZ ;  /* 0x0000000b04059899 */ /* 0x000fe400080006ff */
[----:B------:R-:W-:Y:S01]  /*3750*/  @!UP1 USHF.L.U32 UR4, UR4, 0x1, URZ ;  /* 0x0000000104049899 */ /* 0x000fe200080006ff */
[----:B------:R-:W-:Y:S01]  /*3760*/  ISETP.EQ.U32.AND P1, PT, RZ, UR8, P0 ;  /* 0x00000008ff007c0c */ /* 0x000fe20008722070 */
[----:B------:R-:W-:Y:S01]  /*3770*/  UIADD3 UR57, UPT, UPT, UR53, 0x80, URZ ;  /* 0x0000008035397890 */ /* 0x000fe2000fffe0ff */
[----:B------:R0:W-:Y:S03]  /*3780*/  STS.U16 [R14+UR52+0x9a00], R25 ;  /* 0x009a00190e007988 */ /* 0x0001e60008000434 */
[----:B------:R-:W-:Y:S01]  /*3790*/  UIADD3 UR9, UPT, UPT, UR9, UR57, URZ ;  /* 0x0000003909097290 */ /* 0x000fe2000fffe0ff */
[----:B------:R0:W-:Y:S04]  /*37a0*/  STS.U16 [R14+UR52+0x9e00], R27 ;  /* 0x009e001b0e007988 */ /* 0x0001e80008000434 */
[----:B------:R0:W-:Y:S01]  /*37b0*/  STS.U16 [R14+UR52+0xa200], R29 ;  /* 0x00a2001d0e007988 */ /* 0x0001e20008000434 */
[----:B------:R-:W-:-:S03]  /*37c0*/  ULEA UR58, UR58, UR9, 0x5 ;  /* 0x000000093a3a7291 */ /* 0x000fc6000f8e28ff */
[----:B------:R0:W-:Y:S01]  /*37d0*/  STS.U16 [R14+UR52+0xa600], R31 ;  /* 0x00a6001f0e007988 */ /* 0x0001e20008000434 */
[----:B------:R-:W-:-:S03]  /*37e0*/  UIADD3 UR9, UPT, UPT, UR52, 0xc000, URZ ;  /* 0x0000c00034097890 */ /* 0x000fc6000fffe0ff */
[----:B------:R0:W-:Y:S04]  /*37f0*/  STS.U16 [R14+UR52+0xaa00], R33 ;  /* 0x00aa00210e007988 */ /* 0x0001e80008000434 */
[----:B------:R0:W-:Y:S04]  /*3800*/  STS.U16 [R14+UR52+0xae00], R35 ;  /* 0x00ae00230e007988 */ /* 0x0001e80008000434 */
[----:B------:R0:W-:Y:S04]  /*3810*/  STS.U16 [R14+UR52+0xb200], R37 ;  /* 0x00b200250e007988 */ /* 0x0001e80008000434 */
[----:B------:R0:W-:Y:S04]  /*3820*/  STS.U16 [R14+UR52+0xb600], R39 ;  /* 0x00b600270e007988 */ /* 0x0001e80008000434 */
[----:B------:R0:W-:Y:S04]  /*3830*/  STS.U16 [R14+UR52+0xba00], R41 ;  /* 0x00ba00290e007988 */ /* 0x0001e80008000434 */
[----:B------:R0:W-:Y:S01]  /*3840*/  STS.U16 [R14+UR52+0xbe00], R43 ;  /* 0x00be002b0e007988 */ /* 0x0001e20008000434 */
[----:B------:R1:W-:Y:S06]  /*3850*/  MEMBAR.ALL.CTA ;  /* 0x0000000000007992 */ /* 0x0003ec0000008000 */
[----:B-1----:R-:W-:Y:S04]  /*3860*/  FENCE.VIEW.ASYNC.S ;  /* 0x00000000000073c6 */ /* 0x002fe80000000000 */
[----:B------:R-:W1:Y:S02]  /*3870*/  FENCE.VIEW.ASYNC.S ;  /* 0x00000000000073c6 */ /* 0x000e640000000000 */
[----:B-1----:R0:W1:Y:S01]  /*3880*/  @!UP2 SYNCS.EXCH.64 URZ, [UR52+0xc000], UR4 ;  /* 0x00c0000434ffa5b2 */ /* 0x0020620008000100 */
[----:B------:R-:W-:Y:S01]  /*3890*/  PRMT R0, RZ, 0x7610, R0 ;  /* 0x00007610ff007816 */ /* 0x000fe20000000000 */
[----:B-1----:R-:W-:Y:S06]  /*38a0*/  BAR.SYNC.DEFER_BLOCKING 0x0 ;  /* 0x0000000000007b1d */ /* 0x002fec0000010000 */
[----:B0-----:R-:W-:Y:S05]  /*38b0*/  @!P1 BRA `(.L_x_6) ;  /* 0x0000000000dc9947 */ /* 0x001fea0003800000 */
[----:B------:R-:W-:Y:S02]  /*38c0*/  USHF.R.U32.HI UR11, URZ, 0x4, UR52 ;  /* 0x00000004ff0b7899 */ /* 0x000fe40008011634 */
[----:B------:R-:W-:Y:S02]  /*38d0*/  UIADD3 UR5, UPT, UPT, UR52, 0x8000, URZ ;  /* 0x0000800034057890 */ /* 0x000fe4000fffe0ff */
[----:B------:R-:W-:Y:S02]  /*38e0*/  USGXT.U32 UR11, UR11, 0xe ;  /* 0x0000000e0b0b789a */ /* 0x000fe40008000000 */
[----:B------:R-:W-:Y:S02]  /*38f0*/  USHF.R.U32.HI UR5, URZ, 0x4, UR5 ;  /* 0x00000004ff057899 */ /* 0x000fe40008011605 */
[----:B------:R-:W-:Y:S02]  /*3900*/  UIADD3 UR32, UP2, UPT, UR11, 0x2000080, URZ ;  /* 0x020000800b207890 */ /* 0x000fe4000ff5e0ff */
[----:B------:R-:W-:Y:S01]  /*3910*/  USGXT.U32 UR12, UR5, 0xe ;  /* 0x0000000e050c789a */ /* 0x000fe20008000000 */
[----:B------:R-:W-:Y:S01]  /*3920*/  UMOV UR4, URZ ;  /* 0x000000ff00047c82 */ /* 0x000fe20008000000 */
[----:B------:R-:W-:Y:S01]  /*3930*/  UMOV UR10, URZ ;  /* 0x000000ff000a7c82 */ /* 0x000fe20008000000 */
[----:B------:R-:W-:-:S02]  /*3940*/  UIADD3.X UR33, UPT, UPT, UR4, 0x40004040, URZ, UP2, !UPT ;  /* 0x4000404004217890 */ /* 0x000fc400097fe4ff */
[----:B------:R-:W-:Y:S01]  /*3950*/  UIADD3 UR34, UP2, UPT, UR12, 0x2, URZ ;  /* 0x000000020c227890 */ /* 0x000fe2000ff5e0ff */
[----:B------:R-:W-:Y:S01]  /*3960*/  UMOV UR4, UR9 ;  /* 0x0000000900047c82 */ /* 0x000fe20008000000 */
[----:B------:R-:W-:Y:S02]  /*3970*/  UMOV UR5, URZ ;  /* 0x000000ff00057c82 */ /* 0x000fe40008000000 */
[----:B------:R-:W-:Y:S01]  /*3980*/  UIADD3.X UR35, UPT, UPT, UR10, 0x40004040, URZ, UP2, !UPT ;  /* 0x400040400a237890 */ /* 0x000fe200097fe4ff */
[----:B------:R-:W-:Y:S01]  /*3990*/  UMOV UR50, UR4 ;  /* 0x0000000400327c82 */ /* 0x000fe20008000000 */
[----:B------:R-:W-:Y:S02]  /*39a0*/  ULOP3.LUT UR4, UR11, 0x2000000, URZ, 0xfc, !UPT ;  /* 0x020000000b047892 */ /* 0x000fe4000f8efcff */
[----:B------:R-:W-:Y:S02]  /*39b0*/  UIADD3.64 UR10, UPT, UPT, UR32, 0x80, URZ ;  /* 0x00000080200a7897 */ /* 0x000fe4000fffe0ff */
[----:B------:R-:W-:-:S02]  /*39c0*/  UIADD3.64 UR42, UPT, UPT, UR34, 0x2, URZ ;  /* 0x00000002222a7897 */ /* 0x000fc4000fffe0ff */
[----:B------:R-:W-:Y:S02]  /*39d0*/  UIADD3.64 UR36, UPT, UPT, UR32, 0x100, URZ ;  /* 0x0000010020247897 */ /* 0x000fe4000fffe0ff */
[----:B------:R-:W-:Y:S02]  /*39e0*/  UIADD3.64 UR44, UPT, UPT, UR34, 0x4, URZ ;  /* 0x00000004222c7897 */ /* 0x000fe4000fffe0ff */
[----:B------:R-:W-:Y:S02]  /*39f0*/  UIADD3 UR16, UPT, UPT, UR53, 0x100, URZ ;  /* 0x0000010035107890 */ /* 0x000fe4000fffe0ff */
[----:B------:R-:W-:Y:S02]  /*3a00*/  UIADD3.64 UR38, UPT, UPT, UR32, 0x380, URZ ;  /* 0x0000038020267897 */ /* 0x000fe4000fffe0ff */
[----:B------:R-:W-:Y:S02]  /*3a10*/  UIADD3 UR51, UPT, UPT, UR53, 0x100, URZ ;  /* 0x0000010035337890 */ /* 0x000fe4000fffe0ff */
[----:B------:R-:W-:-:S02]  /*3a20*/  UIADD3.64 UR40, UPT, UPT, UR32, 0x400, URZ ;  /* 0x0000040020287897 */ /* 0x000fc4000fffe0ff */
[----:B------:R-:W-:Y:S02]  /*3a30*/  UIADD3 UR59, UPT, UPT, UR53, 0x100, URZ ;  /* 0x00000100353b7890 */ /* 0x000fe4000fffe0ff */
[----:B------:R-:W-:Y:S01]  /*3a40*/  UIADD3.64 UR46, UPT, UPT, UR32, 0x480, URZ ;  /* 0x00000480202e7897 */ /* 0x000fe2000fffe0ff */
[----:B------:R-:W-:Y:S01]  /*3a50*/  UMOV UR20, 0x0 ;  /* 0x0000000000147882 */ /* 0x000fe20000000000 */
[----:B------:R-:W-:Y:S01]  /*3a60*/  UMOV UR21, 0x8208010 ;  /* 0x0820801000157882 */ /* 0x000fe20000000000 */
[----:B------:R-:W-:Y:S01]  /*3a70*/  UIADD3 UR60, UPT, UPT, UR53, 0x100, URZ ;  /* 0x00000100353c7890 */ /* 0x000fe2000fffe0ff */
[----:B------:R-:W-:Y:S01]  /*3a80*/  UMOV UR13, 0x40004040 ;  /* 0x40004040000d7882 */ /* 0x000fe20000000000 */
[----:B------:R-:W-:Y:S01]  /*3a90*/  UIADD3.64 UR48, UPT, UPT, UR32, 0x500, URZ ;  /* 0x0000050020307897 */ /* 0x000fe2000fffe0ff */
[----:B------:R-:W-:Y:S01]  /*3aa0*/  UMOV UR5, 0x40004040 ;  /* 0x4000404000057882 */ /* 0x000fe20000000000 */
[----:B------:R-:W-:Y:S01]  /*3ab0*/  UMOV UR14, 0x0 ;  /* 0x00000000000e7882 */ /* 0x000fe20000000000 */
[----:B------:R-:W-:Y:S01]  /*3ac0*/  UMOV UR15, 0x8208010 ;  /* 0x08208010000f7882 */ /* 0x000fe20000000000 */
[----:B------:R-:W-:Y:S01]  /*3ad0*/  UMOV UR26, 0x0 ;  /* 0x00000000001a7882 */ /* 0x000fe20000000000 */
[----:B------:R-:W-:Y:S01]  /*3ae0*/  UMOV UR27, 0x8208010 ;  /* 0x08208010001b7882 */ /* 0x000fe20000000000 */
[----:B------:R0:W-:Y:S01]  /*3af0*/  UTCHMMA gdesc[UR4], gdesc[UR12], tmem[UR57], tmem[UR20], idesc[UR21], !UPT ;  /* 0x00ff140c040075ea */ /* 0x0001e2000f800039 */
[----:B------:R-:W-:Y:S01]  /*3b00*/  UMOV UR24, 0x0 ;  /* 0x0000000000187882 */ /* 0x000fe20000000000 */
[----:B------:R-:W-:Y:S01]  /*3b10*/  UMOV UR25, 0x8208010 ;  /* 0x0820801000197882 */ /* 0x000fe20000000000 */
[----:B------:R0:W-:Y:S01]  /*3b20*/  UTCHMMA gdesc[UR32], gdesc[UR34], tmem[UR57], tmem[UR14], idesc[UR15], UPT ;  /* 0x00ff0e22200075ea */ /* 0x0001e2000b800039 */
        /* <DEDUP_REMOVED lines=8> */
[----:B------:R0:W-:Y:S01]  /*3bb0*/  UTCHMMA gdesc[UR38], gdesc[UR12], tmem[UR16], tmem[UR22], idesc[UR23], !UPT ;  /* 0x00ff160c260075ea */ /* 0x0001e2000f800010 */
[----:B------:R-:W-:Y:S01]  /*3bc0*/  UMOV UR30, 0x0 ;  /* 0x00000000001e7882 */ /* 0x000fe20000000000 */
[----:B------:R-:W-:Y:S01]  /*3bd0*/  UMOV UR31, 0x8208010 ;  /* 0x08208010001f7882 */ /* 0x000fe20000000000 */
[----:B------:R0:W-:Y:S01]  /*3be0*/  UTCHMMA gdesc[UR40], gdesc[UR34], tmem[UR51], tmem[UR18], idesc[UR19], UPT ;  /* 0x00ff1222280075ea */ /* 0x0001e2000b800033 */
[----:B------:R0:W-:Y:S01]  /*3bf0*/  UTCHMMA gdesc[UR46], gdesc[UR42], tmem[UR59], tmem[UR28], idesc[UR29], UPT ;  /* 0x00ff1c2a2e0075ea */ /* 0x0001e2000b80003b */
[----:B------:R0:W-:Y:S01]  /*3c00*/  UTCHMMA gdesc[UR48], gdesc[UR44], tmem[UR60], tmem[UR30], idesc[UR31], UPT ;  /* 0x00ff1e2c300075ea */ /* 0x0001e2000b80003c */
[----:B------:R0:W-:Y:S01]  /*3c10*/  UTCBAR [UR50], URZ ;  /* 0x000000ff320073e9 */ /* 0x0001e200080000ff */
[----:B------:R-:W-:Y:S01]  /*3c20*/  NOP ;  /* 0x0000000000007918 */ /* 0x000fe20000000000 */
.L_x_6:
[----:B------:R-:W-:Y:S05]  /*3c30*/  @!P0 BRA `(.L_x_7) ;  /* 0x0000000000088947 */ /* 0x000fea0003800000 */
[----:B------:R-:W1:Y:S02]  /*3c40*/  SYNCS.PHASECHK.TRANS64.TRYWAIT P2, [UR52+0xc000], RZ ;  /* 0x00c000ffff0075a7 */ /* 0x000e640008041134 */
[----:B-1----:R-:W-:Y:S05]  /*3c50*/  @!P2 BRA `(.L_x_8) ;  /* 0x000000f800bca947 */ /* 0x002fea0003800000 */
.L_x_7:
[----:B------:R-:W2:Y:S01]  /*3c60*/  LDL.64 R136, [R1+0x128] ;  /* 0x0001280001887983 */ /* 0x000ea20000100a00 */
[----:B------:R-:W-:Y:S01]  /*3c70*/  BAR.SYNC.DEFER_BLOCKING 0x0 ;  /* 0x0000000000007b1d */ /* 0x000fe20000010000 */
[----:B------:R-:W-:-:S05]  /*3c80*/  LOP3.LUT P2, RZ, R133, 0xff, RZ, 0xc0, !PT ;  /* 0x000000ff85ff7812 */ /* 0x000fca000784c0ff */
[----:B------:R-:W3:Y:S04]  /*3c90*/  LDL.64 R146, [R1+0x108] ;  /* 0x0001080001927983 */ /* 0x000ee80000100a00 */
[----:B------:R-:W4:Y:S04]  /*3ca0*/  LDL.64 R150, [R1+0xe8] ;  /* 0x0000e80001967983 */ /* 0x000f280000100a00 */
[----:B------:R-:W5:Y:S04]  /*3cb0*/  LDL.64 R144, [R1+0xc8] ;  /* 0x0000c80001907983 */ /* 0x000f680000100a00 */
[----:B------:R-:W3:Y:S04]  /*3cc0*/  LDL.64 R142, [R1+0xa8] ;  /* 0x0000a800018e7983 */ /* 0x000ee80000100a00 */
[----:B------:R-:W3:Y:S01]  /*3cd0*/  LDL.64 R140, [R1+0x88] ;  /* 0x00008800018c7983 */ /* 0x000ee20000100a00 */
[----:B------:R-:W1:Y:S03]  /*3ce0*/  @!P2 SYNCS.CCTL.IV [UR52+0xc000] ;  /* 0x00c00000ff00a9b1 */ /* 0x000e660008000034 */
[----:B------:R-:W3:Y:S04]  /*3cf0*/  LDL.64 R138, [R1+0x68] ;  /* 0x00006800018a7983 */ /* 0x000ee80000100a00 */
[----:B------:R-:W3:Y:S04]  /*3d00*/  LDL.64 R148, [R1+0x48] ;  /* 0x0000480001947983 */ /* 0x000ee80000100a00 */
[----:B------:R-:W3:Y:S01]  /*3d10*/  LDL.64 R152, [R1+0xe0] ;  /* 0x0000e00001987983 */ /* 0x000ee20000100a00 */
[----:B------:R-:W-:Y:S01]  /*3d20*/  PRMT R135, RZ, 0x7610, R135 ;  /* 0x00007610ff877816 */ /* 0x000fe20000000087 */
[----:B0-----:R-:W0:Y:S01]  /*3d30*/  LDCU UR4, c[0x0][0x3a8] ;  /* 0x00007500ff0477ac */ /* 0x001e220008000800 */
[----:B------:R-:W0:Y:S01]  /*3d40*/  LDTM.x128 R4, tmem[UR58] ;  /* 0x0000003a000479ee */ /* 0x000e2200083c0000 */
[----:B------:R-:W-:Y:S01]  /*3d50*/  NOP ;  /* 0x0000000000007918 */ /* 0x000fe20000000000 */
[----:B------:R-:W-:Y:S01]  /*3d60*/  PRMT R3, RZ, 0x7610, R3 ;  /* 0x00007610ff037816 */ /* 0x000fe20000000003 */
[----:B------:R-:W4:Y:S01]  /*3d70*/  LDL.64 R156, [R1+0x58] ;  /* 0x00005800019c7983 */ /* 0x000f220000100a00 */
[----:B------:R-:W-:-:S03]  /*3d80*/  PRMT R2, RZ, 0x7610, R2 ;  /* 0x00007610ff027816 */ /* 0x000fc60000000002 */
[----:B------:R-:W4:Y:S04]  /*3d90*/  LDL.64 R154, [R1+0x38] ;  /* 0x00003800019a7983 */ /* 0x000f280000100a00 */
[----:B--2---:R-:W1:Y:S04]  /*3da0*/  @P0 LDG.E.U16 R0, desc[UR6][R136.64] ;  /* 0x0000000688000981 */ /* 0x004e68000c1e1500 */
[----:B------:R-:W2:Y:S04]  /*3db0*/  LDL.64 R136, [R1+0x120] ;  /* 0x0001200001887983 */ /* 0x000ea80000100a00 */
[----:B---3--:R-:W3:Y:S04]  /*3dc0*/  @P0 LDG.E.U16 R2, desc[UR6][R152.64] ;  /* 0x0000000698020981 */ /* 0x008ee8000c1e1500 */
[----:B-1----:R1:W-:Y:S02]  /*3dd0*/  STS.U16 [R132+UR52+0x8000], R0 ;  /* 0x0080000084007988 */ /* 0x0023e40008000434 */
[----:B-1----:R-:W-:-:S02]  /*3de0*/  PRMT R0, RZ, 0x7610, R0 ;  /* 0x00007610ff007816 */ /* 0x002fc40000000000 */
[----:B--2---:R-:W2:Y:S04]  /*3df0*/  @P0 LDG.E.U16 R135, desc[UR6][R136.64] ;  /* 0x0000000688870981 */ /* 0x004ea8000c1e1500 */
[----:B------:R-:W2:Y:S04]  /*3e00*/  @P0 LDG.E.U16 R0, desc[UR6][R146.64] ;  /* 0x0000000692000981 */ /* 0x000ea8000c1e1500 */
[----:B------:R-:W3:Y:S04]  /*3e10*/  LDL.64 R136, [R1+0x118] ;  /* 0x0001180001887983 */ /* 0x000ee80000100a00 */
[----:B------:R-:W3:Y:S04]  /*3e20*/  LDL.64 R146, [R1+0x100] ;  /* 0x0001000001927983 */ /* 0x000ee80000100a00 */
[----:B--2---:R1:W-:Y:S02]  /*3e30*/  STS.U16 [R132+UR52+0x8400], R0 ;  /* 0x0084000084007988 */ /* 0x0043e40008000434 */
[----:B-1----:R-:W-:-:S02]  /*3e40*/  PRMT R0, RZ, 0x7610, R0 ;  /* 0x00007610ff007816 */ /* 0x002fc40000000000 */
[----:B---3--:R-:W2:Y:S04]  /*3e50*/  @P0 LDG.E.U16 R3, desc[UR6][R146.64] ;  /* 0x0000000692030981 */ /* 0x008ea8000c1e1500 */
[----:B----4-:R-:W3:Y:S04]  /*3e60*/  @P0 LDG.E.U16 R0, desc[UR6][R150.64] ;  /* 0x0000000696000981 */ /* 0x010ee8000c1e1500 */
[----:B------:R-:W4:Y:S04]  /*3e70*/  LDL.64 R146, [R1+0xf8] ;  /* 0x0000f80001927983 */ /* 0x000f280000100a00 */
[----:B------:R-:W2:Y:S04]  /*3e80*/  LDL.64 R150, [R1+0x40] ;  /* 0x0000400001967983 */ /* 0x000ea80000100a00 */
[----:B---3--:R1:W-:Y:S02]  /*3e90*/  STS.U16 [R132+UR52+0x8800], R0 ;  /* 0x0088000084007988 */ /* 0x0083e40008000434 */
[----:B-1----:R-:W-:-:S06]  /*3ea0*/  PRMT R0, RZ, 0x7610, R0 ;  /* 0x00007610ff007816 */ /* 0x002fcc0000000000 */
[----:B-----5:R-:W3:Y:S04]  /*3eb0*/  @P0 LDG.E.U16 R0, desc[UR6][R144.64] ;  /* 0x0000000690000981 */ /* 0x020ee8000c1e1500 */
[----:B------:R-:W5:Y:S04]  /*3ec0*/  LDL.64 R144, [R1+0xc0] ;  /* 0x0000c00001907983 */ /* 0x000f680000100a00 */
[----:B---3--:R1:W-:Y:S02]  /*3ed0*/  STS.U16 [R132+UR52+0x8c00], R0 ;  /* 0x008c000084007988 */ /* 0x0083e40008000434 */
[----:B-1----:R-:W-:-:S06]  /*3ee0*/  PRMT R0, RZ, 0x7610, R0 ;  /* 0x00007610ff007816 */ /* 0x002fcc0000000000 */
[----:B------:R-:W3:Y:S04]  /*3ef0*/  @P0 LDG.E.U16 R0, desc[UR6][R142.64] ;  /* 0x000000068e000981 */ /* 0x000ee8000c1e1500 */
[----:B------:R-:W2:Y:S04]  /*3f00*/  LDL.64 R142, [R1+0xa0] ;  /* 0x0000a000018e7983 */ /* 0x000ea80000100a00 */
        /* <DEDUP_REMOVED lines=11> */
[----:B---3--:R1:W-:Y:S02]  /*3fc0*/  STS.U16 [R132+UR52+0x9c00], R0 ;  /* 0x009c000084007988 */ /* 0x0083e40008000434 */
[----:B-1----:R-:W-:-:S06]  /*3fd0*/  PRMT R0, RZ, 0x7610, R0 ;  /* 0x00007610ff007816 */ /* 0x002fcc0000000000 */
[----:B-----5:R-:W3:Y:S01]  /*3fe0*/  @P0 LDG.E.U16 R0, desc[UR6][R144.64] ;  /* 0x0000000690000981 */ /* 0x020ee2000c1e1500 */
[----:B------:R-:W-:-:S05]  /*3ff0*/  LOP3.LUT R148, R132, 0x20, RZ, 0x3c, !PT ;  /* 0x0000002084947812 */ /* 0x000fca00078e3cff */
[----:B------:R-:W-:Y:S04]  /*4000*/  STS.U16 [R148+UR52+0x8100], R135 ;  /* 0x0081008794007988 */ /* 0x000fe80008000434 */
[----:B--2---:R-:W-:Y:S04]  /*4010*/  STS.U16 [R148+UR52+0x8500], R3 ;  /* 0x0085000394007988 */ /* 0x004fe80008000434 */
[----:B------:R-:W-:Y:S04]  /*4020*/  STS.U16 [R148+UR52+0x8900], R2 ;  /* 0x0089000294007988 */ /* 0x000fe80008000434 */
[----:B------:R-:W2:Y:S04]  /*4030*/  LDL.64 R144, [R1+0xd8] ;  /* 0x0000d80001907983 */ /* 0x000ea80000100a00 */
[----:B---3--:R1:W-:Y:S02]  /*4040*/  STS.U16 [R148+UR52+0x8d00], R0 ;  /* 0x008d000094007988 */ /* 0x0083e40008000434 */
[----:B-1----:R-:W-:-:S06]  /*4050*/  PRMT R0, RZ, 0x7610, R0 ;  /* 0x00007610ff007816 */ /* 0x002fcc0000000000 */
[----:B------:R-:W3:Y:S04]  /*4060*/  @P0 LDG.E.U16 R0, desc[UR6][R142.64] ;  /* 0x000000068e000981 */ /* 0x000ee8000c1e1500 */
[----:B------:R-:W5:Y:S04]  /*4070*/  LDL.64 R142, [R1+0xb8] ;  /* 0x0000b800018e7983 */ /* 0x000f680000100a00 */
[----:B---3--:R1:W-:Y:S02]  /*4080*/  STS.U16 [R148+UR52+0x9100], R0 ;  /* 0x0091000094007988 */ /* 0x0083e40008000434 */
[----:B-1----:R-:W-:-:S06]  /*4090*/  PRMT R0, RZ, 0x7610, R0 ;  /* 0x00007610ff007816 */ /* 0x002fcc0000000000 */
[----:B------:R-:W3:Y:S01]  /*40a0*/  @P0 LDG.E.U16 R0, desc[UR6][R140.64] ;  /* 0x000000068c000981 */ /* 0x000ee2000c1e1500 */
[----:B------:R-:W-:Y:S02]  /*40b0*/  PRMT R135, RZ, 0x7610, R135 ;  /* 0x00007610ff877816 */ /* 0x000fe40000000087 */
[----:B------:R-:W-:Y:S02]  /*40c0*/  PRMT R3, RZ, 0x7610, R3 ;  /* 0x00007610ff037816 */ /* 0x000fe40000000003 */
[----:B------:R-:W-:Y:S02]  /*40d0*/  PRMT R2, RZ, 0x7610, R2 ;  /* 0x00007610ff027816 */ /* 0x000fe40000000002 */
[----:B------:R-:W5:Y:S04]  /*40e0*/  @P0 LDG.E.U16 R135, desc[UR6][R136.64] ;  /* 0x0000000688870981 */ /* 0x000f68000c1e1500 */
[----:B----4-:R-:W4:Y:S04]  /*40f0*/  @P0 LDG.E.U16 R3, desc[UR6][R146.64] ;  /* 0x0000000692030981 */ /* 0x010f28000c1e1500 */
[----:B--2---:R-:W2:Y:S04]  /*4100*/  @P0 LDG.E.U16 R2, desc[UR6][R144.64] ;  /* 0x0000000690020981 */ /* 0x004ea8000c1e1500 */
[----:B------:R-:W2:Y:S01]  /*4110*/  LDL.64 R140, [R1+0x98] ;  /* 0x00009800018c7983 */ /* 0x000ea20000100a00 */
[----:B------:R-:W-:-:S03]  /*4120*/  LOP3.LUT R152, R132, 0x40, RZ, 0x3c, !PT ;  /* 0x0000004084987812 */ /* 0x000fc600078e3cff */
[----:B------:R-:W2:Y:S04]  /*4130*/  LDL.64 R146, [R1+0xb0] ;  /* 0x0000b00001927983 */ /* 0x000ea80000100a00 */
[----:B------:R-:W2:Y:S04]  /*4140*/  LDL.64 R136, [R1+0x110] ;  /* 0x0001100001887983 */ /* 0x000ea80000100a00 */
        /* <DEDUP_REMOVED lines=10> */
[----:B-1----:R-:W-:-:S02]  /*41f0*/  PRMT R0, RZ, 0x7610, R0 ;  /* 0x00007610ff007816 */ /* 0x002fc40000000000 */
[----:B------:R-:W3:Y:S04]  /*4200*/  LDL.64 R148, [R1+0xd0] ;  /* 0x0000d00001947983 */ /* 0x000ee80000100a00 */
[----:B-----5:R-:W5:Y:S04]  /*4210*/  @P0 LDG.E.U16 R0, desc[UR6][R142.64] ;  /* 0x000000068e000981 */ /* 0x020f68000c1e1500 */
[----:B------:R-:W-:Y:S04]  /*4220*/  STS.U16 [R152+UR52+0x8200], R135 ;  /* 0x0082008798007988 */ /* 0x000fe80008000434 */
[----:B----4-:R-:W-:Y:S04]  /*4230*/  STS.U16 [R152+UR52+0x8600], R3 ;  /* 0x0086000398007988 */ /* 0x010fe80008000434 */
[----:B--2---:R-:W-:Y:S04]  /*4240*/  STS.U16 [R152+UR52+0x8a00], R2 ;  /* 0x008a000298007988 */ /* 0x004fe80008000434 */
[----:B------:R-:W2:Y:S04]  /*4250*/  LDL.64 R142, [R1+0x70] ;  /* 0x00007000018e7983 */ /* 0x000ea80000100a00 */
[----:B-----5:R1:W-:Y:S02]  /*4260*/  STS.U16 [R152+UR52+0x8e00], R0 ;  /* 0x008e000098007988 */ /* 0x0203e40008000434 */
[----:B-1----:R-:W-:-:S06]  /*4270*/  PRMT R0, RZ, 0x7610, R0 ;  /* 0x00007610ff007816 */ /* 0x002fcc0000000000 */
[----:B------:R-:W4:Y:S01]  /*4280*/  @P0 LDG.E.U16 R0, desc[UR6][R140.64] ;  /* 0x000000068c000981 */ /* 0x000f22000c1e1500 */
[----:B------:R-:W-:-:S06]  /*4290*/  PRMT R135, RZ, 0x7610, R135 ;  /* 0x00007610ff877816 */ /* 0x000fcc0000000087 */
[----:B------:R1:W5:Y:S04]  /*42a0*/  @P0 LDG.E.U16 R135, desc[UR6][R136.64] ;  /* 0x0000000688870981 */ /* 0x000368000c1e1500 */
[----:B------:R-:W2:Y:S04]  /*42b0*/  LDL.64 R140, [R1+0x50] ;  /* 0x00005000018c7983 */ /* 0x000ea80000100a00 */
[----:B----4-:R4:W-:Y:S02]  /*42c0*/  STS.U16 [R152+UR52+0x9200], R0 ;  /* 0x0092000098007988 */ /* 0x0109e40008000434 */
[----:B----4-:R-:W-:-:S06]  /*42d0*/  PRMT R0, RZ, 0x7610, R0 ;  /* 0x00007610ff007816 */ /* 0x010fcc0000000000 */
[----:B------:R-:W4:Y:S01]  /*42e0*/  @P0 LDG.E.U16 R0, desc[UR6][R138.64] ;  /* 0x000000068a000981 */ /* 0x000f22000c1e1500 */
[----:B-1----:R-:W-:-:S03]  /*42f0*/  LOP3.LUT R136, R132, 0x60, RZ, 0x3c, !PT ;  /* 0x0000006084887812 */ /* 0x002fc600078e3cff */
[----:B------:R-:W2:Y:S04]  /*4300*/  LDL.64 R138, [R1+0x30] ;  /* 0x00003000018a7983 */ /* 0x000ea80000100a00 */
[----:B----4-:R1:W-:Y:S02]  /*4310*/  STS.U16 [R152+UR52+0x9600], R0 ;  /* 0x0096000098007988 */ /* 0x0103e40008000434 */
[----:B-1----:R-:W-:-:S06]  /*4320*/  PRMT R0, RZ, 0x7610, R0 ;  /* 0x00007610ff007816 */ /* 0x002fcc0000000000 */
[----:B------:R-:W4:Y:S04]  /*4330*/  @P0 LDG.E.U16 R0, desc[UR6][R156.64] ;  /* 0x000000069c000981 */ /* 0x000f28000c1e1500 */
        /* <DEDUP_REMOVED lines=11> */
[----:B--2---:R-:W2:Y:S04]  /*43f0*/  @P0 LDG.E.U16 R0, desc[UR6][R142.64] ;  /* 0x000000068e000981 */ /* 0x004ea8000c1e1500 */
[----:B--2---:R1:W-:Y:S02]  /*4400*/  STS.U16 [R136+UR52+0x9700], R0 ;  /* 0x0097000088007988 */ /* 0x0043e40008000434 */
[----:B-1----:R-:W-:-:S06]  /*4410*/  PRMT R0, RZ, 0x7610, R0 ;  /* 0x00007610ff007816 */ /* 0x002fcc0000000000 */
[----:B------:R-:W2:Y:S01]  /*4420*/  @P0 LDG.E.U16 R0, desc[UR6][R140.64] ;  /* 0x000000068c000981 */ /* 0x000ea2000c1e1500 */
[----:B------:R-:W-:Y:S02]  /*4430*/  PRMT R3, RZ, 0x7610, R3 ;  /* 0x00007610ff037816 */ /* 0x000fe40000000003 */
[----:B------:R-:W-:-:S04]  /*4440*/  PRMT R2, RZ, 0x7610, R2 ;  /* 0x00007610ff027816 */ /* 0x000fc80000000002 */
[----:B------:R-:W4:Y:S04]  /*4450*/  @P0 LDG.E.U16 R3, desc[UR6][R150.64] ;  /* 0x0000000696030981 */ /* 0x000f28000c1e1500 */
[----:B---3--:R-:W3:Y:S01]  /*4460*/  @P0 LDG.E.U16 R2, desc[UR6][R148.64] ;  /* 0x0000000694020981 */ /* 0x008ee2000c1e1500 */
[----:B------:R-:W-:-:S03]  /*4470*/  ISETP.GT.AND P5, PT, R134, 0x2, PT ;  /* 0x000000028600780c */ /* 0x000fc60003fa4270 */
[----:B--2---:R1:W-:Y:S02]  /*4480*/  STS.U16 [R136+UR52+0x9b00], R0 ;  /* 0x009b000088007988 */ /* 0x0043e40008000434 */
[----:B-1----:R-:W-:-:S06]  /*4490*/  PRMT R0, RZ, 0x7610, R0 ;  /* 0x00007610ff007816 */ /* 0x002fcc0000000000 */
[----:B------:R0:W2:Y:S02]  /*44a0*/  @P0 LDG.E.U16 R0, desc[UR6][R138.64] ;  /* 0x000000068a000981 */ /* 0x0000a4000c1e1500 */
[----:B0-----:R-:W-:Y:S01]  /*44b0*/  FMUL R138, R7, UR4 ;  /* 0x00000004078a7c20 */ /* 0x001fe20008400000 */
[----:B------:R-:W-:Y:S01]  /*44c0*/  FMUL R7, R11, UR4 ;  /* 0x000000040b077c20 */ /* 0x000fe20008400000 */
[----:B------:R-:W-:Y:S01]  /*44d0*/  FMUL R11, R19, UR4 ;  /* 0x00000004130b7c20 */ /* 0x000fe20008400000 */
[----:B------:R-:W-:Y:S01]  /*44e0*/  FMUL R19, R35, UR4 ;  /* 0x0000000423137c20 */ /* 0x000fe20008400000 */
[----:B------:R-:W-:Y:S01]  /*44f0*/  FMUL R35, R67, UR4 ;  /* 0x0000000443237c20 */ /* 0x000fe20008400000 */
[----:B------:R-:W-:Y:S01]  /*4500*/  FMUL R67, R118, UR4 ;  /* 0x0000000476437c20 */ /* 0x000fe20008400000 */
[----:B------:R-:W-:Y:S02]  /*4510*/  FSEL R118, R138, -INF , P5 ;  /* 0xff8000008a767808 */ /* 0x000fe40002800000 */
[----:B------:R-:W-:Y:S01]  /*4520*/  ISETP.GT.AND P5, PT, R134, 0x6, PT ;  /* 0x000000068600780c */ /* 0x000fe20003fa4270 */
[----:B------:R-:W-:Y:S01]  /*4530*/  FMUL R137, R9, UR4 ;  /* 0x0000000409897c20 */ /* 0x000fe20008400000 */
[----:B------:R-:W-:-:S02]  /*4540*/  FMUL R9, R15, UR4 ;  /* 0x000000040f097c20 */ /* 0x000fc40008400000 */
[----:B------:R-:W-:Y:S02]  /*4550*/  FSEL R7, R7, -INF , P5 ;  /* 0xff80000007077808 */ /* 0x000fe40002800000 */
[----:B------:R-:W-:Y:S01]  /*4560*/  ISETP.GT.AND P5, PT, R134, 0xa, PT ;  /* 0x0000000a8600780c */ /* 0x000fe20003fa4270 */
[----:B------:R-:W-:Y:S01]  /*4570*/  FMUL R139, R5, UR4 ;  /* 0x00000004058b7c20 */ /* 0x000fe20008400000 */
[----:B------:R-:W-:Y:S02]  /*4580*/  FMUL R5, R6, UR4 ;  /* 0x0000000406057c20 */ /* 0x000fe40008400000 */
[----:B------:R-:W-:Y:S02]  /*4590*/  FSEL R9, R9, -INF , P5 ;  /* 0xff80000009097808 */ /* 0x000fe40002800000 */
[----:B------:R-:W-:Y:S01]  /*45a0*/  ISETP.GT.AND P5, PT, R134, 0xe, PT ;  /* 0x0000000e8600780c */ /* 0x000fe20003fa4270 */
[----:B------:R-:W-:Y:S01]  /*45b0*/  FMUL R6, R8, UR4 ;  /* 0x0000000408067c20 */ /* 0x000fe20008400000 */
[----:B------:R-:W-:Y:S01]  /*45c0*/  FMUL R8, R13, UR4 ;  /* 0x000000040d087c20 */ /* 0x000fe20008400000 */
[----:B------:R-:W-:Y:S01]  /*45d0*/  FMUL R13, R23, UR4 ;  /* 0x00000004170d7c20 */ /* 0x000fe20008400000 */
[----:B------:R-:W-:-:S02]  /*45e0*/  FSEL R11, R11, -INF , P5 ;  /* 0xff8000000b0b7808 */ /* 0x000fc40002800000 */
[C---:B------:R-:W-:Y:S01]  /*45f0*/  ISETP.GT.AND P5, PT, R134.reuse, 0x12, PT ;  /* 0x000000128600780c */ /* 0x040fe20003fa4270 */
[----:B------:R-:W-:Y:S01]  /*4600*/  FMUL R15, R27, UR4 ;  /* 0x000000041b0f7c20 */ /* 0x000fe20008400000 */
[----:B-----5:R0:W-:Y:S02]  /*4610*/  STS.U16 [R136+UR52+0x8300], R135 ;  /* 0x0083008788007988 */ /* 0x0201e40008000434 */
[----:B------:R-:W-:Y:S02]  /*4620*/  FSEL R13, R13, -INF , P5 ;  /* 0xff8000000d0d7808 */ /* 0x000fe40002800000 */
[C---:B------:R-:W-:Y:S01]  /*4630*/  ISETP.GT.AND P5, PT, R134.reuse, 0x16, PT ;  /* 0x000000168600780c */ /* 0x040fe20003fa4270 */
[----:B----4-:R1:W-:Y:S01]  /*4640*/  STS.U16 [R136+UR52+0x8700], R3 ;  /* 0x0087000388007988 */ /* 0x0103e20008000434 */
[----:B------:R-:W-:-:S03]  /*4650*/  ISETP.GT.AND P4, PT, R134, 0x3, PT ;  /* 0x000000038600780c */ /* 0x000fc60003f84270 */
[----:B---3--:R3:W-:Y:S01]  /*4660*/  STS.U16 [R136+UR52+0x8b00], R2 ;  /* 0x008b000288007988 */ /* 0x0087e20008000434 */
[C---:B------:R-:W-:Y:S02]  /*4670*/  ISETP.GT.AND P2, PT, R134.reuse, 0x1, PT ;  /* 0x000000018600780c */ /* 0x040fe40003f44270 */
[----:B------:R-:W-:Y:S02]  /*4680*/  FSEL R15, R15, -INF , P5 ;  /* 0xff8000000f0f7808 */ /* 0x000fe40002800000 */
[----:B------:R-:W-:Y:S01]  /*4690*/  ISETP.GT.AND P5, PT, R134, 0x1a, PT ;  /* 0x0000001a8600780c */ /* 0x000fe20003fa4270 */
[----:B0-----:R-:W-:Y:S01]  /*46a0*/  FMUL R135, R12, UR4 ;  /* 0x000000040c877c20 */ /* 0x001fe20008400000 */
[----:B------:R-:W-:Y:S01]  /*46b0*/  FSEL R6, R6, -INF , P4 ;  /* 0xff80000006067808 */ /* 0x000fe20002000000 */
[----:B------:R-:W-:Y:S01]  /*46c0*/  UISETP.GT.AND UP2, UPT, UR54, -0x1, UPT ;  /* 0xffffffff3600788c */ /* 0x000fe2000bf44270 */
[----:B------:R-:W-:Y:S02]  /*46d0*/  FSEL R5, R5, -INF , P2 ;  /* 0xff80000005057808 */ /* 0x000fe40001000000 */
[----:B------:R-:W-:-:S02]  /*46e0*/  ISETP.GT.AND P4, PT, R134, 0x7, PT ;  /* 0x000000078600780c */ /* 0x000fc40003f84270 */
[----:B------:R-:W-:Y:S01]  /*46f0*/  ISETP.GT.AND P2, PT, R134, 0x5, PT ;  /* 0x000000058600780c */ /* 0x000fe20003f44270 */
[----:B------:R-:W-:Y:S01]  /*4700*/  FMUL R153, R60, UR4 ;  /* 0x000000043c997c20 */ /* 0x000fe20008400000 */
[----:B------:R-:W-:Y:S01]  /*4710*/  FMUL R170, R4, UR4 ;  /* 0x0000000404aa7c20 */ /* 0x000fe20008400000 */
[----:B-1----:R-:W-:Y:S01]  /*4720*/  FMUL R3, R16, UR4 ;  /* 0x0000000410037c20 */ /* 0x002fe20008400000 */
[----:B------:R-:W-:Y:S01]  /*4730*/  FMUL R60, R117, UR4 ;  /* 0x00000004753c7c20 */ /* 0x000fe20008400000 */
[----:B------:R-:W-:Y:S01]  /*4740*/  FMUL R4, R14, UR4 ;  /* 0x000000040e047c20 */ /* 0x000fe20008400000 */
[----:B------:R-:W-:Y:S01]  /*4750*/  FMUL R145, R72, UR4 ;  /* 0x0000000448917c20 */ /* 0x000fe20008400000 */
[----:B------:R-:W-:Y:S01]  /*4760*/  ISETP.GT.AND P3, PT, R134, RZ, PT ;  /* 0x000000ff8600720c */ /* 0x000fe20003f64270 */
[----:B------:R-:W-:Y:S01]  /*4770*/  FMUL R150, R64, UR4 ;  /* 0x0000000440967c20 */ /* 0x000fe20008400000 */
[----:B------:R-:W-:Y:S01]  /*4780*/  FMUL R72, R114, UR4 ;  /* 0x0000000472487c20 */ /* 0x000fe20008400000 */
[----:B------:R-:W-:Y:S01]  /*4790*/  FMUL R64, R66, UR4 ;  /* 0x0000000442407c20 */ /* 0x000fe20008400000 */
[----:B------:R-:W-:Y:S01]  /*47a0*/  FMUL R66, R120, UR4 ;  /* 0x0000000478427c20 */ /* 0x000fe20008400000 */
[----:B------:R-:W-:Y:S01]  /*47b0*/  FMUL R169, R38, UR4 ;  /* 0x0000000426a97c20 */ /* 0x000fe20008400000 */
[----:B------:R-:W-:Y:S01]  /*47c0*/  FSEL R120, R139, -INF , P3 ;  /* 0xff8000008b787808 */ /* 0x000fe20001800000 */
[----:B------:R-:W-:Y:S01]  /*47d0*/  FMUL R38, R73, UR4 ;  /* 0x0000000449267c20 */ /* 0x000fe20008400000 */
[----:B------:R-:W-:Y:S01]  /*47e0*/  FMUL R73, R112, UR4 ;  /* 0x0000000470497c20 */ /* 0x000fe20008400000 */
[----:B------:R-:W-:Y:S01]  /*47f0*/  ISETP.GT.AND P3, PT, R134, 0x4, PT ;  /* 0x000000048600780c */ /* 0x000fe20003f64270 */
[----:B------:R-:W-:Y:S01]  /*4800*/  FMUL R152, R61, UR4 ;  /* 0x000000043d987c20 */ /* 0x000fe20008400000 */
[----:B------:R-:W-:-:S02]  /*4810*/  FMUL R61, R119, UR4 ;  /* 0x00000004773d7c20 */ /* 0x000fc40008400000 */
[----:B------:R-:W-:Y:S02]  /*4820*/  FSEL R119, R137, -INF , P3 ;  /* 0xff80000089777808 */ /* 0x000fe40001800000 */
[----:B------:R-:W-:Y:S01]  /*4830*/  ISETP.GT.AND P3, PT, R134, 0x8, PT ;  /* 0x000000088600780c */ /* 0x000fe20003f64270 */
[----:B---3--:R-:W-:-:S03]  /*4840*/  FMUL R2, R18, UR4 ;  /* 0x0000000412027c20 */ /* 0x008fc60008400000 */
[----:B------:R-:W-:Y:S02]  /*4850*/  FSEL R8, R8, -INF , P3 ;  /* 0xff80000008087808 */ /* 0x000fe40001800000 */
[----:B------:R-:W-:Y:S01]  /*4860*/  ISETP.GT.AND P3, PT, R134, 0xc, PT ;  /* 0x0000000c8600780c */ /* 0x000fe20003f64270 */
[----:B------:R-:W-:Y:S01]  /*4870*/  FMUL R154, R58, UR4 ;  /* 0x000000043a9a7c20 */ /* 0x000fe20008400000 */
        /* <DEDUP_REMOVED lines=66> */
[----:B--2---:R0:W-:Y:S02]  /*4ca0*/  STS.U16 [R136+UR52+0x9f00], R0 ;  /* 0x009f000088007988 */ /* 0x0041e40008000434 */
[----:B0-----:R-:W-:Y:S01]  /*4cb0*/  FMUL R136, R10, UR4 ;  /* 0x000000040a887c20 */ /* 0x001fe20008400000 */
[----:B------:R-:W-:Y:S01]  /*4cc0*/  FMUL R10, R17, UR4 ;  /* 0x00000004110a7c20 */ /* 0x000fe20008400000 */
[----:B------:R-:W-:Y:S01]  /*4cd0*/  FMUL R17, R31, UR4 ;  /* 0x000000041f117c20 */ /* 0x000fe20008400000 */
[----:B------:R-:W-:Y:S01]  /*4ce0*/  FMUL R0, R20, UR4 ;  /* 0x0000000414007c20 */ /* 0x000fe20008400000 */
[----:B------:R-:W-:Y:S01]  /*4cf0*/  FMUL R20, R37, UR4 ;  /* 0x0000000425147c20 */ /* 0x000fe20008400000 */
[----:B------:R-:W-:-:S02]  /*4d00*/  FMUL R37, R71, UR4 ;  /* 0x0000000447257c20 */ /* 0x000fc40008400000 */
[----:B------:R-:W-:Y:S01]  /*4d10*/  FSEL R17, R17, -INF , P5 ;  /* 0xff80000011117808 */ /* 0x000fe20002800000 */
[----:B------:R-:W-:Y:S01]  /*4d20*/  FMUL R71, R116, UR4 ;  /* 0x0000000474477c20 */ /* 0x000fe20008400000 */
[----:B------:R-:W-:Y:S02]  /*4d30*/  ISETP.GT.AND P5, PT, R134, 0x1e, PT ;  /* 0x0000001e8600780c */ /* 0x000fe40003fa4270 */
[----:B------:R-:W-:Y:S02]  /*4d40*/  FSEL R116, R135, -INF , P4 ;  /* 0xff80000087747808 */ /* 0x000fe40002000000 */
[----:B------:R-:W-:Y:S02]  /*4d50*/  FSEL R117, R136, -INF , P2 ;  /* 0xff80000088757808 */ /* 0x000fe40001000000 */
[C---:B------:R-:W-:Y:S02]  /*4d60*/  ISETP.GT.AND P4, PT, R134.reuse, 0xb, PT ;  /* 0x0000000b8600780c */ /* 0x040fe40003f84270 */
[----:B------:R-:W-:-:S02]  /*4d70*/  ISETP.GT.AND P2, PT, R134, 0x9, PT ;  /* 0x000000098600780c */ /* 0x000fc40003f44270 */
[----:B------:R-:W-:Y:S01]  /*4d80*/  FSEL R19, R19, -INF , P5 ;  /* 0xff80000013137808 */ /* 0x000fe20002800000 */
[----:B------:R-:W-:Y:S01]  /*4d90*/  FMUL R31, R59, UR4 ;  /* 0x000000043b1f7c20 */ /* 0x000fe20008400000 */
[----:B------:R-:W-:Y:S01]  /*4da0*/  PLOP3.LUT P5, PT, PT, PT, UP2, 0x80, 0x8 ;  /* 0x000000000008781c */ /* 0x000fe20003faf028 */
[----:B------:R-:W-:Y:S01]  /*4db0*/  FMUL R59, R115, UR4 ;  /* 0x00000004733b7c20 */ /* 0x000fe20008400000 */
[----:B------:R-:W-:Y:S02]  /*4dc0*/  FSEL R114, R3, -INF , P4 ;  /* 0xff80000003727808 */ /* 0x000fe40002000000 */
[----:B------:R-:W-:Y:S02]  /*4dd0*/  FSEL R115, R4, -INF , P2 ;  /* 0xff80000004737808 */ /* 0x000fe40001000000 */
[----:B------:R-:W-:Y:S02]  /*4de0*/  ISETP.GT.AND P4, PT, R134, 0xf, PT ;  /* 0x0000000f8600780c */ /* 0x000fe40003f84270 */
[----:B------:R-:W-:-:S02]  /*4df0*/  FSEL R4, R170, -INF , P5 ;  /* 0xff800000aa047808 */ /* 0x000fc40002800000 */
[----:B------:R-:W-:Y:S02]  /*4e00*/  FSEL R112, R0, -INF , P4 ;  /* 0xff80000000707808 */ /* 0x000fe40002000000 */
[----:B------:R-:W-:-:S04]  /*4e10*/  FMNMX3 R0, R4, R120, R5, !PT ;  /* 0x0000007804007276 */ /* 0x000fc80007800005 */
[----:B------:R-:W-:-:S04]  /*4e20*/  FMNMX3 R0, R0, R118, R6, !PT ;  /* 0x0000007600007276 */ /* 0x000fc80007800006 */
[----:B------:R-:W-:-:S04]  /*4e30*/  FMNMX3 R0, R0, R119, R117, !PT ;  /* 0x0000007700007276 */ /* 0x000fc80007800075 */
[----:B------:R-:W-:Y:S02]  /*4e40*/  FMNMX3 R0, R0, R7, R116, !PT ;  /* 0x0000000700007276 */ /* 0x000fe40007800074 */
[----:B------:R-:W-:Y:S02]  /*4e50*/  ISETP.GT.AND P2, PT, R134, 0xd, PT ;  /* 0x0000000d8600780c */ /* 0x000fe40003f44270 */
[----:B------:R-:W-:Y:S02]  /*4e60*/  FMNMX3 R0, R0, R8, R115, !PT ;  /* 0x0000000800007276 */ /* 0x000fe40007800073 */
[----:B------:R-:W-:Y:S02]  /*4e70*/  FSEL R10, R10, -INF , P3 ;  /* 0xff8000000a0a7808 */ /* 0x000fe40001800000 */
[----:B------:R-:W-:Y:S02]  /*4e80*/  FSEL R113, R2, -INF , P2 ;  /* 0xff80000002717808 */ /* 0x000fe40001000000 */
[----:B------:R-:W-:-:S02]  /*4e90*/  FMNMX3 R0, R0, R9, R114, !PT ;  /* 0x0000000900007276 */ /* 0x000fc40007800072 */
[C---:B------:R-:W-:Y:S02]  /*4ea0*/  ISETP.GT.AND P3, PT, R134.reuse, 0x10, PT ;  /* 0x000000108600780c */ /* 0x040fe40003f64270 */
[----:B------:R-:W-:Y:S02]  /*4eb0*/  ISETP.GT.AND P2, PT, R134, 0x11, PT ;  /* 0x000000118600780c */ /* 0x000fe40003f44270 */
[----:B------:R-:W-:Y:S02]  /*4ec0*/  FMNMX3 R0, R0, R10, R113, !PT ;  /* 0x0000000a00007276 */ /* 0x000fe40007800071 */
[----:B------:R-:W-:Y:S02]  /*4ed0*/  ISETP.GT.AND P4, PT, R134, 0x13, PT ;  /* 0x000000138600780c */ /* 0x000fe40003f84270 */
[----:B------:R-:W-:Y:S02]  /*4ee0*/  FSEL R12, R12, -INF , P3 ;  /* 0xff8000000c0c7808 */ /* 0x000fe40001800000 */
[----:B------:R-:W-:-:S02]  /*4ef0*/  FSEL R111, R22, -INF , P2 ;  /* 0xff800000166f7808 */ /* 0x000fc40001000000 */
[----:B------:R-:W-:Y:S02]  /*4f00*/  FMNMX3 R0, R0, R11, R112, !PT ;  /* 0x0000000b00007276 */ /* 0x000fe40007800070 */
[C---:B------:R-:W-:Y:S02]  /*4f10*/  ISETP.GT.AND P3, PT, R134.reuse, 0x14, PT ;  /* 0x000000148600780c */ /* 0x040fe40003f64270 */
[----:B------:R-:W-:Y:S02]  /*4f20*/  ISETP.GT.AND P2, PT, R134, 0x15, PT ;  /* 0x000000158600780c */ /* 0x000fe40003f44270 */
[----:B------:R-:W-:Y:S02]  /*4f30*/  FSEL R110, R24, -INF , P4 ;  /* 0xff800000186e7808 */ /* 0x000fe40002000000 */
[----:B------:R-:W-:Y:S02]  /*4f40*/  FMNMX3 R0, R0, R12, R111, !PT ;  /* 0x0000000c00007276 */ /* 0x000fe4000780006f */
[----:B------:R-:W-:-:S02]  /*4f50*/  ISETP.GT.AND P4, PT, R134, 0x17, PT ;  /* 0x000000178600780c */ /* 0x000fc40003f84270 */
[----:B------:R-:W-:Y:S02]  /*4f60*/  FSEL R14, R14, -INF , P3 ;  /* 0xff8000000e0e7808 */ /* 0x000fe40001800000 */
[----:B------:R-:W-:Y:S02]  /*4f70*/  FSEL R109, R26, -INF , P2 ;  /* 0xff8000001a6d7808 */ /* 0x000fe40001000000 */
[----:B------:R-:W-:Y:S02]  /*4f80*/  FMNMX3 R0, R0, R13, R110, !PT ;  /* 0x0000000d00007276 */ /* 0x000fe4000780006e */
[C---:B------:R-:W-:Y:S02]  /*4f90*/  ISETP.GT.AND P3, PT, R134.reuse, 0x18, PT ;  /* 0x000000188600780c */ /* 0x040fe40003f64270 */
[----:B------:R-:W-:Y:S02]  /*4fa0*/  ISETP.GT.AND P2, PT, R134, 0x19, PT ;  /* 0x000000198600780c */ /* 0x000fe40003f44270 */
[----:B------:R-:W-:-:S02]  /*4fb0*/  FSEL R108, R28, -INF , P4 ;  /* 0xff8000001c6c7808 */ /* 0x000fc40002000000 */
[----:B------:R-:W-:Y:S02]  /*4fc0*/  FMNMX3 R0, R0, R14, R109, !PT ;  /* 0x0000000e00007276 */ /* 0x000fe4000780006d */
[----:B------:R-:W-:Y:S02]  /*4fd0*/  ISETP.GT.AND P4, PT, R134, 0x1b, PT ;  /* 0x0000001b8600780c */ /* 0x000fe40003f84270 */
[----:B------:R-:W-:Y:S02]  /*4fe0*/  FSEL R16, R16, -INF , P3 ;  /* 0xff80000010107808 */ /* 0x000fe40001800000 */
[----:B------:R-:W-:Y:S02]  /*4ff0*/  FSEL R107, R30, -INF , P2 ;  /* 0xff8000001e6b7808 */ /* 0x000fe40001000000 */
[----:B------:R-:W-:Y:S02]  /*5000*/  FMNMX3 R0, R0, R15, R108, !PT ;  /* 0x0000000f00007276 */ /* 0x000fe4000780006c */
[----:B------:R-:W-:-:S02]  /*5010*/  ISETP.GT.AND P3, PT, R134, 0x1c, PT ;  /* 0x0000001c8600780c */ /* 0x000fc40003f64270 */
[----:B------:R-:W-:Y:S02]  /*5020*/  ISETP.GT.AND P2, PT, R134, 0x1d, PT ;  /* 0x0000001d8600780c */ /* 0x000fe40003f44270 */
[----:B------:R-:W-:Y:S02]  /*5030*/  FSEL R106, R32, -INF , P4 ;  /* 0xff800000206a7808 */ /* 0x000fe40002000000 */
        /* <DEDUP_REMOVED lines=9> */
[----:B------:R-:W-:-:S02]  /*50d0*/  FSEL R20, R20, -INF , P3 ;  /* 0xff80000014147808 */ /* 0x000fc40001800000 */
[C---:B------:R-:W-:Y:S02]  /*50e0*/  ISETP.GT.AND P4, PT, R134.reuse, 0x22, PT ;  /* 0x000000228600780c */ /* 0x040fe40003f84270 */
[----:B------:R-:W-:Y:S02]  /*50f0*/  ISETP.GT.AND P3, PT, R134, 0x23, PT ;  /* 0x000000238600780c */ /* 0x000fe40003f64270 */
[----:B------:R-:W-:Y:S02]  /*5100*/  FSEL R103, R169, -INF , P2 ;  /* 0xff800000a9677808 */ /* 0x000fe40001000000 */
[----:B------:R-:W-:Y:S02]  /*5110*/  FMNMX3 R0, R0, R19, R104, !PT ;  /* 0x0000001300007276 */ /* 0x000fe40007800068 */
[C---:B------:R-:W-:Y:S02]  /*5120*/  ISETP.GT.AND P2, PT, R134.reuse, 0x24, PT ;  /* 0x000000248600780c */ /* 0x040fe40003f44270 */
[----:B------:R-:W-:-:S02]  /*5130*/  ISETP.GT.AND P5, PT, R134, 0x25, PT ;  /* 0x000000258600780c */ /* 0x000fc40003fa4270 */
[----:B------:R-:W-:Y:S02]  /*5140*/  FSEL R21, R21, -INF , P4 ;  /* 0xff80000015157808 */ /* 0x000fe40002000000 */
[----:B------:R-:W-:Y:S02]  /*5150*/  FSEL R102, R168, -INF , P3 ;  /* 0xff800000a8667808 */ /* 0x000fe40001800000 */
[----:B------:R-:W-:Y:S02]  /*5160*/  FMNMX3 R0, R0, R20, R103, !PT ;  /* 0x0000001400007276 */ /* 0x000fe40007800067 */
[C---:B------:R-:W-:Y:S02]  /*5170*/  ISETP.GT.AND P4, PT, R134.reuse, 0x26, PT ;  /* 0x000000268600780c */ /* 0x040fe40003f84270 */
[----:B------:R-:W-:Y:S02]  /*5180*/  ISETP.GT.AND P3, PT, R134, 0x27, PT ;  /* 0x000000278600780c */ /* 0x000fe40003f64270 */
[----:B------:R-:W-:-:S02]  /*5190*/  FSEL R22, R167, -INF , P2 ;  /* 0xff800000a7167808 */ /* 0x000fc40001000000 */
[----:B------:R-:W-:Y:S02]  /*51a0*/  FSEL R101, R166, -INF , P5 ;  /* 0xff800000a6657808 */ /* 0x000fe40002800000 */
[----:B------:R-:W-:Y:S02]  /*51b0*/  FMNMX3 R0, R0, R21, R102, !PT ;  /* 0x0000001500007276 */ /* 0x000fe40007800066 */
[C---:B------:R-:W-:Y:S02]  /*51c0*/  ISETP.GT.AND P2, PT, R134.reuse, 0x28, PT ;  /* 0x000000288600780c */ /* 0x040fe40003f44270 */
[----:B------:R-:W-:Y:S02]  /*51d0*/  ISETP.GT.AND P5, PT, R134, 0x29, PT ;  /* 0x000000298600780c */ /* 0x000fe40003fa4270 */
[----:B------:R-:W-:Y:S02]  /*51e0*/  FSEL R23, R23, -INF , P4 ;  /* 0xff80000017177808 */ /* 0x000fe40002000000 */
[----:B------:R-:W-:-:S02]  /*51f0*/  FSEL R100, R165, -INF , P3 ;  /* 0xff800000a5647808 */ /* 0x000fc40001800000 */
[----:B------:R-:W-:Y:S02]  /*5200*/  FMNMX3 R0, R0, R22, R101, !PT ;  /* 0x0000001600007276 */ /* 0x000fe40007800065 */
[C---:B------:R-:W-:Y:S02]  /*5210*/  ISETP.GT.AND P4, PT, R134.reuse, 0x2a, PT ;  /* 0x0000002a8600780c */ /* 0x040fe40003f84270 */
[----:B------:R-:W-:Y:S02]  /*5220*/  ISETP.GT.AND P3, PT, R134, 0x2b, PT ;  /* 0x0000002b8600780c */ /* 0x000fe40003f64270 */
[----:B------:R-:W-:Y:S02]  /*5230*/  FSEL R24, R164, -INF , P2 ;  /* 0xff800000a4187808 */ /* 0x000fe40001000000 */
[----:B------:R-:W-:Y:S02]  /*5240*/  FSEL R99, R163, -INF , P5 ;  /* 0xff800000a3637808 */ /* 0x000fe40002800000 */
[----:B------:R-:W-:-:S02]  /*5250*/  FMNMX3 R0, R0, R23, R100, !PT ;  /* 0x0000001700007276 */ /* 0x000fc40007800064 */
[C---:B------:R-:W-:Y:S02]  /*5260*/  ISETP.GT.AND P2, PT, R134.reuse, 0x2c, PT ;  /* 0x0000002c8600780c */ /* 0x040fe40003f44270 */
[----:B------:R-:W-:Y:S02]  /*5270*/  ISETP.GT.AND P5, PT, R134, 0x2d, PT ;  /* 0x0000002d8600780c */ /* 0x000fe40003fa4270 */
[----:B------:R-:W-:Y:S02]  /*5280*/  FSEL R25, R25, -INF , P4 ;  /* 0xff80000019197808 */ /* 0x000fe40002000000 */
[----:B------:R-:W-:Y:S02]  /*5290*/  FSEL R98, R162, -INF , P3 ;  /* 0xff800000a2627808 */ /* 0x000fe40001800000 */
[----:B------:R-:W-:Y:S02]  /*52a0*/  FMNMX3 R0, R0, R24, R99, !PT ;  /* 0x0000001800007276 */ /* 0x000fe40007800063 */
[----:B------:R-:W-:-:S02]  /*52b0*/  ISETP.GT.AND P4, PT, R134, 0x2e, PT ;  /* 0x0000002e8600780c */ /* 0x000fc40003f84270 */
[----:B------:R-:W-:Y:S02]  /*52c0*/  ISETP.GT.AND P3, PT, R134, 0x2f, PT ;  /* 0x0000002f8600780c */ /* 0x000fe40003f64270 */
[----:B------:R-:W-:Y:S02]  /*52d0*/  FSEL R26, R161, -INF , P2 ;  /* 0xff800000a11a7808 */ /* 0x000fe40001000000 */
        /* <DEDUP_REMOVED lines=46> */
[----:B------:R-:W-:Y:S01]  /*55c0*/  FMNMX3 R0, R0, R34, R64, !PT ;  /* 0x0000002200007276 */ /* 0x000fe20007800040 */
[----:B------:R-:W-:Y:S01]  /*55d0*/  FMUL R65, R90, UR4 ;  /* 0x000000045a417c20 */ /* 0x000fe20008400000 */
[C---:B------:R-:W-:Y:S02]  /*55e0*/  ISETP.GT.AND P4, PT, R134.reuse, 0x42, PT ;  /* 0x000000428600780c */ /* 0x040fe40003f84270 */
[----:B------:R-:W-:Y:S02]  /*55f0*/  ISETP.GT.AND P3, PT, R134, 0x43, PT ;  /* 0x000000438600780c */ /* 0x000fe40003f64270 */
[----:B------:R-:W-:Y:S02]  /*5600*/  FSEL R36, R147, -INF , P2 ;  /* 0xff80000093247808 */ /* 0x000fe40001000000 */
[----:B------:R-:W-:Y:S02]  /*5610*/  FSEL R90, R146, -INF , P5 ;  /* 0xff800000925a7808 */ /* 0x000fe40002800000 */
[----:B------:R-:W-:Y:S01]  /*5620*/  FMNMX3 R0, R0, R35, R91, !PT ;  /* 0x0000002300007276 */ /* 0x000fe2000780005b */
[----:B------:R-:W-:Y:S01]  /*5630*/  FMUL R46, R89, UR4 ;  /* 0x00000004592e7c20 */ /* 0x000fe20008400000 */
[----:B------:R-:W-:-:S02]  /*5640*/  ISETP.GT.AND P2, PT, R134, 0x44, PT ;  /* 0x000000448600780c */ /* 0x000fc40003f44270 */
[----:B------:R-:W-:Y:S02]  /*5650*/  ISETP.GT.AND P5, PT, R134, 0x45, PT ;  /* 0x000000458600780c */ /* 0x000fe40003fa4270 */
[----:B------:R-:W-:Y:S02]  /*5660*/  FSEL R37, R37, -INF , P4 ;  /* 0xff80000025257808 */ /* 0x000fe40002000000 */
[----:B------:R-:W-:Y:S02]  /*5670*/  FSEL R89, R145, -INF , P3 ;  /* 0xff80000091597808 */ /* 0x000fe40001800000 */
[----:B------:R-:W-:Y:S01]  /*5680*/  FMNMX3 R0, R0, R36, R90, !PT ;  /* 0x0000002400007276 */ /* 0x000fe2000780005a */
[----:B------:R-:W-:Y:S01]  /*5690*/  FMUL R42, R81, UR4 ;  /* 0x00000004512a7c20 */ /* 0x000fe20008400000 */
[----:B------:R-:W-:Y:S01]  /*56a0*/  FMUL R81, R88, UR4 ;  /* 0x0000000458517c20 */ /* 0x000fe20008400000 */
[C---:B------:R-:W-:Y:S02]  /*56b0*/  ISETP.GT.AND P4, PT, R134.reuse, 0x46, PT ;  /* 0x000000468600780c */ /* 0x040fe40003f84270 */
[----:B------:R-:W-:-:S02]  /*56c0*/  ISETP.GT.AND P3, PT, R134, 0x47, PT ;  /* 0x000000478600780c */ /* 0x000fc40003f64270 */
[----:B------:R-:W-:Y:S02]  /*56d0*/  FSEL R38, R38, -INF , P2 ;  /* 0xff80000026267808 */ /* 0x000fe40001000000 */
[----:B------:R-:W-:Y:S02]  /*56e0*/  FSEL R88, R144, -INF , P5 ;  /* 0xff80000090587808 */ /* 0x000fe40002800000 */
[----:B------:R-:W-:Y:S01]  /*56f0*/  FMNMX3 R0, R0, R37, R89, !PT ;  /* 0x0000002500007276 */ /* 0x000fe20007800059 */
[----:B------:R-:W-:Y:S01]  /*5700*/  FMUL R45, R87, UR4 ;  /* 0x00000004572d7c20 */ /* 0x000fe20008400000 */
[C---:B------:R-:W-:Y:S02]  /*5710*/  ISETP.GT.AND P2, PT, R134.reuse, 0x48, PT ;  /* 0x000000488600780c */ /* 0x040fe40003f44270 */
[----:B------:R-:W-:Y:S02]  /*5720*/  ISETP.GT.AND P5, PT, R134, 0x49, PT ;  /* 0x000000498600780c */ /* 0x000fe40003fa4270 */
[----:B------:R-:W-:-:S02]  /*5730*/  FSEL R39, R39, -INF , P4 ;  /* 0xff80000027277808 */ /* 0x000fc40002000000 */
[----:B------:R-:W-:Y:S02]  /*5740*/  FSEL R87, R143, -INF , P3 ;  /* 0xff8000008f577808 */ /* 0x000fe40001800000 */
[----:B------:R-:W-:Y:S01]  /*5750*/  FMNMX3 R0, R0, R38, R88, !PT ;  /* 0x0000002600007276 */ /* 0x000fe20007800058 */
[----:B------:R-:W-:Y:S01]  /*5760*/  FMUL R140, R82, UR4 ;  /* 0x00000004528c7c20 */ /* 0x000fe20008400000 */
[----:B------:R-:W-:Y:S01]  /*5770*/  FMUL R82, R86, UR4 ;  /* 0x0000000456527c20 */ /* 0x000fe20008400000 */
        /* <DEDUP_REMOVED lines=12> */
[----:B------:R-:W-:Y:S01]  /*5840*/  FMUL R83, R84, UR4 ;  /* 0x0000000454537c20 */ /* 0x000fe20008400000 */
        /* <DEDUP_REMOVED lines=129> */
[----:B------:R-:W-:Y:S01]  /*6060*/  FMNMX3 R0, R0, R124, R125, !PT ;  /* 0x0000007c00007276 */ /* 0x000fe2000780007d */
[----:B------:R-:W-:Y:S01]  /*6070*/  FMUL R130, R131, UR4 ;  /* 0x0000000483827c20 */ /* 0x000fe20008400000 */
[----:B------:R-:W-:Y:S02]  /*6080*/  ISETP.GT.AND P3, PT, R134, 0x7e, PT ;  /* 0x0000007e8600780c */ /* 0x000fe40003f64270 */
[----:B------:R-:W-:-:S02]  /*6090*/  FSEL R128, R128, -INF , P2 ;  /* 0xff80000080807808 */ /* 0x000fc40001000000 */
[----:B------:R-:W-:Y:S02]  /*60a0*/  FSEL R129, R129, -INF , P5 ;  /* 0xff80000081817808 */ /* 0x000fe40002800000 */
[----:B------:R-:W-:Y:S02]  /*60b0*/  FMNMX3 R0, R0, R126, R127, !PT ;  /* 0x0000007e00007276 */ /* 0x000fe4000780007f */
[----:B------:R-:W-:Y:S02]  /*60c0*/  FSEL R130, R130, -INF , P3 ;  /* 0xff80000082827808 */ /* 0x000fe40001800000 */
[----:B------:R-:W-:-:S04]  /*60d0*/  FMNMX3 R0, R0, R128, R129, !PT ;  /* 0x0000008000007276 */ /* 0x000fc80007800081 */
[----:B------:R-:W-:-:S05]  /*60e0*/  FMNMX3 R0, R0, -INF , R130, !PT ;  /* 0xff80000000007876 */ /* 0x000fca0007800082 */
[--C-:B------:R-:W-:Y:S01]  /*60f0*/  FADD R4, R4, -R0.reuse ;  /* 0x8000000004047221 */ /* 0x100fe20000000000 */
[--C-:B------:R-:W-:Y:S01]  /*6100*/  FADD R120, R120, -R0.reuse ;  /* 0x8000000078787221 */ /* 0x100fe20000000000 */
[----:B------:R-:W-:Y:S02]  /*6110*/  FADD R5, R5, -R0 ;  /* 0x8000000005057221 */ /* 0x000fe40000000000 */
[----:B------:R-:W-:Y:S01]  /*6120*/  FMUL R4, R4, 1.4426950216293334961 ;  /* 0x3fb8aa3b04047820 */ /* 0x000fe20000400000 */
[----:B------:R-:W-:Y:S01]  /*6130*/  FMUL R120, R120, 1.4426950216293334961 ;  /* 0x3fb8aa3b78787820 */ /* 0x000fe20000400000 */
[----:B------:R-:W-:-:S03]  /*6140*/  FMUL R5, R5, 1.4426950216293334961 ;  /* 0x3fb8aa3b05057820 */ /* 0x000fc60000400000 */
[----:B------:R-:W-:Y:S08]  /*6150*/  MUFU.EX2 R121, R120 ;  /* 0x0000007800797308 */ /* 0x000ff00000000800 */
[----:B------:R-:W0:Y:S08]  /*6160*/  MUFU.EX2 R4, R4 ;  /* 0x0000000400047308 */ /* 0x000e300000000800 */
[----:B------:R-:W1:Y:S01]  /*6170*/  MUFU.EX2 R5, R5 ;  /* 0x0000000500057308 */ /* 0x000e620000000800 */
[--C-:B------:R-:W-:Y:S01]  /*6180*/  FADD R118, R118, -R0.reuse ;  /* 0x8000000076767221 */ /* 0x100fe20000000000 */
[----:B------:R-:W-:-:S03]  /*6190*/  FADD R119, R119, -R0 ;  /* 0x8000000077777221 */ /* 0x000fc60000000000 */
[----:B------:R-:W-:Y:S01]  /*61a0*/  FMUL R118, R118, 1.4426950216293334961 ;  /* 0x3fb8aa3b76767820 */ /* 0x000fe20000400000 */
[----:B0-----:R-:W-:Y:S01]  /*61b0*/  FADD R120, R4, R121 ;  /* 0x0000007904787221 */ /* 0x001fe20000000000 */
[----:B------:R-:W-:Y:S01]  /*61c0*/  F2FP.F16.F32.PACK_AB R4, R121, R4 ;  /* 0x000000047904723e */ /* 0x000fe200000000ff */
[----:B------:R-:W-:Y:S01]  /*61d0*/  FMUL R119, R119, 1.4426950216293334961 ;  /* 0x3fb8aa3b77777820 */ /* 0x000fe20000400000 */
[----:B------:R1:W0:Y:S02]  /*61e0*/  MUFU.EX2 R121, R118 ;  /* 0x0000007600797308 */ /* 0x0002240000000800 */
[----:B-1----:R-:W-:Y:S01]  /*61f0*/  FADD R118, R5, R120 ;  /* 0x0000007805767221 */ /* 0x002fe20000000000 */
[----:B------:R-:W-:-:S05]  /*6200*/  FADD R120, R117, -R0 ;  /* 0x8000000075787221 */ /* 0x000fca0000000000 */
[----:B------:R1:W-:Y:S01]  /*6210*/  MUFU.EX2 R117, R119 ;  /* 0x0000007700757308 */ /* 0x0003e20000000800 */
[----:B------:R-:W-:Y:S01]  /*6220*/  FMUL R120, R120, 1.4426950216293334961 ;  /* 0x3fb8aa3b78787820 */ /* 0x000fe20000400000 */
[----:B-1----:R-:W-:-:S06]  /*6230*/  FADD R119, R7, -R0 ;  /* 0x8000000007777221 */ /* 0x002fcc0000000000 */
        /* <DEDUP_REMOVED lines=8> */
[--C-:B------:R-:W-:Y:S01]  /*62c0*/  FADD R6, R6, -R0.reuse ;  /* 0x8000000006067221 */ /* 0x100fe20000000000 */
[----:B-1----:R-:W-:-:S05]  /*62d0*/  FADD R120, R115, -R0 ;  /* 0x8000000073787221 */ /* 0x002fca0000000000 */
[----:B------:R1:W-:Y:S01]  /*62e0*/  MUFU.EX2 R115, R119 ;  /* 0x0000007700737308 */ /* 0x0003e20000000800 */
[----:B------:R-:W-:Y:S01]  /*62f0*/  FMUL R120, R120, 1.4426950216293334961 ;  /* 0x3fb8aa3b78787820 */ /* 0x000fe20000400000 */
[----:B------:R-:W-:Y:S01]  /*6300*/  FMUL R6, R6, 1.4426950216293334961 ;  /* 0x3fb8aa3b06067820 */ /* 0x000fe20000400000 */
[----:B-1----:R-:W-:-:S05]  /*6310*/  FADD R119, R9, -R0 ;  /* 0x8000000009777221 */ /* 0x002fca0000000000 */
[----:B------:R1:W-:Y:S01]  /*6320*/  MUFU.EX2 R9, R120 ;  /* 0x0000007800097308 */ /* 0x0003e20000000800 */
[----:B------:R-:W-:Y:S01]  /*6330*/  FMUL R119, R119, 1.4426950216293334961 ;  /* 0x3fb8aa3b77777820 */ /* 0x000fe20000400000 */
[----:B-1----:R-:W-:-:S06]  /*6340*/  FADD R120, R114, -R0 ;  /* 0x8000000072787221 */ /* 0x002fcc0000000000 */
[----:B------:R1:W-:Y:S01]  /*6350*/  MUFU.EX2 R114, R119 ;  /* 0x0000007700727308 */ /* 0x0003e20000000800 */
[----:B------:R-:W-:Y:S01]  /*6360*/  FMUL R120, R120, 1.4426950216293334961 ;  /* 0x3fb8aa3b78787820 */ /* 0x000fe20000400000 */
[----:B-1----:R-:W-:-:S06]  /*6370*/  FADD R119, R10, -R0 ;  /* 0x800000000a777221 */ /* 0x002fcc0000000000 */
[----:B------:R-:W1:Y:S01]  /*6380*/  MUFU.EX2 R6, R6 ;  /* 0x0000000600067308 */ /* 0x000e620000000800 */
[----:B------:R-:W-:-:S07]  /*6390*/  FMUL R119, R119, 1.4426950216293334961 ;  /* 0x3fb8aa3b77777820 */ /* 0x000fce0000400000 */
[----:B------:R2:W3:Y:S02]  /*63a0*/  MUFU.EX2 R10, R120 ;  /* 0x00000078000a7308 */ /* 0x0004e40000000800 */
[----:B--2---:R-:W-:-:S06]  /*63b0*/  FADD R120, R113, -R0 ;  /* 0x8000000071787221 */ /* 0x004fcc0000000000 */
[----:B------:R2:W4:Y:S01]  /*63c0*/  MUFU.EX2 R113, R119 ;  /* 0x0000007700717308 */ /* 0x0005220000000800 */
[----:B------:R-:W-:Y:S01]  /*63d0*/  FMUL R120, R120, 1.4426950216293334961 ;  /* 0x3fb8aa3b78787820 */ /* 0x000fe20000400000 */
[----:B0-----:R-:W-:Y:S01]  /*63e0*/  FADD R118, R121, R118 ;  /* 0x0000007679767221 */ /* 0x001fe20000000000 */
[----:B--2---:R-:W-:-:S05]  /*63f0*/  FADD R119, R11, -R0 ;  /* 0x800000000b777221 */ /* 0x004fca0000000000 */
[----:B------:R0:W2:Y:S01]  /*6400*/  MUFU.EX2 R11, R120 ;  /* 0x00000078000b7308 */ /* 0x0000a20000000800 */
[----:B------:R-:W-:Y:S01]  /*6410*/  FMUL R119, R119, 1.4426950216293334961 ;  /* 0x3fb8aa3b77777820 */ /* 0x000fe20000400000 */
[----:B-1----:R-:W-:Y:S01]  /*6420*/  FADD R118, R6, R118 ;  /* 0x0000007606767221 */ /* 0x002fe20000000000 */
[----:B0-----:R-:W-:-:S05]  /*6430*/  FADD R120, R112, -R0 ;  /* 0x8000000070787221 */ /* 0x001fca0000000000 */
[----:B------:R0:W1:Y:S01]  /*6440*/  MUFU.EX2 R112, R119 ;  /* 0x0000007700707308 */ /* 0x0000620000000800 */
[----:B------:R-:W-:Y:S01]  /*6450*/  FMUL R120, R120, 1.4426950216293334961 ;  /* 0x3fb8aa3b78787820 */ /* 0x000fe20000400000 */
[----:B------:R-:W-:Y:S01]  /*6460*/  FADD R118, R117, R118 ;  /* 0x0000007675767221 */ /* 0x000fe20000000000 */
[----:B0-----:R-:W-:-:S05]  /*6470*/  FADD R119, R12, -R0 ;  /* 0x800000000c777221 */ /* 0x001fca0000000000 */
[----:B------:R0:W5:Y:S01]  /*6480*/  MUFU.EX2 R12, R120 ;  /* 0x00000078000c7308 */ /* 0x0001620000000800 */
[----:B------:R-:W-:Y:S01]  /*6490*/  FMUL R119, R119, 1.4426950216293334961 ;  /* 0x3fb8aa3b77777820 */ /* 0x000fe20000400000 */
[----:B------:R-:W-:Y:S01]  /*64a0*/  FADD R118, R7, R118 ;  /* 0x0000007607767221 */ /* 0x000fe20000000000 */
[----:B0-----:R-:W-:-:S05]  /*64b0*/  FADD R120, R111, -R0 ;  /* 0x800000006f787221 */ /* 0x001fca0000000000 */
[----:B------:R0:W1:Y:S01]  /*64c0*/  MUFU.EX2 R111, R119 ;  /* 0x00000077006f7308 */ /* 0x0000620000000800 */
        /* <DEDUP_REMOVED lines=21> */
[----:B---3--:R-:W-:Y:S01]  /*6620*/  FADD R118, R10, R118 ;  /* 0x000000760a767221 */ /* 0x008fe20000000000 */
[----:B0-----:R-:W-:-:S05]  /*6630*/  FADD R120, R108, -R0 ;  /* 0x800000006c787221 */ /* 0x001fca0000000000 */
[----:B------:R0:W3:Y:S01]  /*6640*/  MUFU.EX2 R108, R119 ;  /* 0x00000077006c7308 */ /* 0x0000e20000000800 */
[----:B----4-:R-:W-:Y:S01]  /*6650*/  FADD R118, R113, R118 ;  /* 0x0000007671767221 */ /* 0x010fe20000000000 */
[----:B------:R-:W-:Y:S01]  /*6660*/  FMUL R120, R120, 1.4426950216293334961 ;  /* 0x3fb8aa3b78787820 */ /* 0x000fe20000400000 */
[----:B0-----:R-:W-:Y:S02]  /*6670*/  FADD R119, R16, -R0 ;  /* 0x8000000010777221 */ /* 0x001fe40000000000 */
[----:B--2---:R-:W-:-:S03]  /*6680*/  FADD R118, R11, R118 ;  /* 0x000000760b767221 */ /* 0x004fc60000000000 */
[----:B------:R0:W2:Y:S01]  /*6690*/  MUFU.EX2 R16, R120 ;  /* 0x0000007800107308 */ /* 0x0000a20000000800 */
[----:B------:R-:W-:Y:S01]  /*66a0*/  FMUL R119, R119, 1.4426950216293334961 ;  /* 0x3fb8aa3b77777820 */ /* 0x000fe20000400000 */
[----:B-1----:R-:W-:Y:S01]  /*66b0*/  FADD R118, R112, R118 ;  /* 0x0000007670767221 */ /* 0x002fe20000000000 */
[----:B0-----:R-:W-:-:S05]  /*66c0*/  FADD R120, R107, -R0 ;  /* 0x800000006b787221 */ /* 0x001fca0000000000 */
[----:B------:R0:W1:Y:S01]  /*66d0*/  MUFU.EX2 R107, R119 ;  /* 0x00000077006b7308 */ /* 0x0000620000000800 */
[----:B------:R-:W-:Y:S01]  /*66e0*/  FMUL R120, R120, 1.4426950216293334961 ;  /* 0x3fb8aa3b78787820 */ /* 0x000fe20000400000 */
[----:B-----5:R-:W-:Y:S01]  /*66f0*/  FADD R118, R12, R118 ;  /* 0x000000760c767221 */ /* 0x020fe20000000000 */
[----:B0-----:R-:W-:-:S05]  /*6700*/  FADD R119, R17, -R0 ;  /* 0x8000000011777221 */ /* 0x001fca0000000000 */
[----:B------:R0:W4:Y:S01]  /*6710*/  MUFU.EX2 R17, R120 ;  /* 0x0000007800117308 */ /* 0x0001220000000800 */
        /* <DEDUP_REMOVED lines=20> */
[----:B------:R-:W-:Y:S01]  /*6860*/  FADD R118, R15, R118 ;  /* 0x000000760f767221 */ /* 0x000fe20000000000 */
[----:B------:R-:W-:Y:S01]  /*6870*/  FMUL R120, R120, 1.4426950216293334961 ;  /* 0x3fb8aa3b78787820 */ /* 0x000fe20000400000 */
[----:B0-----:R-:W-:Y:S02]  /*6880*/  FADD R119, R20, -R0 ;  /* 0x8000000014777221 */ /* 0x001fe40000000000 */
[----:B---3--:R-:W-:-:S03]  /*6890*/  FADD R118, R108, R118 ;  /* 0x000000766c767221 */ /* 0x008fc60000000000 */
[----:B------:R0:W3:Y:S01]  /*68a0*/  MUFU.EX2 R20, R120 ;  /* 0x0000007800147308 */ /* 0x0000e20000000800 */
[----:B------:R-:W-:Y:S01]  /*68b0*/  FMUL R119, R119, 1.4426950216293334961 ;  /* 0x3fb8aa3b77777820 */ /* 0x000fe20000400000 */
[----:B--2---:R-:W-:Y:S01]  /*68c0*/  FADD R118, R16, R118 ;  /* 0x0000007610767221 */ /* 0x004fe20000000000 */
[----:B0-----:R-:W-:-:S05]  /*68d0*/  FADD R120, R103, -R0 ;  /* 0x8000000067787221 */ /* 0x001fca0000000000 */
[----:B------:R0:W2:Y:S01]  /*68e0*/  MUFU.EX2 R103, R119 ;  /* 0x0000007700677308 */ /* 0x0000a20000000800 */
[----:B------:R-:W-:Y:S01]  /*68f0*/  FMUL R120, R120, 1.4426950216293334961 ;  /* 0x3fb8aa3b78787820 */ /* 0x000fe20000400000 */
[----:B------:R-:W-:Y:S01]  /*6900*/  F2FP.F16.F32.PACK_AB R12, R111, R12 ;  /* 0x0000000c6f0c723e */ /* 0x000fe200000000ff */
[----:B------:R-:W-:Y:S01]  /*6910*/  FADD R111, R84, -R0 ;  /* 0x80000000546f7221 */ /* 0x000fe20000000000 */
[----:B-1----:R-:W-:Y:S01]  /*6920*/  FADD R118, R107, R118 ;  /* 0x000000766b767221 */ /* 0x002fe20000000000 */
[----:B0-----:R-:W-:-:S03]  /*6930*/  FADD R119, R21, -R0 ;  /* 0x8000000015777221 */ /* 0x001fc60000000000 */
[----:B------:R0:W1:Y:S01]  /*6940*/  MUFU.EX2 R21, R120 ;  /* 0x0000007800157308 */ /* 0x0000620000000800 */
[----:B------:R-:W-:Y:S01]  /*6950*/  FMUL R119, R119, 1.4426950216293334961 ;  /* 0x3fb8aa3b77777820 */ /* 0x000fe20000400000 */
[----:B------:R-:W-:Y:S01]  /*6960*/  F2FP.F16.F32.PACK_AB R13, R110, R13 ;  /* 0x0000000d6e0d723e */ /* 0x000fe200000000ff */
[----:B------:R-:W-:Y:S01]  /*6970*/  FMUL R111, R111, 1.4426950216293334961 ;  /* 0x3fb8aa3b6f6f7820 */ /* 0x000fe20000400000 */
[----:B------:R-:W-:Y:S01]  /*6980*/  FADD R110, R43, -R0 ;  /* 0x800000002b6e7221 */ /* 0x000fe20000000000 */
[----:B----4-:R-:W-:Y:S01]  /*6990*/  FADD R118, R17, R118 ;  /* 0x0000007611767221 */ /* 0x010fe20000000000 */
[--C-:B0-----:R-:W-:Y:S02]  /*69a0*/  FADD R120, R102, -R0.reuse ;  /* 0x8000000066787221 */ /* 0x101fe40000000000 */
[----:B------:R0:W4:Y:S02]  /*69b0*/  MUFU.EX2 R102, R119 ;  /* 0x0000007700667308 */ /* 0x0001240000000800 */
[----:B------:R-:W-:Y:S01]  /*69c0*/  FMUL R120, R120, 1.4426950216293334961 ;  /* 0x3fb8aa3b78787820 */ /* 0x000fe20000400000 */
[----:B------:R-:W-:Y:S01]  /*69d0*/  FMUL R110, R110, 1.4426950216293334961 ;  /* 0x3fb8aa3b6e6e7820 */ /* 0x000fe20000400000 */
[----:B------:R-:W-:Y:S01]  /*69e0*/  F2FP.F16.F32.PACK_AB R14, R109, R14 ;  /* 0x0000000e6d0e723e */ /* 0x000fe200000000ff */
[----:B0-----:R-:W-:-:S03]  /*69f0*/  FADD R119, R22, -R0 ;  /* 0x8000000016777221 */ /* 0x001fc60000000000 */
[----:B------:R5:W-:Y:S01]  /*6a00*/  MUFU.EX2 R43, R111 ;  /* 0x0000006f002b7308 */ /* 0x000be20000000800 */
[----:B------:R-:W-:Y:S01]  /*6a10*/  FADD R109, R83, -R0 ;  /* 0x80000000536d7221 */ /* 0x000fe20000000000 */
[----:B------:R-:W-:-:S06]  /*6a20*/  FMUL R119, R119, 1.4426950216293334961 ;  /* 0x3fb8aa3b77777820 */ /* 0x000fcc0000400000 */
[----:B------:R0:W1:Y:S01]  /*6a30*/  MUFU.EX2 R22, R120 ;  /* 0x0000007800167308 */ /* 0x0000620000000800 */
[----:B-----5:R-:W-:Y:S01]  /*6a40*/  FADD R111, R106, R118 ;  /* 0x000000766a6f7221 */ /* 0x020fe20000000000 */
[----:B------:R-:W-:-:S06]  /*6a50*/  FMUL R109, R109, 1.4426950216293334961 ;  /* 0x3fb8aa3b6d6d7820 */ /* 0x000fcc0000400000 */
[----:B------:R5:W-:Y:S01]  /*6a60*/  MUFU.EX2 R83, R110 ;  /* 0x0000006e00537308 */ /* 0x000be20000000800 */
[----:B0-----:R-:W-:Y:S01]  /*6a70*/  FADD R120, R101, -R0 ;  /* 0x8000000065787221 */ /* 0x001fe20000000000 */
[----:B------:R-:W-:-:S03]  /*6a80*/  F2FP.F16.F32.PACK_AB R15, R108, R15 ;  /* 0x0000000f6c0f723e */ /* 0x000fc600000000ff */
[----:B------:R-:W-:-:S03]  /*6a90*/  FMUL R120, R120, 1.4426950216293334961 ;  /* 0x3fb8aa3b78787820 */ /* 0x000fc60000400000 */
[----:B------:R0:W1:Y:S01]  /*6aa0*/  MUFU.EX2 R101, R119 ;  /* 0x0000007700657308 */ /* 0x0000620000000800 */
[----:B-----5:R-:W-:Y:S01]  /*6ab0*/  FADD R110, R18, R111 ;  /* 0x0000006f126e7221 */ /* 0x020fe20000000000 */
[----:B------:R-:W-:-:S03]  /*6ac0*/  FADD R108, R44, -R0 ;  /* 0x800000002c6c7221 */ /* 0x000fc60000000000 */
[----:B------:R-:W-:Y:S01]  /*6ad0*/  FADD R110, R105, R110 ;  /* 0x0000006e696e7221 */ /* 0x000fe20000000000 */
[----:B0-----:R-:W-:Y:S02]  /*6ae0*/  FADD R119, R23, -R0 ;  /* 0x8000000017777221 */ /* 0x001fe40000000000 */
[----:B------:R0:W-:Y:S02]  /*6af0*/  MUFU.EX2 R44, R109 ;  /* 0x0000006d002c7308 */ /* 0x0001e40000000800 */
[----:B------:R-:W-:-:S06]  /*6b00*/  FMUL R119, R119, 1.4426950216293334961 ;  /* 0x3fb8aa3b77777820 */ /* 0x000fcc0000400000 */
[----:B------:R5:W1:Y:S01]  /*6b10*/  MUFU.EX2 R23, R120 ;  /* 0x0000007800177308 */ /* 0x000a620000000800 */
[----:B0-----:R-:W-:Y:S01]  /*6b20*/  FADD R109, R19, R110 ;  /* 0x0000006e136d7221 */ /* 0x001fe20000000000 */
[----:B------:R-:W-:Y:S01]  /*6b30*/  FMUL R108, R108, 1.4426950216293334961 ;  /* 0x3fb8aa3b6c6c7820 */ /* 0x000fe20000400000 */
[----:B------:R-:W-:Y:S01]  /*6b40*/  F2FP.F16.F32.PACK_AB R16, R107, R16 ;  /* 0x000000106b10723e */ /* 0x000fe200000000ff */
[----:B-----5:R-:W-:-:S04]  /*6b50*/  FADD R120, R100, -R0 ;  /* 0x8000000064787221 */ /* 0x020fc80000000000 */
[----:B------:R0:W5:Y:S01]  /*6b60*/  MUFU.EX2 R100, R119 ;  /* 0x0000007700647308 */ /* 0x0001620000000800 */
[----:B------:R-:W-:Y:S01]  /*6b70*/  FADD R109, R104, R109 ;  /* 0x0000006d686d7221 */ /* 0x000fe20000000000 */
[----:B------:R-:W-:Y:S01]  /*6b80*/  FMUL R120, R120, 1.4426950216293334961 ;  /* 0x3fb8aa3b78787820 */ /* 0x000fe20000400000 */
[--C-:B------:R-:W-:Y:S01]  /*6b90*/  FADD R107, R82, -R0.reuse ;  /* 0x80000000526b7221 */ /* 0x100fe20000000000 */
[----:B0-----:R-:W-:-:S04]  /*6ba0*/  FADD R119, R24, -R0 ;  /* 0x8000000018777221 */ /* 0x001fc80000000000 */
[----:B------:R3:W-:Y:S01]  /*6bb0*/  MUFU.EX2 R82, R108 ;  /* 0x0000006c00527308 */ /* 0x0007e20000000800 */
[----:B------:R-:W-:Y:S01]  /*6bc0*/  FMUL R119, R119, 1.4426950216293334961 ;  /* 0x3fb8aa3b77777820 */ /* 0x000fe20000400000 */
[----:B------:R-:W-:-:S06]  /*6bd0*/  FMUL R107, R107, 1.4426950216293334961 ;  /* 0x3fb8aa3b6b6b7820 */ /* 0x000fcc0000400000 */
[----:B------:R0:W1:Y:S01]  /*6be0*/  MUFU.EX2 R24, R120 ;  /* 0x0000007800187308 */ /* 0x0000620000000800 */
[----:B---3--:R-:W-:Y:S01]  /*6bf0*/  FADD R108, R20, R109 ;  /* 0x0000006d146c7221 */ /* 0x008fe20000000000 */
[----:B------:R-:W-:Y:S01]  /*6c00*/  F2FP.F16.F32.PACK_AB R17, R106, R17 ;  /* 0x000000116a11723e */ /* 0x000fe200000000ff */
[----:B------:R-:W-:Y:S02]  /*6c10*/  FADD R106, R45, -R0 ;  /* 0x800000002d6a7221 */ /* 0x000fe40000000000 */
[----:B--2---:R-:W-:Y:S01]  /*6c20*/  FADD R108, R103, R108 ;  /* 0x0000006c676c7221 */ /* 0x004fe20000000000 */
[--C-:B0-----:R-:W-:Y:S02]  /*6c30*/  FADD R120, R99, -R0.reuse ;  /* 0x8000000063787221 */ /* 0x101fe40000000000 */
[----:B------:R0:W2:Y:S02]  /*6c40*/  MUFU.EX2 R99, R119 ;  /* 0x0000007700637308 */ /* 0x0000a40000000800 */
[----:B------:R-:W-:Y:S01]  /*6c50*/  FMUL R120, R120, 1.4426950216293334961 ;  /* 0x3fb8aa3b78787820 */ /* 0x000fe20000400000 */
[----:B0-----:R-:W-:-:S05]  /*6c60*/  FADD R119, R25, -R0 ;  /* 0x8000000019777221 */ /* 0x001fca0000000000 */
[----:B------:R1:W-:Y:S01]  /*6c70*/  MUFU.EX2 R45, R107 ;  /* 0x0000006b002d7308 */ /* 0x0003e20000000800 */
[----:B------:R-:W-:Y:S01]  /*6c80*/  FMUL R119, R119, 1.4426950216293334961 ;  /* 0x3fb8aa3b77777820 */ /* 0x000fe20000400000 */
[----:B------:R-:W-:-:S06]  /*6c90*/  FMUL R106, R106, 1.4426950216293334961 ;  /* 0x3fb8aa3b6a6a7820 */ /* 0x000fcc0000400000 */
[----:B------:R0:W3:Y:S01]  /*6ca0*/  MUFU.EX2 R25, R120 ;  /* 0x0000007800197308 */ /* 0x0000e20000000800 */
[----:B-1----:R-:W-:Y:S01]  /*6cb0*/  FADD R107, R21, R108 ;  /* 0x0000006c156b7221 */ /* 0x002fe20000000000 */
[----:B------:R-:W-:Y:S01]  /*6cc0*/  F2FP.F16.F32.PACK_AB R18, R105, R18 ;  /* 0x000000126912723e */ /* 0x000fe200000000ff */
[--C-:B------:R-:W-:Y:S02]  /*6cd0*/  FADD R105, R81, -R0.reuse ;  /* 0x8000000051697221 */ /* 0x100fe40000000000 */
[----:B----4-:R-:W-:Y:S01]  /*6ce0*/  FADD R107, R102, R107 ;  /* 0x0000006b666b7221 */ /* 0x010fe20000000000 */
[--C-:B0-----:R-:W-:Y:S02]  /*6cf0*/  FADD R120, R98, -R0.reuse ;  /* 0x8000000062787221 */ /* 0x101fe40000000000 */
[----:B------:R0:W1:Y:S02]  /*6d00*/  MUFU.EX2 R98, R119 ;  /* 0x0000007700627308 */ /* 0x0000640000000800 */
[----:B------:R-:W-:Y:S01]  /*6d10*/  FMUL R120, R120, 1.4426950216293334961 ;  /* 0x3fb8aa3b78787820 */ /* 0x000fe20000400000 */
[----:B------:R-:W-:Y:S01]  /*6d20*/  FMUL R105, R105, 1.4426950216293334961 ;  /* 0x3fb8aa3b69697820 */ /* 0x000fe20000400000 */
[----:B0-----:R-:W-:-:S04]  /*6d30*/  FADD R119, R26, -R0 ;  /* 0x800000001a777221 */ /* 0x001fc80000000000 */
[----:B------:R0:W-:Y:S01]  /*6d40*/  MUFU.EX2 R81, R106 ;  /* 0x0000006a00517308 */ /* 0x0001e20000000800 */
[----:B------:R-:W-:Y:S01]  /*6d50*/  FMUL R119, R119, 1.4426950216293334961 ;  /* 0x3fb8aa3b77777820 */ /* 0x000fe20000400000 */
[----:B------:R-:W-:-:S06]  /*6d60*/  F2FP.F16.F32.PACK_AB R19, R104, R19 ;  /* 0x000000136813723e */ /* 0x000fcc00000000ff */
[----:B------:R4:W1:Y:S01]  /*6d70*/  MUFU.EX2 R26, R120 ;  /* 0x00000078001a7308 */ /* 0x0008620000000800 */
[----:B0-----:R-:W-:Y:S01]  /*6d80*/  FADD R106, R22, R107 ;  /* 0x0000006b166a7221 */ /* 0x001fe20000000000 */
[----:B------:R-:W-:-:S03]  /*6d90*/  FADD R104, R46, -R0 ;  /* 0x800000002e687221 */ /* 0x000fc60000000000 */
[----:B------:R-:W-:Y:S01]  /*6da0*/  FADD R106, R101, R106 ;  /* 0x0000006a656a7221 */ /* 0x000fe20000000000 */
[----:B----4-:R-:W-:Y:S02]  /*6db0*/  FADD R120, R97, -R0 ;  /* 0x8000000061787221 */ /* 0x010fe40000000000 */
[----:B------:R0:W4:Y:S02]  /*6dc0*/  MUFU.EX2 R97, R119 ;  /* 0x0000007700617308 */ /* 0x0001240000000800 */
[----:B------:R-:W-:-:S06]  /*6dd0*/  FMUL R120, R120, 1.4426950216293334961 ;  /* 0x3fb8aa3b78787820 */ /* 0x000fcc0000400000 */
[----:B------:R1:W-:Y:S01]  /*6de0*/  MUFU.EX2 R46, R105 ;  /* 0x00000069002e7308 */ /* 0x0003e20000000800 */
[----:B0-----:R-:W-:-:S04]  /*6df0*/  FADD R119, R27, -R0 ;  /* 0x800000001b777221 */ /* 0x001fc80000000000 */
[----:B------:R-:W-:Y:S01]  /*6e00*/  FMUL R119, R119, 1.4426950216293334961 ;  /* 0x3fb8aa3b77777820 */ /* 0x000fe20000400000 */
[----:B-1----:R-:W-:Y:S02]  /*6e10*/  FADD R105, R23, R106 ;  /* 0x0000006a17697221 */ /* 0x002fe40000000000 */
[----:B------:R0:W1:Y:S02]  /*6e20*/  MUFU.EX2 R27, R120 ;  /* 0x00000078001b7308 */ /* 0x0000640000000800 */
[----:B-----5:R-:W-:Y:S01]  /*6e30*/  FADD R105, R100, R105 ;  /* 0x0000006964697221 */ /* 0x020fe20000000000 */
[----:B0-----:R-:W-:-:S05]  /*6e40*/  FADD R120, R96, -R0 ;  /* 0x8000000060787221 */ /* 0x001fca0000000000 */
[----:B------:R0:W5:Y:S01]  /*6e50*/  MUFU.EX2 R96, R119 ;  /* 0x0000007700607308 */ /* 0x0001620000000800 */
[----:B------:R-:W-:Y:S01]  /*6e60*/  FADD R106, R24, R105 ;  /* 0x00000069186a7221 */ /* 0x000fe20000000000 */
[----:B------:R-:W-:Y:S01]  /*6e70*/  FMUL R120, R120, 1.4426950216293334961 ;  /* 0x3fb8aa3b78787820 */ /* 0x000fe20000400000 */
[----:B0-----:R-:W-:Y:S02]  /*6e80*/  FADD R119, R28, -R0 ;  /* 0x800000001c777221 */ /* 0x001fe40000000000 */
[----:B--2---:R-:W-:-:S03]  /*6e90*/  FADD R106, R99, R106 ;  /* 0x0000006a636a7221 */ /* 0x004fc60000000000 */
[----:B------:R0:W2:Y:S01]  /*6ea0*/  MUFU.EX2 R28, R120 ;  /* 0x00000078001c7308 */ /* 0x0000a20000000800 */
[----:B------:R-:W-:Y:S01]  /*6eb0*/  FMUL R119, R119, 1.4426950216293334961 ;  /* 0x3fb8aa3b77777820 */ /* 0x000fe20000400000 */
[----:B---3--:R-:W-:Y:S01]  /*6ec0*/  FADD R105, R25, R106 ;  /* 0x0000006a19697221 */ /* 0x008fe20000000000 */
[----:B0-----:R-:W-:-:S05]  /*6ed0*/  FADD R120, R63, -R0 ;  /* 0x800000003f787221 */ /* 0x001fca0000000000 */
[----:B------:R0:W3:Y:S01]  /*6ee0*/  MUFU.EX2 R63, R119 ;  /* 0x00000077003f7308 */ /* 0x0000e20000000800 */
[----:B------:R-:W-:Y:S01]  /*6ef0*/  FMUL R120, R120, 1.4426950216293334961 ;  /* 0x3fb8aa3b78787820 */ /* 0x000fe20000400000 */
[----:B------:R-:W-:Y:S01]  /*6f00*/  FADD R105, R98, R105 ;  /* 0x0000006962697221 */ /* 0x000fe20000000000 */
[----:B0-----:R-:W-:-:S05]  /*6f10*/  FADD R119, R29, -R0 ;  /* 0x800000001d777221 */ /* 0x001fca0000000000 */
[----:B------:R0:W1:Y:S01]  /*6f20*/  MUFU.EX2 R29, R120 ;  /* 0x00000078001d7308 */ /* 0x0000620000000800 */
[----:B------:R-:W-:Y:S01]  /*6f30*/  FMUL R119, R119, 1.4426950216293334961 ;  /* 0x3fb8aa3b77777820 */ /* 0x000fe20000400000 */
[----:B------:R-:W-:Y:S01]  /*6f40*/  FADD R106, R26, R105 ;  /* 0x000000691a6a7221 */ /* 0x000fe20000000000 */
[----:B0-----:R-:W-:-:S05]  /*6f50*/  FADD R120, R95, -R0 ;  /* 0x800000005f787221 */ /* 0x001fca0000000000 */
[----:B------:R0:W2:Y:S01]  /*6f60*/  MUFU.EX2 R95, R119 ;  /* 0x00000077005f7308 */ /* 0x0000a20000000800 */
[----:B------:R-:W-:Y:S01]  /*6f70*/  FMUL R120, R120, 1.4426950216293334961 ;  /* 0x3fb8aa3b78787820 */ /* 0x000fe20000400000 */
[----:B----4-:R-:W-:Y:S01]  /*6f80*/  FADD R106, R97, R106 ;  /* 0x0000006a616a7221 */ /* 0x010fe20000000000 */
[----:B0-----:R-:W-:-:S05]  /*6f90*/  FADD R119, R30, -R0 ;  /* 0x800000001e777221 */ /* 0x001fca0000000000 */
[----:B------:R0:W4:Y:S01]  /*6fa0*/  MUFU.EX2 R30, R120 ;  /* 0x00000078001e7308 */ /* 0x0001220000000800 */
[----:B------:R-:W-:Y:S01]  /*6fb0*/  FMUL R119, R119, 1.4426950216293334961 ;  /* 0x3fb8aa3b77777820 */ /* 0x000fe20000400000 */
[----:B-1----:R-:W-:Y:S01]  /*6fc0*/  FADD R105, R27, R106 ;  /* 0x0000006a1b697221 */ /* 0x002fe20000000000 */
[----:B0-----:R-:W-:-:S05]  /*6fd0*/  FADD R120, R94, -R0 ;  /* 0x800000005e787221 */ /* 0x001fca0000000000 */
[----:B------:R0:W1:Y:S01]  /*6fe0*/  MUFU.EX2 R94, R119 ;  /* 0x00000077005e7308 */ /* 0x0000620000000800 */
[----:B------:R-:W-:Y:S01]  /*6ff0*/  FMUL R120, R120, 1.4426950216293334961 ;  /* 0x3fb8aa3b78787820 */ /* 0x000fe20000400000 */
[----:B-----5:R-:W-:Y:S01]  /*7000*/  FADD R105, R96, R105 ;  /* 0x0000006960697221 */ /* 0x020fe20000000000 */
[----:B0-----:R-:W-:-:S05]  /*7010*/  FADD R119, R31, -R0 ;  /* 0x800000001f777221 */ /* 0x001fca0000000000 */
[----:B------:R0:W5:Y:S01]  /*7020*/  MUFU.EX2 R31, R120 ;  /* 0x00000078001f7308 */ /* 0x0001620000000800 */
[----:B------:R-:W-:Y:S01]  /*7030*/  FMUL R119, R119, 1.4426950216293334961 ;  /* 0x3fb8aa3b77777820 */ /* 0x000fe20000400000 */
[----:B--2---:R-:W-:Y:S01]  /*7040*/  FADD R106, R28, R105 ;  /* 0x000000691c6a7221 */ /* 0x004fe20000000000 */
[----:B0-----:R-:W-:-:S05]  /*7050*/  FADD R120, R2, -R0 ;  /* 0x8000000002787221 */ /* 0x001fca0000000000 */
[----:B------:R0:W2:Y:S01]  /*7060*/  MUFU.EX2 R2, R119 ;  /* 0x0000007700027308 */ /* 0x0000a20000000800 */
[----:B---3--:R-:W-:Y:S01]  /*7070*/  FADD R106, R63, R106 ;  /* 0x0000006a3f6a7221 */ /* 0x008fe20000000000 */
[----:B------:R-:W-:Y:S01]  /*7080*/  FMUL R120, R120, 1.4426950216293334961 ;  /* 0x3fb8aa3b78787820 */ /* 0x000fe20000400000 */
[----:B0-----:R-:W-:Y:S02]  /*7090*/  FADD R119, R32, -R0 ;  /* 0x8000000020777221 */ /* 0x001fe40000000000 */
[----:B------:R-:W-:-:S03]  /*70a0*/  FADD R106, R29, R106 ;  /* 0x0000006a1d6a7221 */ /* 0x000fc60000000000 */
[----:B------:R0:W3:Y:S01]  /*70b0*/  MUFU.EX2 R32, R120 ;  /* 0x0000007800207308 */ /* 0x0000e20000000800 */
        /* <DEDUP_REMOVED lines=27> */
[----:B------:R0:W2:Y:S01]  /*7270*/  MUFU.EX2 R91, R119 ;  /* 0x00000077005b7308 */ /* 0x0000a20000000800 */
[----:B----4-:R-:W-:Y:S01]  /*7280*/  FADD R105, R33, R106 ;  /* 0x0000006a21697221 */ /* 0x010fe20000000000 */
[----:B------:R-:W-:Y:S01]  /*7290*/  FMUL R120, R120, 1.4426950216293334961 ;  /* 0x3fb8aa3b78787820 */ /* 0x000fe20000400000 */
[----:B0-----:R-:W-:Y:S02]  /*72a0*/  FADD R119, R36, -R0 ;  /* 0x8000000024777221 */ /* 0x001fe40000000000 */
[----:B-1----:R-:W-:-:S03]  /*72b0*/  FADD R105, R92, R105 ;  /* 0x000000695c697221 */ /* 0x002fc60000000000 */
[----:B------:R0:W1:Y:S01]  /*72c0*/  MUFU.EX2 R36, R120 ;  /* 0x0000007800247308 */ /* 0x0000620000000800 */
[----:B------:R-:W-:Y:S01]  /*72d0*/  FMUL R119, R119, 1.4426950216293334961 ;  /* 0x3fb8aa3b77777820 */ /* 0x000fe20000400000 */
[----:B-----5:R-:W-:Y:S01]  /*72e0*/  FADD R105, R34, R105 ;  /* 0x0000006922697221 */ /* 0x020fe20000000000 */
[----:B0-----:R-:W-:-:S05]  /*72f0*/  FADD R120, R90, -R0 ;  /* 0x800000005a787221 */ /* 0x001fca0000000000 */
[----:B------:R0:W4:Y:S01]  /*7300*/  MUFU.EX2 R90, R119 ;  /* 0x00000077005a7308 */ /* 0x0001220000000800 */
[----:B------:R-:W-:Y:S01]  /*7310*/  FMUL R120, R120, 1.4426950216293334961 ;  /* 0x3fb8aa3b78787820 */ /* 0x000fe20000400000 */
[----:B--2---:R-:W-:Y:S01]  /*7320*/  FADD R106, R64, R105 ;  /* 0x00000069406a7221 */ /* 0x004fe20000000000 */
[----:B------:R-:W-:Y:S01]  /*7330*/  F2FP.F16.F32.PACK_AB R20, R103, R20 ;  /* 0x000000146714723e */ /* 0x000fe200000000ff */
[----:B0-----:R-:W-:Y:S01]  /*7340*/  FADD R119, R37, -R0 ;  /* 0x8000000025777221 */ /* 0x001fe20000000000 */
[----:B------:R-:W-:-:S03]  /*7350*/  FMUL R104, R104, 1.4426950216293334961 ;  /* 0x3fb8aa3b68687820 */ /* 0x000fc60000400000 */
[----:B------:R0:W2:Y:S01]  /*7360*/  MUFU.EX2 R37, R120 ;  /* 0x0000007800257308 */ /* 0x0000a20000000800 */
[----:B------:R-:W-:Y:S01]  /*7370*/  F2FP.F16.F32.PACK_AB R22, R101, R22 ;  /* 0x000000166516723e */ /* 0x000fe200000000ff */
[----:B------:R-:W-:Y:S01]  /*7380*/  FMUL R119, R119, 1.4426950216293334961 ;  /* 0x3fb8aa3b77777820 */ /* 0x000fe20000400000 */
[--C-:B------:R-:W-:Y:S01]  /*7390*/  FADD R103, R3, -R0.reuse ;  /* 0x8000000003677221 */ /* 0x100fe20000000000 */
[----:B------:R-:W-:Y:S01]  /*73a0*/  FADD R101, R80, -R0 ;  /* 0x8000000050657221 */ /* 0x000fe20000000000 */
[----:B---3--:R-:W-:Y:S01]  /*73b0*/  FADD R106, R35, R106 ;  /* 0x0000006a236a7221 */ /* 0x008fe20000000000 */
[--C-:B0-----:R-:W-:Y:S02]  /*73c0*/  FADD R120, R89, -R0.reuse ;  /* 0x8000000059787221 */ /* 0x101fe40000000000 */
[----:B------:R0:W-:Y:S01]  /*73d0*/  MUFU.EX2 R3, R104 ;  /* 0x0000006800037308 */ /* 0x0001e20000000800 */
[----:B------:R-:W-:Y:S01]  /*73e0*/  F2FP.F16.F32.PACK_AB R21, R102, R21 ;  /* 0x000000156615723e */ /* 0x000fe200000000ff */
[----:B------:R-:W-:Y:S01]  /*73f0*/  FMUL R103, R103, 1.4426950216293334961 ;  /* 0x3fb8aa3b67677820 */ /* 0x000fe20000400000 */
[----:B------:R-:W-:Y:S01]  /*7400*/  FMUL R120, R120, 1.4426950216293334961 ;  /* 0x3fb8aa3b78787820 */ /* 0x000fe20000400000 */
[----:B------:R-:W-:-:S04]  /*7410*/  FADD R102, R47, -R0 ;  /* 0x800000002f667221 */ /* 0x000fc80000000000 */
[----:B------:R3:W5:Y:S01]  /*7420*/  MUFU.EX2 R89, R119 ;  /* 0x0000007700597308 */ /* 0x0007620000000800 */
[----:B0-----:R-:W-:Y:S01]  /*7430*/  FMUL R104, R101, 1.4426950216293334961 ;  /* 0x3fb8aa3b65687820 */ /* 0x001fe20000400000 */
[----:B------:R-:W-:Y:S01]  /*7440*/  FADD R101, R48, -R0 ;  /* 0x8000000030657221 */ /* 0x000fe20000000000 */
[----:B------:R-:W-:Y:S01]  /*7450*/  FADD R105, R91, R106 ;  /* 0x0000006a5b697221 */ /* 0x000fe20000000000 */
[----:B---3--:R-:W-:-:S04]  /*7460*/  FADD R119, R38, -R0 ;  /* 0x8000000026777221 */ /* 0x008fc80000000000 */
[----:B------:R0:W-:Y:S01]  /*7470*/  MUFU.EX2 R47, R103 ;  /* 0x00000067002f7308 */ /* 0x0001e20000000800 */
[----:B------:R-:W-:Y:S01]  /*7480*/  FMUL R102, R102, 1.4426950216293334961 ;  /* 0x3fb8aa3b66667820 */ /* 0x000fe20000400000 */
[----:B------:R-:W-:Y:S01]  /*7490*/  FMUL R119, R119, 1.4426950216293334961 ;  /* 0x3fb8aa3b77777820 */ /* 0x000fe20000400000 */
[----:B-1----:R-:W-:-:S05]  /*74a0*/  FADD R105, R36, R105 ;  /* 0x0000006924697221 */ /* 0x002fca0000000000 */
[----:B------:R1:W3:Y:S01]  /*74b0*/  MUFU.EX2 R38, R120 ;  /* 0x0000007800267308 */ /* 0x0002e20000000800 */
[----:B0-----:R-:W-:Y:S01]  /*74c0*/  FMUL R103, R101, 1.4426950216293334961 ;  /* 0x3fb8aa3b65677820 */ /* 0x001fe20000400000 */
[--C-:B------:R-:W-:Y:S01]  /*74d0*/  FADD R101, R79, -R0.reuse ;  /* 0x800000004f657221 */ /* 0x100fe20000000000 */
[----:B----4-:R-:W-:Y:S01]  /*74e0*/  FADD R106, R90, R105 ;  /* 0x000000695a6a7221 */ /* 0x010fe20000000000 */
[----:B-1----:R-:W-:-:S04]  /*74f0*/  FADD R120, R88, -R0 ;  /* 0x8000000058787221 */ /* 0x002fc80000000000 */
[----:B------:R0:W1:Y:S01]  /*7500*/  MUFU.EX2 R88, R119 ;  /* 0x0000007700587308 */ /* 0x0000620000000800 */
[----:B------:R-:W-:Y:S01]  /*7510*/  F2FP.F16.F32.PACK_AB R6, R117, R6 ;  /* 0x000000067506723e */ /* 0x000fe200000000ff */
[----:B------:R-:W-:Y:S01]  /*7520*/  FADD R117, R87, -R0 ;  /* 0x8000000057757221 */ /* 0x000fe20000000000 */
[----:B--2---:R-:W-:-:S05]  /*7530*/  FADD R106, R37, R106 ;  /* 0x0000006a256a7221 */ /* 0x004fca0000000000 */
[----:B------:R2:W-:Y:S01]  /*7540*/  MUFU.EX2 R80, R102 ;  /* 0x0000006600507308 */ /* 0x0005e20000000800 */
[----:B0-----:R-:W-:Y:S01]  /*7550*/  FMUL R119, R120, 1.4426950216293334961 ;  /* 0x3fb8aa3b78777820 */ /* 0x001fe20000400000 */
[----:B------:R-:W-:Y:S01]  /*7560*/  FADD R120, R39, -R0 ;  /* 0x8000000027787221 */ /* 0x000fe20000000000 */
[----:B------:R-:W-:-:S03]  /*7570*/  F2FP.F16.F32.PACK_AB R7, R116, R7 ;  /* 0x000000077407723e */ /* 0x000fc600000000ff */
[----:B------:R-:W-:Y:S01]  /*7580*/  FMUL R120, R120, 1.4426950216293334961 ;  /* 0x3fb8aa3b78787820 */ /* 0x000fe20000400000 */
[----:B--2---:R-:W-:Y:S01]  /*7590*/  FMUL R102, R101, 1.4426950216293334961 ;  /* 0x3fb8aa3b65667820 */ /* 0x004fe20000400000 */
[--C-:B------:R-:W-:Y:S01]  /*75a0*/  FADD R101, R49, -R0.reuse ;  /* 0x8000000031657221 */ /* 0x100fe20000000000 */
[----:B------:R-:W0:Y:S01]  /*75b0*/  MUFU.EX2 R39, R119 ;  /* 0x0000007700277308 */ /* 0x000e220000000800 */
[----:B------:R-:W-:Y:S01]  /*75c0*/  FMUL R117, R117, 1.4426950216293334961 ;  /* 0x3fb8aa3b75757820 */ /* 0x000fe20000400000 */
[----:B------:R-:W-:Y:S01]  /*75d0*/  FADD R116, R40, -R0 ;  /* 0x8000000028747221 */ /* 0x000fe20000000000 */
[----:B-----5:R-:W-:-:S05]  /*75e0*/  FADD R105, R89, R106 ;  /* 0x0000006a59697221 */ /* 0x020fca0000000000 */
[----:B------:R2:W-:Y:S01]  /*75f0*/  MUFU.EX2 R48, R104 ;  /* 0x0000006800307308 */ /* 0x0005e20000000800 */
[----:B------:R-:W-:Y:S01]  /*7600*/  F2FP.F16.F32.PACK_AB R8, R115, R8 ;  /* 0x000000087308723e */ /* 0x000fe200000000ff */
[----:B------:R-:W-:Y:S01]  /*7610*/  FMUL R116, R116, 1.4426950216293334961 ;  /* 0x3fb8aa3b74747820 */ /* 0x000fe20000400000 */
[--C-:B------:R-:W-:Y:S01]  /*7620*/  FADD R115, R86, -R0.reuse ;  /* 0x8000000056737221 */ /* 0x100fe20000000000 */
[----:B--2---:R-:W-:Y:S01]  /*7630*/  FMUL R104, R101, 1.4426950216293334961 ;  /* 0x3fb8aa3b65687820 */ /* 0x004fe20000400000 */
[----:B------:R-:W-:-:S03]  /*7640*/  FADD R101, R70, -R0 ;  /* 0x8000000046657221 */ /* 0x000fc60000000000 */
[----:B------:R-:W2:Y:S01]  /*7650*/  MUFU.EX2 R87, R120 ;  /* 0x0000007800577308 */ /* 0x000ea20000000800 */
[----:B---3--:R-:W-:Y:S01]  /*7660*/  FADD R105, R38, R105 ;  /* 0x0000006926697221 */ /* 0x008fe20000000000 */
[----:B------:R-:W-:-:S06]  /*7670*/  F2FP.F16.F32.PACK_AB R9, R114, R9 ;  /* 0x000000097209723e */ /* 0x000fcc00000000ff */
[----:B------:R3:W-:Y:S01]  /*7680*/  MUFU.EX2 R79, R103 ;  /* 0x00000067004f7308 */ /* 0x0007e20000000800 */
[----:B------:R-:W-:Y:S01]  /*7690*/  FMUL R115, R115, 1.4426950216293334961 ;  /* 0x3fb8aa3b73737820 */ /* 0x000fe20000400000 */
[----:B------:R-:W-:Y:S01]  /*76a0*/  FADD R114, R41, -R0 ;  /* 0x8000000029727221 */ /* 0x000fe20000000000 */
[----:B-1----:R-:W-:-:S05]  /*76b0*/  FADD R106, R88, R105 ;  /* 0x00000069586a7221 */ /* 0x002fca0000000000 */
[----:B------:R-:W1:Y:S01]  /*76c0*/  MUFU.EX2 R40, R117 ;  /* 0x0000007500287308 */ /* 0x000e620000000800 */
[----:B---3--:R-:W-:Y:S01]  /*76d0*/  FMUL R103, R101, 1.4426950216293334961 ;  /* 0x3fb8aa3b65677820 */ /* 0x008fe20000400000 */
[----:B------:R-:W-:Y:S01]  /*76e0*/  FADD R101, R50, -R0 ;  /* 0x8000000032657221 */ /* 0x000fe20000000000 */
[----:B------:R-:W-:-:S05]  /*76f0*/  F2FP.F16.F32.PACK_AB R10, R113, R10 ;  /* 0x0000000a710a723e */ /* 0x000fca00000000ff */
[----:B------:R3:W-:Y:S01]  /*7700*/  MUFU.EX2 R49, R102 ;  /* 0x0000006600317308 */ /* 0x0007e20000000800 */
[----:B------:R-:W-:Y:S01]  /*7710*/  FMUL R114, R114, 1.4426950216293334961 ;  /* 0x3fb8aa3b72727820 */ /* 0x000fe20000400000 */
[----:B------:R-:W-:Y:S01]  /*7720*/  FADD R113, R85, -R0 ;  /* 0x8000000055717221 */ /* 0x000fe20000000000 */
[----:B0-----:R-:W-:-:S05]  /*7730*/  FADD R106, R39, R106 ;  /* 0x0000006a276a7221 */ /* 0x001fca0000000000 */
[----:B------:R-:W0:Y:S01]  /*7740*/  MUFU.EX2 R86, R116 ;  /* 0x0000007400567308 */ /* 0x000e220000000800 */
[----:B---3--:R-:W-:Y:S01]  /*7750*/  FMUL R102, R101, 1.4426950216293334961 ;  /* 0x3fb8aa3b65667820 */ /* 0x008fe20000400000 */
[----:B------:R-:W-:Y:S01]  /*7760*/  FADD R101, R78, -R0 ;  /* 0x800000004e657221 */ /* 0x000fe20000000000 */
[----:B------:R-:W-:Y:S01]  /*7770*/  F2FP.F16.F32.PACK_AB R11, R112, R11 ;  /* 0x0000000b700b723e */ /* 0x000fe200000000ff */
[----:B------:R-:W-:-:S04]  /*7780*/  FMUL R113, R113, 1.4426950216293334961 ;  /* 0x3fb8aa3b71717820 */ /* 0x000fc80000400000 */
[----:B------:R-:W3:Y:S01]  /*7790*/  MUFU.EX2 R41, R115 ;  /* 0x0000007300297308 */ /* 0x000ee20000000800 */
[----:B------:R-:W-:Y:S01]  /*77a0*/  FADD R112, R42, -R0 ;  /* 0x800000002a707221 */ /* 0x000fe20000000000 */
[----:B--2---:R-:W-:-:S06]  /*77b0*/  FADD R105, R87, R106 ;  /* 0x0000006a57697221 */ /* 0x004fcc0000000000 */
[----:B------:R2:W-:Y:S01]  /*77c0*/  MUFU.EX2 R70, R104 ;  /* 0x0000006800467308 */ /* 0x0005e20000000800 */
[----:B------:R-:W-:Y:S01]  /*77d0*/  FMUL R112, R112, 1.4426950216293334961 ;  /* 0x3fb8aa3b70707820 */ /* 0x000fe20000400000 */
[----:B--2---:R-:W-:Y:S01]  /*77e0*/  FMUL R104, R101, 1.4426950216293334961 ;  /* 0x3fb8aa3b65687820 */ /* 0x004fe20000400000 */
[----:B------:R-:W-:-:S05]  /*77f0*/  FADD R101, R51, -R0 ;  /* 0x8000000033657221 */ /* 0x000fca0000000000 */
[----:B------:R-:W2:Y:S01]  /*7800*/  MUFU.EX2 R85, R114 ;  /* 0x0000007200557308 */ /* 0x000ea20000000800 */
[----:B-1----:R-:W-:-:S07]  /*7810*/  FADD R105, R40, R105 ;  /* 0x0000006928697221 */ /* 0x002fce0000000000 */
[----:B------:R1:W-:Y:S01]  /*7820*/  MUFU.EX2 R50, R103 ;  /* 0x0000006700327308 */ /* 0x0003e20000000800 */
[----:B0-----:R-:W-:Y:S01]  /*7830*/  FADD R106, R86, R105 ;  /* 0x00000069566a7221 */ /* 0x001fe20000000000 */
[----:B-1----:R-:W-:Y:S01]  /*7840*/  FMUL R103, R101, 1.4426950216293334961 ;  /* 0x3fb8aa3b65677820 */ /* 0x002fe20000400000 */
[----:B------:R-:W-:-:S05]  /*7850*/  FADD R101, R77, -R0 ;  /* 0x800000004d657221 */ /* 0x000fca0000000000 */
[----:B------:R-:W0:Y:S01]  /*7860*/  MUFU.EX2 R42, R113 ;  /* 0x00000071002a7308 */ /* 0x000e220000000800 */
[----:B---3--:R-:W-:-:S07]  /*7870*/  FADD R106, R41, R106 ;  /* 0x0000006a296a7221 */ /* 0x008fce0000000000 */
[----:B------:R1:W-:Y:S08]  /*7880*/  MUFU.EX2 R78, R102 ;  /* 0x00000066004e7308 */ /* 0x0003f00000000800 */
[----:B------:R-:W3:Y:S01]  /*7890*/  MUFU.EX2 R84, R112 ;  /* 0x0000007000547308 */ /* 0x000ee20000000800 */
[----:B-1----:R-:W-:Y:S01]  /*78a0*/  FMUL R102, R101, 1.4426950216293334961 ;  /* 0x3fb8aa3b65667820 */ /* 0x002fe20000400000 */
[----:B------:R-:W-:-:S06]  /*78b0*/  FADD R101, R52, -R0 ;  /* 0x8000000034657221 */ /* 0x000fcc0000000000 */
[----:B------:R1:W4:Y:S01]  /*78c0*/  MUFU.EX2 R51, R104 ;  /* 0x0000006800337308 */ /* 0x0003220000000800 */
[----:B--2---:R-:W-:Y:S01]  /*78d0*/  FADD R105, R85, R106 ;  /* 0x0000006a55697221 */ /* 0x004fe20000000000 */
[----:B-1----:R-:W-:Y:S01]  /*78e0*/  FMUL R104, R101, 1.4426950216293334961 ;  /* 0x3fb8aa3b65687820 */ /* 0x002fe20000400000 */
[----:B------:R-:W-:-:S05]  /*78f0*/  FADD R101, R69, -R0 ;  /* 0x8000000045657221 */ /* 0x000fca0000000000 */
[----:B------:R1:W2:Y:S01]  /*7900*/  MUFU.EX2 R77, R103 ;  /* 0x00000067004d7308 */ /* 0x0002a20000000800 */
[----:B0-----:R-:W-:Y:S01]  /*7910*/  FADD R105, R42, R105 ;  /* 0x000000692a697221 */ /* 0x001fe20000000000 */
[----:B-1----:R-:W-:Y:S01]  /*7920*/  FMUL R103, R101, 1.4426950216293334961 ;  /* 0x3fb8aa3b65677820 */ /* 0x002fe20000400000 */
[----:B------:R-:W-:-:S05]  /*7930*/  FADD R101, R53, -R0 ;  /* 0x8000000035657221 */ /* 0x000fca0000000000 */
[----:B------:R0:W1:Y:S01]  /*7940*/  MUFU.EX2 R52, R102 ;  /* 0x0000006600347308 */ /* 0x0000620000000800 */
[----:B---3--:R-:W-:Y:S01]  /*7950*/  FADD R106, R84, R105 ;  /* 0x00000069546a7221 */ /* 0x008fe20000000000 */
[----:B0-----:R-:W-:Y:S01]  /*7960*/  FMUL R102, R101, 1.4426950216293334961 ;  /* 0x3fb8aa3b65667820 */ /* 0x001fe20000400000 */
[----:B------:R-:W-:-:S05]  /*7970*/  FADD R101, R76, -R0 ;  /* 0x800000004c657221 */ /* 0x000fca0000000000 */
[----:B------:R0:W3:Y:S01]  /*7980*/  MUFU.EX2 R69, R104 ;  /* 0x0000006800457308 */ /* 0x0000e20000000800 */
[----:B------:R-:W-:Y:S01]  /*7990*/  FADD R106, R43, R106 ;  /* 0x0000006a2b6a7221 */ /* 0x000fe20000000000 */
[----:B0-----:R-:W-:Y:S01]  /*79a0*/  FMUL R104, R101, 1.4426950216293334961 ;  /* 0x3fb8aa3b65687820 */ /* 0x001fe20000400000 */
[----:B------:R-:W-:-:S05]  /*79b0*/  FADD R101, R54, -R0 ;  /* 0x8000000036657221 */ /* 0x000fca0000000000 */
[----:B------:R0:W5:Y:S01]  /*79c0*/  MUFU.EX2 R53, R103 ;  /* 0x0000006700357308 */ /* 0x0001620000000800 */
[----:B------:R-:W-:Y:S01]  /*79d0*/  FADD R105, R83, R106 ;  /* 0x0000006a53697221 */ /* 0x000fe20000000000 */
[----:B0-----:R-:W-:Y:S01]  /*79e0*/  FMUL R103, R101, 1.4426950216293334961 ;  /* 0x3fb8aa3b65677820 */ /* 0x001fe20000400000 */
[----:B------:R-:W-:-:S05]  /*79f0*/  FADD R101, R75, -R0 ;  /* 0x800000004b657221 */ /* 0x000fca0000000000 */
[----:B------:R0:W1:Y:S01]  /*7a00*/  MUFU.EX2 R76, R102 ;  /* 0x00000066004c7308 */ /* 0x0000620000000800 */
[----:B------:R-:W-:-:S04]  /*7a10*/  FADD R105, R44, R105 ;  /* 0x000000692c697221 */ /* 0x000fc80000000000 */
[----:B------:R-:W-:Y:S01]  /*7a20*/  FADD R106, R82, R105 ;  /* 0x00000069526a7221 */ /* 0x000fe20000000000 */
[----:B0-----:R-:W-:Y:S01]  /*7a30*/  FMUL R102, R101, 1.4426950216293334961 ;  /* 0x3fb8aa3b65667820 */ /* 0x001fe20000400000 */
[----:B------:R-:W-:Y:S01]  /*7a40*/  FADD R101, R55, -R0 ;  /* 0x8000000037657221 */ /* 0x000fe20000000000 */
[----:B------:R0:W1:Y:S01]  /*7a50*/  MUFU.EX2 R54, R104 ;  /* 0x0000006800367308 */ /* 0x0000620000000800 */
[----:B------:R-:W-:Y:S02]  /*7a60*/  FADD R106, R45, R106 ;  /* 0x0000006a2d6a7221 */ /* 0x000fe40000000000 */
[----:B0-----:R-:W-:Y:S01]  /*7a70*/  FMUL R104, R101, 1.4426950216293334961 ;  /* 0x3fb8aa3b65687820 */ /* 0x001fe20000400000 */
[----:B------:R-:W-:-:S04]  /*7a80*/  FADD R101, R74, -R0 ;  /* 0x800000004a657221 */ /* 0x000fc80000000000 */
[----:B------:R0:W1:Y:S01]  /*7a90*/  MUFU.EX2 R75, R103 ;  /* 0x00000067004b7308 */ /* 0x0000620000000800 */
[----:B------:R-:W-:Y:S01]  /*7aa0*/  FADD R105, R81, R106 ;  /* 0x0000006a51697221 */ /* 0x000fe20000000000 */
[----:B0-----:R-:W-:Y:S01]  /*7ab0*/  FMUL R103, R101, 1.4426950216293334961 ;  /* 0x3fb8aa3b65677820 */ /* 0x001fe20000400000 */
[----:B------:R-:W-:-:S05]  /*7ac0*/  FADD R101, R56, -R0 ;  /* 0x8000000038657221 */ /* 0x000fca0000000000 */
[----:B------:R0:W1:Y:S01]  /*7ad0*/  MUFU.EX2 R55, R102 ;  /* 0x0000006600377308 */ /* 0x0000620000000800 */
[----:B------:R-:W-:Y:S01]  /*7ae0*/  FADD R106, R46, R105 ;  /* 0x000000692e6a7221 */ /* 0x000fe20000000000 */
[----:B0-----:R-:W-:Y:S01]  /*7af0*/  FMUL R102, R101, 1.4426950216293334961 ;  /* 0x3fb8aa3b65667820 */ /* 0x001fe20000400000 */
[----:B------:R-:W-:-:S05]  /*7b00*/  FADD R101, R68, -R0 ;  /* 0x8000000044657221 */ /* 0x000fca0000000000 */
[----:B------:R0:W1:Y:S01]  /*7b10*/  MUFU.EX2 R74, R104 ;  /* 0x00000068004a7308 */ /* 0x0000620000000800 */
[----:B------:R-:W-:-:S04]  /*7b20*/  FADD R106, R3, R106 ;  /* 0x0000006a036a7221 */ /* 0x000fc80000000000 */
[----:B------:R-:W-:Y:S01]  /*7b30*/  FADD R105, R47, R106 ;  /* 0x0000006a2f697221 */ /* 0x000fe20000000000 */
[----:B0-----:R-:W-:Y:S01]  /*7b40*/  FMUL R104, R101, 1.4426950216293334961 ;  /* 0x3fb8aa3b65687820 */ /* 0x001fe20000400000 */
[--C-:B------:R-:W-:Y:S01]  /*7b50*/  FADD R101, R57, -R0.reuse ;  /* 0x8000000039657221 */ /* 0x100fe20000000000 */
        /* <DEDUP_REMOVED lines=26> */
[----:B----4-:R-:W-:Y:S01]  /*7d00*/  FADD R106, R51, R106 ;  /* 0x0000006a336a7221 */ /* 0x010fe20000000000 */
[----:B0-----:R-:W-:Y:S01]  /*7d10*/  FMUL R103, R101, 1.4426950216293334961 ;  /* 0x3fb8aa3b65677820 */ /* 0x001fe20000400000 */
[----:B------:R-:W-:-:S05]  /*7d20*/  FADD R101, R67, -R0 ;  /* 0x8000000043657221 */ /* 0x000fca0000000000 */
[----:B------:R2:W-:Y:S02]  /*7d30*/  MUFU.EX2 R67, R103 ;  /* 0x0000006700437308 */ /* 0x0005e40000000800 */
[----:B--2---:R-:W-:-:S04]  /*7d40*/  FADD R103, R77, R106 ;  /* 0x0000006a4d677221 */ /* 0x004fc80000000000 */
[----:B-1----:R-:W-:Y:S01]  /*7d50*/  FADD R106, R52, R103 ;  /* 0x00000067346a7221 */ /* 0x002fe20000000000 */
[----:B------:R-:W-:-:S03]  /*7d60*/  F2FP.F16.F32.PACK_AB R24, R99, R24 ;  /* 0x000000186318723e */ /* 0x000fc600000000ff */
[----:B---3--:R-:W-:-:S04]  /*7d70*/  FADD R106, R69, R106 ;  /* 0x0000006a456a7221 */ /* 0x008fc80000000000 */
[----:B-----5:R-:W-:Y:S01]  /*7d80*/  FADD R99, R53, R106 ;  /* 0x0000006a35637221 */ /* 0x020fe20000000000 */
[----:B------:R-:W-:-:S03]  /*7d90*/  F2FP.F16.F32.PACK_AB R27, R96, R27 ;  /* 0x0000001b601b723e */ /* 0x000fc600000000ff */
[----:B------:R-:W-:-:S04]  /*7da0*/  FADD R99, R76, R99 ;  /* 0x000000634c637221 */ /* 0x000fc80000000000 */
[----:B------:R-:W-:Y:S01]  /*7db0*/  FADD R96, R54, R99 ;  /* 0x0000006336607221 */ /* 0x000fe20000000000 */
[----:B------:R-:W-:-:S03]  /*7dc0*/  F2FP.F16.F32.PACK_AB R29, R95, R29 ;  /* 0x0000001d5f1d723e */ /* 0x000fc600000000ff */
[----:B------:R-:W-:-:S04]  /*7dd0*/  FADD R96, R75, R96 ;  /* 0x000000604b607221 */ /* 0x000fc80000000000 */
[----:B------:R-:W-:-:S04]  /*7de0*/  FADD R95, R55, R96 ;  /* 0x00000060375f7221 */ /* 0x000fc80000000000 */
[----:B------:R-:W-:Y:S01]  /*7df0*/  FADD R95, R74, R95 ;  /* 0x0000005f4a5f7221 */ /* 0x000fe20000000000 */
[----:B------:R-:W-:-:S03]  /*7e00*/  F2FP.F16.F32.PACK_AB R33, R92, R33 ;  /* 0x000000215c21723e */ /* 0x000fc600000000ff */
[----:B------:R-:W-:-:S04]  /*7e10*/  FADD R95, R56, R95 ;  /* 0x0000005f385f7221 */ /* 0x000fc80000000000 */
[----:B------:R-:W-:Y:S01]  /*7e20*/  FADD R92, R68, R95 ;  /* 0x0000005f445c7221 */ /* 0x000fe20000000000 */
[----:B------:R0:W1:Y:S03]  /*7e30*/  MUFU.EX2 R71, R102 ;  /* 0x0000006600477308 */ /* 0x0000660000000800 */
[----:B------:R-:W-:Y:S01]  /*7e40*/  FADD R92, R57, R92 ;  /* 0x0000005c395c7221 */ /* 0x000fe20000000000 */
[----:B------:R-:W-:-:S03]  /*7e50*/  F2FP.F16.F32.PACK_AB R35, R91, R35 ;  /* 0x000000235b23723e */ /* 0x000fc600000000ff */
[----:B------:R-:W-:Y:S01]  /*7e60*/  FADD R91, R73, R92 ;  /* 0x0000005c495b7221 */ /* 0x000fe20000000000 */
[----:B------:R2:W3:Y:S01]  /*7e70*/  MUFU.EX2 R60, R104 ;  /* 0x00000068003c7308 */ /* 0x0004e20000000800 */
[----:B0-----:R-:W-:Y:S02]  /*7e80*/  FMUL R102, R101, 1.4426950216293334961 ;  /* 0x3fb8aa3b65667820 */ /* 0x001fe40000400000 */
[----:B------:R-:W-:Y:S01]  /*7e90*/  FADD R91, R58, R91 ;  /* 0x0000005b3a5b7221 */ /* 0x000fe20000000000 */
[--C-:B------:R-:W-:Y:S01]  /*7ea0*/  FADD R101, R61, -R0.reuse ;  /* 0x800000003d657221 */ /* 0x100fe20000000000 */
[----:B------:R-:W-:Y:S02]  /*7eb0*/  F2FP.F16.F32.PACK_AB R38, R88, R38 ;  /* 0x000000265826723e */ /* 0x000fe400000000ff */
[----:B------:R-:W-:Y:S01]  /*7ec0*/  FADD R88, R72, R91 ;  /* 0x0000005b48587221 */ /* 0x000fe20000000000 */
[----:B------:R-:W0:Y:S01]  /*7ed0*/  MUFU.EX2 R61, R102 ;  /* 0x00000066003d7308 */ /* 0x000e220000000800 */
[----:B--2---:R-:W-:Y:S01]  /*7ee0*/  FMUL R104, R101, 1.4426950216293334961 ;  /* 0x3fb8aa3b65687820 */ /* 0x004fe20000400000 */
[----:B------:R-:W-:Y:S01]  /*7ef0*/  FADD R101, R66, -R0 ;  /* 0x8000000042657221 */ /* 0x000fe20000000000 */
[----:B------:R-:W-:Y:S01]  /*7f00*/  FADD R88, R59, R88 ;  /* 0x000000583b587221 */ /* 0x000fe20000000000 */
[----:B------:R-:W-:Y:S01]  /*7f10*/  F2FP.F16.F32.PACK_AB R23, R100, R23 ;  /* 0x000000176417723e */ /* 0x000fe200000000ff */
[----:B------:R-:W-:Y:S01]  /*7f20*/  FADD R100, R62, -R0 ;  /* 0x800000003e647221 */ /* 0x000fe20000000000 */
[----:B------:R-:W-:Y:S01]  /*7f30*/  FMUL R101, R101, 1.4426950216293334961 ;  /* 0x3fb8aa3b65657820 */ /* 0x000fe20000400000 */
[----:B------:R-:W-:Y:S01]  /*7f40*/  F2FP.F16.F32.PACK_AB R41, R85, R41 ;  /* 0x000000295529723e */ /* 0x000fe200000000ff */
[----:B------:R-:W2:Y:S01]  /*7f50*/  MUFU.EX2 R66, R104 ;  /* 0x0000006800427308 */ /* 0x000ea20000000800 */
[----:B-1----:R-:W-:Y:S01]  /*7f60*/  FADD R85, R71, R88 ;  /* 0x0000005847557221 */ /* 0x002fe20000000000 */
[----:B------:R-:W-:Y:S01]  /*7f70*/  F2FP.F16.F32.PACK_AB R25, R98, R25 ;  /* 0x000000196219723e */ /* 0x000fe200000000ff */
[----:B------:R-:W-:Y:S01]  /*7f80*/  FMUL R100, R100, 1.4426950216293334961 ;  /* 0x3fb8aa3b64647820 */ /* 0x000fe20000400000 */
[----:B------:R-:W-:Y:S01]  /*7f90*/  FADD R98, R65, -R0 ;  /* 0x8000000041627221 */ /* 0x000fe20000000000 */
[----:B------:R-:W-:Y:S01]  /*7fa0*/  F2FP.F16.F32.PACK_AB R44, R82, R44 ;  /* 0x0000002c522c723e */ /* 0x000fe200000000ff */
[----:B---3--:R-:W-:-:S02]  /*7fb0*/  FADD R82, R60, R85 ;  /* 0x000000553c527221 */ /* 0x008fc40000000000 */
[----:B------:R-:W1:Y:S01]  /*7fc0*/  MUFU.EX2 R62, R101 ;  /* 0x00000065003e7308 */ /* 0x000e620000000800 */
[----:B------:R-:W-:Y:S01]  /*7fd0*/  FMUL R98, R98, 1.4426950216293334961 ;  /* 0x3fb8aa3b62627820 */ /* 0x000fe20000400000 */
[----:B------:R-:W-:Y:S01]  /*7fe0*/  FADD R122, R122, -R0 ;  /* 0x800000007a7a7221 */ /* 0x000fe20000000000 */
[----:B------:R-:W-:Y:S01]  /*7ff0*/  FADD R82, R67, R82 ;  /* 0x0000005243527221 */ /* 0x000fe20000000000 */
[----:B------:R-:W-:-:S04]  /*8000*/  F2FP.F16.F32.PACK_AB R28, R63, R28 ;  /* 0x0000001c3f1c723e */ /* 0x000fc800000000ff */
[----:B------:R-:W3:Y:S01]  /*8010*/  MUFU.EX2 R65, R100 ;  /* 0x0000006400417308 */ /* 0x000ee20000000800 */
[----:B------:R-:W-:Y:S01]  /*8020*/  FMUL R122, R122, 1.4426950216293334961 ;  /* 0x3fb8aa3b7a7a7820 */ /* 0x000fe20000400000 */
[----:B------:R-:W-:Y:S01]  /*8030*/  FADD R123, R123, -R0 ;  /* 0x800000007b7b7221 */ /* 0x000fe20000000000 */
[----:B------:R-:W-:Y:S01]  /*8040*/  F2FP.F16.F32.PACK_AB R48, R79, R48 ;  /* 0x000000304f30723e */ /* 0x000fe200000000ff */
[----:B0-----:R-:W-:Y:S01]  /*8050*/  FADD R79, R61, R82 ;  /* 0x000000523d4f7221 */ /* 0x001fe20000000000 */
[----:B------:R-:W-:-:S03]  /*8060*/  F2FP.F16.F32.PACK_AB R31, R2, R31 ;  /* 0x0000001f021f723e */ /* 0x000fc600000000ff */
[----:B------:R-:W0:Y:S01]  /*8070*/  MUFU.EX2 R63, R98 ;  /* 0x00000062003f7308 */ /* 0x000e220000000800 */
[----:B------:R-:W-:Y:S01]  /*8080*/  FMUL R123, R123, 1.4426950216293334961 ;  /* 0x3fb8aa3b7b7b7820 */ /* 0x000fe20000400000 */
[----:B------:R-:W-:Y:S01]  /*8090*/  FADD R124, R124, -R0 ;  /* 0x800000007c7c7221 */ /* 0x000fe20000000000 */
[----:B--2---:R-:W-:Y:S01]  /*80a0*/  FADD R79, R66, R79 ;  /* 0x0000004f424f7221 */ /* 0x004fe20000000000 */
[----:B------:R-:W-:-:S04]  /*80b0*/  F2FP.F16.F32.PACK_AB R34, R64, R34 ;  /* 0x000000224022723e */ /* 0x000fc800000000ff */
[----:B------:R-:W2:Y:S01]  /*80c0*/  MUFU.EX2 R2, R122 ;  /* 0x0000007a00027308 */ /* 0x000ea20000000800 */
[----:B------:R-:W-:Y:S01]  /*80d0*/  FMUL R124, R124, 1.4426950216293334961 ;  /* 0x3fb8aa3b7c7c7820 */ /* 0x000fe20000400000 */
[--C-:B------:R-:W-:Y:S01]  /*80e0*/  FADD R125, R125, -R0.reuse ;  /* 0x800000007d7d7221 */ /* 0x100fe20000000000 */
[----:B------:R-:W-:Y:S01]  /*80f0*/  F2FP.F16.F32.PACK_AB R50, R78, R50 ;  /* 0x000000324e32723e */ /* 0x000fe200000000ff */
[--C-:B------:R-:W-:Y:S01]  /*8100*/  FADD R126, R126, -R0.reuse ;  /* 0x800000007e7e7221 */ /* 0x100fe20000000000 */
[--C-:B------:R-:W-:Y:S01]  /*8110*/  FADD R127, R127, -R0.reuse ;  /* 0x800000007f7f7221 */ /* 0x100fe20000000000 */
[--C-:B------:R-:W-:Y:S01]  /*8120*/  FADD R128, R128, -R0.reuse ;  /* 0x8000000080807221 */ /* 0x100fe20000000000 */
[--C-:B------:R-:W-:Y:S01]  /*8130*/  FADD R129, R129, -R0.reuse ;  /* 0x8000000081817221 */ /* 0x100fe20000000000 */
[----:B------:R-:W4:Y:S01]  /*8140*/  MUFU.EX2 R64, R123 ;  /* 0x0000007b00407308 */ /* 0x000f220000000800 */
[----:B-1----:R-:W-:Y:S01]  /*8150*/  FADD R78, R62, R79 ;  /* 0x0000004f3e4e7221 */ /* 0x002fe20000000000 */
[----:B------:R-:W-:Y:S01]  /*8160*/  FADD R130, R130, -R0 ;  /* 0x8000000082827221 */ /* 0x000fe20000000000 */
[----:B------:R-:W-:Y:S01]  /*8170*/  F2FP.F16.F32.PACK_AB R37, R89, R37 ;  /* 0x000000255925723e */ /* 0x000fe200000000ff */
[----:B------:R-:W-:Y:S01]  /*8180*/  FMUL R125, R125, 1.4426950216293334961 ;  /* 0x3fb8aa3b7d7d7820 */ /* 0x000fe20000400000 */
[----:B------:R-:W-:Y:S01]  /*8190*/  FMUL R126, R126, 1.4426950216293334961 ;  /* 0x3fb8aa3b7e7e7820 */ /* 0x000fe20000400000 */
[----:B------:R-:W-:Y:S01]  /*81a0*/  FMUL R127, R127, 1.4426950216293334961 ;  /* 0x3fb8aa3b7f7f7820 */ /* 0x000fe20000400000 */
[----:B------:R-:W-:Y:S01]  /*81b0*/  FMUL R128, R128, 1.4426950216293334961 ;  /* 0x3fb8aa3b80807820 */ /* 0x000fe20000400000 */
[----:B------:R-:W1:Y:S01]  /*81c0*/  MUFU.EX2 R89, R124 ;  /* 0x0000007c00597308 */ /* 0x000e620000000800 */
[----:B------:R-:W-:Y:S01]  /*81d0*/  FMUL R129, R129, 1.4426950216293334961 ;  /* 0x3fb8aa3b81817820 */ /* 0x000fe20000400000 */
[----:B---3--:R-:W-:Y:S01]  /*81e0*/  FADD R78, R65, R78 ;  /* 0x0000004e414e7221 */ /* 0x008fe20000000000 */
[----:B------:R-:W-:Y:S01]  /*81f0*/  FMUL R130, R130, 1.4426950216293334961 ;  /* 0x3fb8aa3b82827820 */ /* 0x000fe20000400000 */
[----:B------:R-:W-:-:S02]  /*8200*/  F2FP.F16.F32.PACK_AB R40, R86, R40 ;  /* 0x000000285628723e */ /* 0x000fc400000000ff */
[----:B------:R-:W-:Y:S02]  /*8210*/  F2FP.F16.F32.PACK_AB R43, R83, R43 ;  /* 0x0000002b532b723e */ /* 0x000fe400000000ff */
[----:B------:R-:W3:Y:S01]  /*8220*/  MUFU.EX2 R86, R125 ;  /* 0x0000007d00567308 */ /* 0x000ee20000000800 */
[----:B------:R-:W-:Y:S02]  /*8230*/  F2FP.F16.F32.PACK_AB R46, R3, R46 ;  /* 0x0000002e032e723e */ /* 0x000fe400000000ff */
[----:B------:R-:W-:Y:S02]  /*8240*/  F2FP.F16.F32.PACK_AB R49, R70, R49 ;  /* 0x000000314631723e */ /* 0x000fe400000000ff */
[----:B------:R-:W-:Y:S02]  /*8250*/  F2FP.F16.F32.PACK_AB R52, R69, R52 ;  /* 0x000000344534723e */ /* 0x000fe400000000ff */
[----:B------:R-:W-:Y:S01]  /*8260*/  F2FP.F16.F32.PACK_AB R54, R75, R54 ;  /* 0x000000364b36723e */ /* 0x000fe200000000ff */
[----:B------:R-:W5:Y:S01]  /*8270*/  MUFU.EX2 R83, R126 ;  /* 0x0000007e00537308 */ /* 0x000f620000000800 */
[----:B------:R-:W-:Y:S01]  /*8280*/  F2FP.F16.F32.PACK_AB R56, R68, R56 ;  /* 0x000000384438723e */ /* 0x000fe200000000ff */
[----:B0-----:R-:W-:-:S06]  /*8290*/  FADD R75, R63, R78 ;  /* 0x0000004e3f4b7221 */ /* 0x001fcc0000000000 */
[----:B------:R-:W-:Y:S01]  /*82a0*/  MUFU.EX2 R3, R127 ;  /* 0x0000007f00037308 */ /* 0x000fe20000000800 */
[----:B--2---:R-:W-:-:S07]  /*82b0*/  FADD R75, R2, R75 ;  /* 0x0000004b024b7221 */ /* 0x004fce0000000000 */
[----:B------:R-:W0:Y:S01]  /*82c0*/  MUFU.EX2 R70, R128 ;  /* 0x0000008000467308 */ /* 0x000e220000000800 */
[----:B------:R-:W-:-:S07]  /*82d0*/  F2FP.F16.F32.PACK_AB R58, R72, R58 ;  /* 0x0000003a483a723e */ /* 0x000fce00000000ff */
[----:B------:R-:W-:Y:S08]  /*82e0*/  MUFU.EX2 R69, R129 ;  /* 0x0000008100457308 */ /* 0x000ff00000000800 */
[----:B------:R-:W2:Y:S01]  /*82f0*/  MUFU.EX2 R68, R130 ;  /* 0x0000008200447308 */ /* 0x000ea20000000800 */
[----:B----4-:R-:W-:Y:S01]  /*8300*/  FADD R72, R64, R75 ;  /* 0x0000004b40487221 */ /* 0x010fe20000000000 */
[----:B------:R-:W-:-:S02]  /*8310*/  F2FP.F16.F32.PACK_AB R60, R67, R60 ;  /* 0x0000003c433c723e */ /* 0x000fc400000000ff */
[----:B------:R-:W-:Y:S01]  /*8320*/  F2FP.F16.F32.PACK_AB R62, R65, R62 ;  /* 0x0000003e413e723e */ /* 0x000fe200000000ff */
[----:B------:R-:W-:Y:S01]  /*8330*/  FADD R65, -R0, -INF ;  /* 0xff80000000417421 */ /* 0x000fe20000000100 */
[----:B-1----:R-:W-:Y:S01]  /*8340*/  FADD R67, R89, R72 ;  /* 0x0000004859437221 */ /* 0x002fe20000000000 */
[----:B------:R-:W-:Y:S02]  /*8350*/  F2FP.F16.F32.PACK_AB R63, R2, R63 ;  /* 0x0000003f023f723e */ /* 0x000fe400000000ff */
[----:B------:R-:W-:Y:S01]  /*8360*/  F2FP.F16.F32.PACK_AB R61, R66, R61 ;  /* 0x0000003d423d723e */ /* 0x000fe200000000ff */
[----:B------:R-:W-:Y:S01]  /*8370*/  FMUL R2, R65, 1.4426950216293334961 ;  /* 0x3fb8aa3b41027820 */ /* 0x000fe20000400000 */
[----:B---3--:R-:W-:Y:S01]  /*8380*/  FADD R72, R86, R67 ;  /* 0x0000004356487221 */ /* 0x008fe20000000000 */
[----:B------:R-:W-:Y:S02]  /*8390*/  F2FP.F16.F32.PACK_AB R5, R121, R5 ;  /* 0x000000057905723e */ /* 0x000fe400000000ff */
[----:B------:R-:W-:-:S02]  /*83a0*/  F2FP.F16.F32.PACK_AB R26, R97, R26 ;  /* 0x0000001a611a723e */ /* 0x000fc400000000ff */
[----:B------:R-:W-:Y:S02]  /*83b0*/  F2FP.F16.F32.PACK_AB R30, R94, R30 ;  /* 0x0000001e5e1e723e */ /* 0x000fe400000000ff */
[----:B------:R-:W-:Y:S02]  /*83c0*/  F2FP.F16.F32.PACK_AB R32, R93, R32 ;  /* 0x000000205d20723e */ /* 0x000fe400000000ff */
[----:B------:R-:W-:Y:S02]  /*83d0*/  F2FP.F16.F32.PACK_AB R36, R90, R36 ;  /* 0x000000245a24723e */ /* 0x000fe400000000ff */
[----:B------:R-:W-:Y:S02]  /*83e0*/  F2FP.F16.F32.PACK_AB R39, R87, R39 ;  /* 0x000000275727723e */ /* 0x000fe400000000ff */
        /* <DEDUP_REMOVED lines=9> */
[----:B-----5:R-:W-:Y:S02]  /*8480*/  F2FP.F16.F32.PACK_AB R65, R83, R86 ;  /* 0x000000565341723e */ /* 0x020fe400000000ff */
[----:B0-----:R-:W-:Y:S02]  /*8490*/  F2FP.F16.F32.PACK_AB R66, R70, R3 ;  /* 0x000000034642723e */ /* 0x001fe400000000ff */
[----:B--2---:R-:W-:Y:S01]  /*84a0*/  F2FP.F16.F32.PACK_AB R67, R68, R69 ;  /* 0x000000454443723e */ /* 0x004fe200000000ff */
[----:B------:R-:W-:Y:S06]  /*84b0*/  @!P0 BRA `(.L_x_9) ;  /* 0x0000000000048947 */ /* 0x000fec0003800000 */
[----:B------:R0:W-:Y:S02]  /*84c0*/  STTM.x64 tmem[UR56+0x180], R4 ;  /* 0x00018004000079ed */ /* 0x0001e40008340038 */
.L_x_9:
[----:B------:R-:W1:Y:S02]  /*84d0*/  FENCE.VIEW.ASYNC.T ;  /* 0x00000000000073c6 */ /* 0x000e640000000200 */
[----:B-1----:R-:W-:Y:S01]  /*84e0*/  BAR.SYNC.DEFER_BLOCKING 0x0 ;  /* 0x0000000000007b1d */ /* 0x002fe20000010000 */
[----:B------:R-:W-:-:S04]  /*84f0*/  FADD R72, R83, R72 ;  /* 0x0000004853487221 */ /* 0x000fc80000000000 */
[----:B------:R-:W-:Y:S01]  /*8500*/  FADD R3, R3, R72 ;  /* 0x0000004803037221 */ /* 0x000fe20000000000 */
[----:B------:R-:W1:Y:S01]  /*8510*/  MUFU.EX2 R2, R2 ;  /* 0x0000000200027308 */ /* 0x000e620000000800 */
[----:B0-----:R-:W0:Y:S01]  /*8520*/  LDTM.x64 R4, tmem[UR56] ;  /* 0x00000038000479ee */ /* 0x001e220008340000 */
[----:B------:R-:W-:Y:S01]  /*8530*/  NOP ;  /* 0x0000000000007918 */ /* 0x000fe20000000000 */
[----:B------:R-:W-:Y:S05]  /*8540*/  @!P0 BRA `(.L_x_10) ;  /* 0x0000000400048947 */ /* 0x000fea0003800000 */
[C---:B01----:R-:W-:Y:S01]  /*8550*/  FMUL R4, R2.reuse, R4 ;  /* 0x0000000402047220 */ /* 0x043fe20000400000 */
[C---:B------:R-:W-:Y:S01]  /*8560*/  FMUL R5, R2.reuse, R5 ;  /* 0x0000000502057220 */ /* 0x040fe20000400000 */
        /* <DEDUP_REMOVED lines=61> */
[----:B------:R-:W-:-:S04]  /*8940*/  FMUL R67, R2, R67 ;  /* 0x0000004302437220 */ /* 0x000fc80000400000 */
[----:B------:R2:W-:Y:S03]  /*8950*/  STTM.x64 tmem[UR56], R4 ;  /* 0x00000004000079ed */ /* 0x0005e60008340038 */
.L_x_10:
[----:B0-----:R-:W0:Y:S02]  /*8960*/  FENCE.VIEW.ASYNC.T ;  /* 0x00000000000073c6 */ /* 0x001e240000000200 */
[----:B0-----:R-:W-:Y:S01]  /*8970*/  BAR.SYNC.DEFER_BLOCKING 0x0 ;  /* 0x0000000000007b1d */ /* 0x001fe20000010000 */
[----:B------:R-:W-:Y:S01]  /*8980*/  FADD R70, R70, R3 ;  /* 0x0000000346467221 */ /* 0x000fe20000000000 */
[----:B------:R-:W-:Y:S02]  /*8990*/  UISETP.GE.AND UP2, UPT, UR54, URZ, UPT ;  /* 0x000000ff3600728c */ /* 0x000fe4000bf46270 */
[----:B------:R-:W-:Y:S01]  /*89a0*/  UIADD3 UR59, UPT, UPT, UR53, 0x180, URZ ;  /* 0x00000180353b7890 */ /* 0x000fe2000fffe0ff */
[----:B------:R-:W-:-:S04]  /*89b0*/  FADD R69, R69, R70 ;  /* 0x0000004645457221 */ /* 0x000fc80000000000 */
[----:B------:R-:W-:-:S04]  /*89c0*/  FADD R69, R68, R69 ;  /* 0x0000004544457221 */ /* 0x000fc80000000000 */
[----:B-1----:R-:W-:Y:S01]  /*89d0*/  FADD R69, R2, R69 ;  /* 0x0000004502457221 */ /* 0x002fe20000000000 */
[----:B------:R0:W-:Y:S06]  /*89e0*/  MEMBAR.ALL.CTA ;  /* 0x0000000000007992 */ /* 0x0001ec0000008000 */
[----:B0-----:R-:W0:Y:S02]  /*89f0*/  FENCE.VIEW.ASYNC.S ;  /* 0x00000000000073c6 */ /* 0x001e240000000000 */
[----:B0-----:R-:W-:Y:S06]  /*8a00*/  BAR.SYNC.DEFER_BLOCKING 0x0 ;  /* 0x0000000000007b1d */ /* 0x001fec0000010000 */
[----:B------:R-:W-:Y:S05]  /*8a10*/  @!P1 BRA `(.L_x_11) ;  /* 0x0000000400549947 */ /* 0x000fea0003800000 */
[----:B------:R-:W-:Y:S01]  /*8a20*/  UIADD3 UR20, UPT, UPT, UR52, 0x8000, URZ ;  /* 0x0000800034147890 */ /* 0x000fe2000fffe0ff */
[----:B------:R-:W-:Y:S01]  /*8a30*/  UMOV UR23, URZ ;  /* 0x000000ff00177c82 */ /* 0x000fe20008000000 */
[----:B------:R-:W-:Y:S02]  /*8a40*/  UIADD3 UR34, UPT, UPT, UR53, 0x188, URZ ;  /* 0x0000018835227890 */ /* 0x000fe4000fffe0ff */
[----:B------:R-:W-:Y:S02]  /*8a50*/  USHF.R.U32.HI UR22, URZ, 0x4, UR20 ;  /* 0x00000004ff167899 */ /* 0x000fe40008011614 */
[----:B------:R-:W-:Y:S02]  /*8a60*/  UIADD3 UR36, UPT, UPT, UR53, 0x190, URZ ;  /* 0x0000019035247890 */ /* 0x000fe4000fffe0ff */
[----:B------:R-:W-:Y:S01]  /*8a70*/  USGXT.U32 UR22, UR22, 0xe ;  /* 0x0000000e1616789a */ /* 0x000fe20008000000 */
[----:B------:R-:W-:Y:S01]  /*8a80*/  UMOV UR42, 0x0 ;  /* 0x00000000002a7882 */ /* 0x000fe20000000000 */
[----:B------:R-:W-:-:S02]  /*8a90*/  UMOV UR43, 0x8100010 ;  /* 0x08100010002b7882 */ /* 0x000fc40000000000 */
[----:B------:R-:W-:Y:S01]  /*8aa0*/  UIADD3 UR26, UP3, UPT, UR22, 0x2, URZ ;  /* 0x00000002161a7890 */ /* 0x000fe2000ff7e0ff */
[----:B------:R-:W-:Y:S01]  /*8ab0*/  UMOV UR62, 0x0 ;  /* 0x00000000003e7882 */ /* 0x000fe20000000000 */
[----:B------:R-:W-:Y:S02]  /*8ac0*/  UMOV UR63, 0x8100010 ;  /* 0x08100010003f7882 */ /* 0x000fe40000000000 */
[----:B------:R-:W-:Y:S02]  /*8ad0*/  UIADD3.X UR27, UPT, UPT, UR23, 0x40004040, URZ, UP3, !UPT ;  /* 0x40004040171b7890 */ /* 0x000fe40009ffe4ff */
[----:B------:R-:W-:Y:S02]  /*8ae0*/  UIADD3 UR28, UP3, UPT, UR26, 0x2, URZ ;  /* 0x000000021a1c7890 */ /* 0x000fe4000ff7e0ff */
[----:B------:R-:W-:Y:S02]  /*8af0*/  UIADD3 UR30, UP4, UPT, UR26, 0x4, URZ ;  /* 0x000000041a1e7890 */ /* 0x000fe4000ff9e0ff */
[----:B------:R-:W-:Y:S01]  /*8b00*/  UIADD3.X UR29, UPT, UPT, UR27, URZ, URZ, UP3, !UPT ;  /* 0x000000ff1b1d7290 */ /* 0x000fe20009ffe4ff */
[----:B------:R-:W-:Y:S01]  /*8b10*/  UMOV UR23, 0x40004040 ;  /* 0x4000404000177882 */ /* 0x000fe20000000000 */
[----:B------:R-:W-:Y:S01]  /*8b20*/  UMOV UR50, 0x0 ;  /* 0x0000000000327882 */ /* 0x000fe20000000000 */
[----:B------:R-:W-:Y:S01]  /*8b30*/  UMOV UR51, 0x8100010 ;  /* 0x0810001000337882 */ /* 0x000fe20000000000 */
[----:B------:R-:W-:Y:S01]  /*8b40*/  UTCHMMA tmem[UR59], gdesc[UR22], tmem[UR53], tmem[UR42], idesc[UR43], UPT ;  /* 0x00ff2a163b0079ea */ /* 0x000fe2000b800035 */
[----:B------:R-:W-:-:S02]  /*8b50*/  UIADD3 UR76, UPT, UPT, UR53, 0x198, URZ ;  /* 0x00000198354c7890 */ /* 0x000fc4000fffe0ff */
[----:B------:R0:W-:Y:S01]  /*8b60*/  UTCHMMA tmem[UR34], gdesc[UR26], tmem[UR53], tmem[UR62], idesc[UR63], UPT ;  /* 0x00ff3e1a220079ea */ /* 0x0001e2000b800035 */
[----:B------:R-:W-:Y:S01]  /*8b70*/  UIADD3.X UR31, UPT, UPT, UR27, URZ, URZ, UP4, !UPT ;  /* 0x000000ff1b1f7290 */ /* 0x000fe2000a7fe4ff */
[----:B------:R1:W-:Y:S01]  /*8b80*/  UTCHMMA tmem[UR36], gdesc[UR28], tmem[UR53], tmem[UR50], idesc[UR51], UPT ;  /* 0x00ff321c240079ea */ /* 0x0003e2000b800035 */
[----:B------:R-:W-:Y:S02]  /*8b90*/  UIADD3 UR73, UPT, UPT, UR53, 0x1a0, URZ ;  /* 0x000001a035497890 */ /* 0x000fe4000fffe0ff */
[----:B------:R-:W-:Y:S02]  /*8ba0*/  UIADD3 UR72, UPT, UPT, UR53, 0x1a8, URZ ;  /* 0x000001a835487890 */ /* 0x000fe4000fffe0ff */
[----:B------:R-:W-:Y:S02]  /*8bb0*/  UIADD3 UR14, UPT, UPT, UR53, 0x1b0, URZ ;  /* 0x000001b0350e7890 */ /* 0x000fe4000fffe0ff */
[----:B------:R-:W-:Y:S02]  /*8bc0*/  UIADD3.64 UR38, UPT, UPT, UR26, 0x202, URZ ;  /* 0x000002021a267897 */ /* 0x000fe4000fffe0ff */
[----:B0-----:R-:W-:-:S02]  /*8bd0*/  UIADD3.64 UR34, UPT, UPT, UR26, 0x1fe, URZ ;  /* 0x000001fe1a227897 */ /* 0x001fc4000fffe0ff */
[----:B-1----:R-:W-:Y:S02]  /*8be0*/  UIADD3.64 UR36, UPT, UPT, UR26, 0x200, URZ ;  /* 0x000002001a247897 */ /* 0x002fe4000fffe0ff */
[----:B------:R-:W-:Y:S02]  /*8bf0*/  UIADD3 UR10, UPT, UPT, UR53, 0x1b8, URZ ;  /* 0x000001b8350a7890 */ /* 0x000fe4000fffe0ff */
[----:B------:R-:W-:Y:S01]  /*8c00*/  UIADD3.64 UR40, UPT, UPT, UR26, 0x204, URZ ;  /* 0x000002041a287897 */ /* 0x000fe2000fffe0ff */
[----:B------:R-:W-:Y:S01]  /*8c10*/  UMOV UR46, 0x0 ;  /* 0x00000000002e7882 */ /* 0x000fe20000000000 */
[----:B------:R-:W-:Y:S01]  /*8c20*/  UMOV UR47, 0x8100010 ;  /* 0x08100010002f7882 */ /* 0x000fe20000000000 */
[----:B------:R-:W-:Y:S02]  /*8c30*/  UIADD3 UR12, UPT, UPT, UR53, 0x40, URZ ;  /* 0x00000040350c7890 */ /* 0x000fe4000fffe0ff */
[----:B------:R-:W-:Y:S01]  /*8c40*/  UTCHMMA tmem[UR76], gdesc[UR30], tmem[UR53], tmem[UR46], idesc[UR47], UPT ;  /* 0x00ff2e1e4c0079ea */ /* 0x000fe2000b800035 */
[----:B------:R-:W-:Y:S01]  /*8c50*/  UIADD3 UR11, UPT, UPT, UR53, 0x1c0, URZ ;  /* 0x000001c0350b7890 */ /* 0x000fe2000fffe0ff */
[----:B------:R-:W-:Y:S01]  /*8c60*/  UMOV UR44, 0x0 ;  /* 0x00000000002c7882 */ /* 0x000fe20000000000 */
[----:B------:R-:W-:Y:S01]  /*8c70*/  UMOV UR45, 0x8100010 ;  /* 0x08100010002d7882 */ /* 0x000fe20000000000 */
[----:B------:R-:W-:-:S02]  /*8c80*/  UIADD3 UR13, UPT, UPT, UR53, 0x40, URZ ;  /* 0x00000040350d7890 */ /* 0x000fc4000fffe0ff */
[----:B------:R-:W-:Y:S01]  /*8c90*/  UTCHMMA tmem[UR73], gdesc[UR34], tmem[UR53], tmem[UR44], idesc[UR45], UPT ;  /* 0x00ff2c22490079ea */ /* 0x000fe2000b800035 */
[----:B------:R-:W-:Y:S01]  /*8ca0*/  UIADD3 UR48, UPT, UPT, UR53, 0x1c8, URZ ;  /* 0x000001c835307890 */ /* 0x000fe2000fffe0ff */
[----:B------:R-:W-:Y:S01]  /*8cb0*/  UMOV UR4, 0x0 ;  /* 0x0000000000047882 */ /* 0x000fe20000000000 */
[----:B------:R-:W-:Y:S01]  /*8cc0*/  UMOV UR5, 0x8100010 ;  /* 0x0810001000057882 */ /* 0x000fe20000000000 */
[----:B------:R-:W-:Y:S02]  /*8cd0*/  UIADD3 UR16, UPT, UPT, UR53, 0x40, URZ ;  /* 0x0000004035107890 */ /* 0x000fe4000fffe0ff */
[----:B------:R0:W-:Y:S01]  /*8ce0*/  UTCHMMA tmem[UR72], gdesc[UR36], tmem[UR53], tmem[UR4], idesc[UR5], UPT ;  /* 0x00ff0424480079ea */ /* 0x0001e2000b800035 */
[----:B------:R-:W-:Y:S02]  /*8cf0*/  UIADD3 UR15, UPT, UPT, UR53, 0x1d0, URZ ;  /* 0x000001d0350f7890 */ /* 0x000fe4000fffe0ff */
[----:B------:R-:W-:Y:S02]  /*8d00*/  UIADD3 UR49, UPT, UPT, UR53, 0x40, URZ ;  /* 0x0000004035317890 */ /* 0x000fe4000fffe0ff */
[----:B------:R-:W-:-:S02]  /*8d10*/  UIADD3 UR60, UPT, UPT, UR53, 0x1d8, URZ ;  /* 0x000001d8353c7890 */ /* 0x000fc4000fffe0ff */
[----:B------:R-:W-:Y:S02]  /*8d20*/  UIADD3 UR64, UPT, UPT, UR53, 0x40, URZ ;  /* 0x0000004035407890 */ /* 0x000fe4000fffe0ff */
[----:B------:R-:W-:Y:S02]  /*8d30*/  UIADD3 UR65, UPT, UPT, UR53, 0x1e0, URZ ;  /* 0x000001e035417890 */ /* 0x000fe4000fffe0ff */
[----:B------:R-:W-:Y:S02]  /*8d40*/  UIADD3 UR66, UPT, UPT, UR53, 0x40, URZ ;  /* 0x0000004035427890 */ /* 0x000fe4000fffe0ff */
[----:B------:R-:W-:Y:S01]  /*8d50*/  UIADD3 UR67, UPT, UPT, UR53, 0x1e8, URZ ;  /* 0x000001e835437890 */ /* 0x000fe2000fffe0ff */
[----:B0-----:R-:W-:Y:S01]  /*8d60*/  UMOV UR72, 0x0 ;  /* 0x0000000000487882 */ /* 0x001fe20000000000 */
[----:B------:R-:W-:Y:S01]  /*8d70*/  UMOV UR73, 0x8100010 ;  /* 0x0810001000497882 */ /* 0x000fe20000000000 */
[----:B------:R-:W-:Y:S02]  /*8d80*/  UIADD3 UR68, UPT, UPT, UR53, 0x40, URZ ;  /* 0x0000004035447890 */ /* 0x000fe4000fffe0ff */
[----:B------:R0:W-:Y:S01]  /*8d90*/  UTCHMMA tmem[UR14], gdesc[UR38], tmem[UR53], tmem[UR72], idesc[UR73], UPT ;  /* 0x00ff48260e0079ea */ /* 0x0001e2000b800035 */
[----:B------:R-:W-:-:S02]  /*8da0*/  UIADD3 UR69, UPT, UPT, UR53, 0x1f0, URZ ;  /* 0x000001f035457890 */ /* 0x000fc4000fffe0ff */
[----:B------:R0:W-:Y:S01]  /*8db0*/  UTCHMMA tmem[UR10], gdesc[UR40], tmem[UR53], tmem[UR46], idesc[UR47], UPT ;  /* 0x00ff2e280a0079ea */ /* 0x0001e2000b800035 */
[----:B------:R-:W-:Y:S01]  /*8dc0*/  UIADD3 UR77, UPT, UPT, UR53, 0x40, URZ ;  /* 0x00000040354d7890 */ /* 0x000fe2000fffe0ff */
[----:B------:R0:W-:Y:S01]  /*8dd0*/  UTCHMMA tmem[UR11], gdesc[UR22], tmem[UR12], tmem[UR62], idesc[UR63], UPT ;  /* 0x00ff3e160b0079ea */ /* 0x0001e2000b80000c */
[----:B------:R-:W-:Y:S01]  /*8de0*/  UIADD3 UR44, UPT, UPT, UR53, 0x1f8, URZ ;  /* 0x000001f8352c7890 */ /* 0x000fe2000fffe0ff */
[----:B------:R-:W-:Y:S01]  /*8df0*/  UMOV UR74, 0x0 ;  /* 0x00000000004a7882 */ /* 0x000fe20000000000 */
[----:B------:R-:W-:Y:S01]  /*8e00*/  UMOV UR75, 0x8100010 ;  /* 0x08100010004b7882 */ /* 0x000fe20000000000 */
[----:B------:R-:W-:Y:S01]  /*8e10*/  UMOV UR70, 0x0 ;  /* 0x0000000000467882 */ /* 0x000fe20000000000 */
[----:B------:R-:W-:Y:S01]  /*8e20*/  UMOV UR71, 0x8100010 ;  /* 0x0810001000477882 */ /* 0x000fe20000000000 */
[----:B------:R-:W-:Y:S01]  /*8e30*/  UMOV UR18, 0x0 ;  /* 0x0000000000127882 */ /* 0x000fe20000000000 */
[----:B------:R-:W-:Y:S01]  /*8e40*/  UMOV UR19, 0x8100010 ;  /* 0x0810001000137882 */ /* 0x000fe20000000000 */
[----:B------:R0:W-:Y:S01]  /*8e50*/  UTCHMMA tmem[UR48], gdesc[UR26], tmem[UR13], tmem[UR74], idesc[UR75], UPT ;  /* 0x00ff4a1a300079ea */ /* 0x0001e2000b80000d */
        /* <DEDUP_REMOVED lines=8> */
[----:B------:R-:W-:Y:S01]  /*8ee0*/  UMOV UR4, UR55 ;  /* 0x0000003700047c82 */ /* 0x000fe20008000000 */
[----:B------:R-:W-:Y:S01]  /*8ef0*/  UMOV UR5, URZ ;  /* 0x000000ff00057c82 */ /* 0x000fe20008000000 */
[----:B------:R0:W-:Y:S01]  /*8f00*/  UTCHMMA tmem[UR65], gdesc[UR34], tmem[UR64], tmem[UR20], idesc[UR21], UPT ;  /* 0x00ff1422410079ea */ /* 0x0001e2000b800040 */
[----:B------:R0:W-:Y:S01]  /*8f10*/  UTCHMMA tmem[UR67], gdesc[UR36], tmem[UR66], tmem[UR24], idesc[UR25], UPT ;  /* 0x00ff1824430079ea */ /* 0x0001e2000b800042 */
[----:B------:R-:W-:Y:S01]  /*8f20*/  UMOV UR50, UR4 ;  /* 0x0000000400327c82 */ /* 0x000fe20008000000 */
[----:B------:R0:W-:Y:S01]  /*8f30*/  UTCHMMA tmem[UR69], gdesc[UR38], tmem[UR68], tmem[UR32], idesc[UR33], UPT ;  /* 0x00ff2026450079ea */ /* 0x0001e2000b800044 */
[----:B------:R0:W-:Y:S01]  /*8f40*/  UTCHMMA tmem[UR44], gdesc[UR40], tmem[UR77], tmem[UR42], idesc[UR43], UPT ;  /* 0x00ff2a282c0079ea */ /* 0x0001e2000b80004d */
[----:B------:R0:W-:Y:S01]  /*8f50*/  UTCBAR [UR50], URZ ;  /* 0x000000ff320073e9 */ /* 0x0001e200080000ff */
[----:B------:R-:W-:Y:S01]  /*8f60*/  NOP ;  /* 0x0000000000007918 */ /* 0x000fe20000000000 */
.L_x_11:
[----:B------:R-:W-:Y:S01]  /*8f70*/  FSEL R2, R69, 1, P0 ;  /* 0x3f80000045027808 */ /* 0x000fe20000000000 */
[----:B0-----:R-:W-:Y:S01]  /*8f80*/  UMOV UR67, URZ ;  /* 0x000000ff00437c82 */ /* 0x001fe20008000000 */
[----:B------:R-:W-:-:S03]  /*8f90*/  FSEL R0, R0, -INF , P0 ;  /* 0xff80000000007808 */ /* 0x000fc60000000000 */
[----:B------:R0:W-:Y:S01]  /*8fa0*/  STL [R1+0x28], R2 ;  /* 0x0000280201007387 */ /* 0x0001e20000100800 */
[----:B------:R-:W-:Y:S05]  /*8fb0*/  BRA.U !UP2, `(.L_x_12) ;  /* 0x0000007d0aa07547 */ /* 0x000fea000b800000 */
[----:B------:R-:W-:Y:S01]  /*8fc0*/  USHF.R.U32.HI UR11, URZ, 0x4, UR9 ;  /* 0x00000004ff0b7899 */ /* 0x000fe20008011609 */
[----:B------:R-:W-:Y:S01]  /*8fd0*/  IMAD.MOV.U32 R135, RZ, RZ, R0 ;  /* 0x000000ffff877224 */ /* 0x000fe200078e0000 */
[----:B------:R-:W-:Y:S01]  /*8fe0*/  USHF.R.U32.HI UR64, URZ, 0x4, UR52 ;  /* 0x00000004ff407899 */ /* 0x000fe20008011634 */
[----:B0-----:R-:W-:Y:S01]  /*8ff0*/  MOV R2, 0xffffff80 ;  /* 0xffffff8000027802 */ /* 0x001fe20000000f00 */
[----:B------:R-:W-:Y:S01]  /*9000*/  UISETP.NE.U32.AND UP2, UPT, UR8, URZ, UPT ;  /* 0x000000ff0800728c */ /* 0x000fe2000bf45070 */
[----:B------:R-:W-:Y:S01]  /*9010*/  IMAD.MOV.U32 R3, RZ, RZ, -0x1 ;  /* 0xffffffffff037424 */ /* 0x000fe200078e00ff */
[----:B------:R-:W-:Y:S02]  /*9020*/  USGXT.U32 UR8, UR11, 0xe ;  /* 0x0000000e0b08789a */ /* 0x000fe40008000000 */
[----:B------:R-:W-:Y:S02]  /*9030*/  USGXT.U32 UR64, UR64, 0xe ;  /* 0x0000000e4040789a */ /* 0x000fe40008000000 */
[----:B------:R-:W-:-:S02]  /*9040*/  UIADD3 UR10, UPT, UPT, UR52, 0x10000, URZ ;  /* 0x00010000340a7890 */ /* 0x000fc4000fffe0ff */
[----:B------:R-:W-:Y:S02]  /*9050*/  UIADD3 UR14, UP3, UPT, UR8, 0x2, URZ ;  /* 0x00000002080e7890 */ /* 0x000fe4000ff7e0ff */
[----:B------:R-:W-:Y:S01]  /*9060*/  UIADD3 UR12, UP4, UPT, UR64, 0x2000080, URZ ;  /* 0x02000080400c7890 */ /* 0x000fe2000ff9e0ff */
[----:B------:R-:W-:Y:S01]  /*9070*/  UMOV UR4, URZ ;  /* 0x000000ff00047c82 */ /* 0x000fe20008000000 */
[----:B------:R-:W-:Y:S01]  /*9080*/  USHF.R.U32.HI UR10, URZ, 0x4, UR10 ;  /* 0x00000004ff0a7899 */ /* 0x000fe2000801160a */
[----:B------:R-:W-:Y:S01]  /*9090*/  UMOV UR9, URZ ;  /* 0x000000ff00097c82 */ /* 0x000fe20008000000 */
[----:B------:R-:W-:Y:S02]  /*90a0*/  UIADD3.X UR15, UPT, UPT, UR4, 0x40004040, URZ, UP3, !UPT ;  /* 0x40004040040f7890 */ /* 0x000fe40009ffe4ff */
[----:B------:R-:W-:Y:S02]  /*90b0*/  UIADD3.X UR13, UPT, UPT, UR9, 0x40004040, URZ, UP4, !UPT ;  /* 0x40004040090d7890 */ /* 0x000fe4000a7fe4ff */
[----:B------:R-:W-:-:S02]  /*90c0*/  UIADD3 UR20, UP3, UPT, UR12, 0x380, URZ ;  /* 0x000003800c147890 */ /* 0x000fc4000ff7e0ff */
[----:B------:R-:W-:Y:S02]  /*90d0*/  USGXT.U32 UR10, UR10, 0xe ;  /* 0x0000000e0a0a789a */ /* 0x000fe40008000000 */
[----:B------:R-:W-:Y:S02]  /*90e0*/  UIADD3 UR16, UP5, UPT, UR12, 0x80, URZ ;  /* 0x000000800c107890 */ /* 0x000fe4000ffbe0ff */
[----:B------:R-:W-:Y:S02]  /*90f0*/  UIADD3 UR18, UP6, UPT, UR12, 0x100, URZ ;  /* 0x000001000c127890 */ /* 0x000fe4000ffde0ff */
[----:B------:R-:W-:Y:S02]  /*9100*/  UIADD3.X UR21, UPT, UPT, UR13, URZ, URZ, UP3, !UPT ;  /* 0x000000ff0d157290 */ /* 0x000fe40009ffe4ff */
[----:B------:R-:W-:Y:S02]  /*9110*/  UIADD3 UR28, UP3, UPT, UR10, 0x2, URZ ;  /* 0x000000020a1c7890 */ /* 0x000fe4000ff7e0ff */
[----:B------:R-:W-:-:S02]  /*9120*/  USHF.L.U32 UR60, UR17, 0x7, URZ ;  /* 0x00000007113c7899 */ /* 0x000fc400080006ff */
[----:B------:R-:W-:Y:S01]  /*9130*/  USHF.L.U32 UR61, UR61, 0x7, URZ ;  /* 0x000000073d3d7899 */ /* 0x000fe200080006ff */
[----:B------:R-:W-:Y:S01]  /*9140*/  UMOV UR5, URZ ;  /* 0x000000ff00057c82 */ /* 0x000fe20008000000 */
[----:B------:R-:W-:Y:S02]  /*9150*/  UIADD3.X UR17, UPT, UPT, UR13, URZ, URZ, UP5, !UPT ;  /* 0x000000ff0d117290 */ /* 0x000fe4000affe4ff */
[----:B------:R-:W-:Y:S02]  /*9160*/  UIADD3.X UR19, UPT, UPT, UR13, URZ, URZ, UP6, !UPT ;  /* 0x000000ff0d137290 */ /* 0x000fe4000b7fe4ff */
[----:B------:R-:W-:Y:S02]  /*9170*/  UIADD3 UR22, UP4, UPT, UR12, 0x400, URZ ;  /* 0x000004000c167890 */ /* 0x000fe4000ff9e0ff */
[----:B------:R-:W-:Y:S02]  /*9180*/  UIADD3 UR24, UP5, UPT, UR12, 0x480, URZ ;  /* 0x000004800c187890 */ /* 0x000fe4000ffbe0ff */
[----:B------:R-:W-:-:S02]  /*9190*/  UIADD3 UR26, UP6, UPT, UR12, 0x500, URZ ;  /* 0x000005000c1a7890 */ /* 0x000fc4000ffde0ff */
[----:B------:R-:W-:Y:S01]  /*91a0*/  UIADD3.X UR29, UPT, UPT, UR5, 0x40004040, URZ, UP3, !UPT ;  /* 0x40004040051d7890 */ /* 0x000fe20009ffe4ff */
[----:B------:R-:W-:Y:S01]  /*91b0*/  UMOV UR62, 0x1 ;  /* 0x00000001003e7882 */ /* 0x000fe20000000000 */
[----:B------:R-:W-:Y:S01]  /*91c0*/  UMOV UR67, URZ ;  /* 0x000000ff00437c82 */ /* 0x000fe20008000000 */
[----:B------:R-:W-:Y:S01]  /*91d0*/  UMOV UR72, URZ ;  /* 0x000000ff00487c82 */ /* 0x000fe20008000000 */
[----:B------:R-:W0:Y:S01]  /*91e0*/  LDCU UR63, c[0x0][0x3a8] ;  /* 0x00007500ff3f77ac */ /* 0x000e220008000800 */
[----:B------:R-:W-:Y:S02]  /*91f0*/  ULOP3.LUT UR64, UR64, 0x2000000, URZ, 0xfc, !UPT ;  /* 0x0200000040407892 */ /* 0x000fe4000f8efcff */
[----:B------:R-:W-:Y:S02]  /*9200*/  UIADD3.X UR23, UPT, UPT, UR13, URZ, URZ, UP4, !UPT ;  /* 0x000000ff0d177290 */ /* 0x000fe4000a7fe4ff */
[----:B------:R-:W-:Y:S02]  /*9210*/  UIADD3.X UR25, UPT, UPT, UR13, URZ, URZ, UP5, !UPT ;  /* 0x000000ff0d197290 */ /* 0x000fe4000affe4ff */
[----:B------:R-:W-:-:S02]  /*9220*/  UIADD3.X UR27, UPT, UPT, UR13, URZ, URZ, UP6, !UPT ;  /* 0x000000ff0d1b7290 */ /* 0x000fc4000b7fe4ff */
[----:B------:R-:W-:Y:S02]  /*9230*/  UIADD3.64 UR30, UPT, UPT, UR14, 0x2, URZ ;  /* 0x000000020e1e7897 */ /* 0x000fe4000fffe0ff */
[----:B------:R-:W-:Y:S02]  /*9240*/  UIADD3.64 UR32, UPT, UPT, UR14, 0x4, URZ ;  /* 0x000000040e207897 */ /* 0x000fe4000fffe0ff */
[----:B------:R-:W-:Y:S02]  /*9250*/  UIADD3.64 UR34, UPT, UPT, UR28, 0x2, URZ ;  /* 0x000000021c227897 */ /* 0x000fe4000fffe0ff */
[----:B------:R-:W-:Y:S02]  /*9260*/  UIADD3.64 UR36, UPT, UPT, UR28, 0x4, URZ ;  /* 0x000000041c247897 */ /* 0x000fe4000fffe0ff */
[----:B------:R-:W-:Y:S02]  /*9270*/  UIADD3.64 UR38, UPT, UPT, UR28, 0x1fe, URZ ;  /* 0x000001fe1c267897 */ /* 0x000fe4000fffe0ff */
[----:B------:R-:W-:-:S02]  /*9280*/  UIADD3.64 UR40, UPT, UPT, UR28, 0x200, URZ ;  /* 0x000002001c287897 */ /* 0x000fc4000fffe0ff */
[----:B------:R-:W-:Y:S02]  /*9290*/  UIADD3.64 UR42, UPT, UPT, UR28, 0x202, URZ ;  /* 0x000002021c2a7897 */ /* 0x000fe4000fffe0ff */
[----:B------:R-:W-:Y:S01]  /*92a0*/  UIADD3.64 UR44, UPT, UPT, UR28, 0x204, URZ ;  /* 0x000002041c2c7897 */ /* 0x000fe2000fffe0ff */
[----:B------:R-:W-:Y:S01]  /*92b0*/  UMOV UR65, UR61 ;  /* 0x0000003d00417c82 */ /* 0x000fe20008000000 */
[----:B------:R-:W-:Y:S01]  /*92c0*/  UMOV UR66, UR60 ;  /* 0x0000003c00427c82 */ /* 0x000fe20008000000 */
[----:B------:R-:W-:Y:S01]  /*92d0*/  UMOV UR9, 0x40004040 ;  /* 0x4000404000097882 */ /* 0x000fe20000000000 */
[----:B0-----:R-:W-:-:S08]  /*92e0*/  UMOV UR11, 0x40004040 ;  /* 0x40004040000b7882 */ /* 0x001fd00000000000 */
.L_x_17:
[----:B-12---:R-:W2:Y:S04]  /*92f0*/  LDL.64 R4, [R1+0x228] ;  /* 0x0002280001047983 */ /* 0x006ea80000100a00 */
[----:B------:R-:W3:Y:S04]  /*9300*/  LDL.64 R22, [R1+0x208] ;  /* 0x0002080001167983 */ /* 0x000ee80000100a00 */
[----:B------:R-:W4:Y:S04]  /*9310*/  LDL.64 R16, [R1+0x1d8] ;  /* 0x0001d80001107983 */ /* 0x000f280000100a00 */
[----:B------:R-:W5:Y:S04]  /*9320*/  LDL.64 R34, [R1+0x218] ;  /* 0x0002180001227983 */ /* 0x000f680000100a00 */
        /* <DEDUP_REMOVED lines=15> */
[----:B------:R-:W5:Y:S01]  /*9420*/  LDL.64 R46, [R1+0x1e0] ;  /* 0x0001e000012e7983 */ /* 0x000f620000100a00 */
[----:B------:R-:W-:Y:S01]  /*9430*/  MOV R8, UR65 ;  /* 0x0000004100087c02 */ /* 0x000fe20008000f00 */
[----:B------:R-:W-:Y:S01]  /*9440*/  IMAD.U32 R10, RZ, RZ, UR65 ;  /* 0x00000041ff0a7e24 */ /* 0x000fe2000f8e00ff */
[----:B------:R-:W-:Y:S01]  /*9450*/  MOV R6, UR65 ;  /* 0x0000004100067c02 */ /* 0x000fe20008000f00 */
[----:B------:R-:W-:Y:S01]  /*9460*/  IMAD.U32 R12, RZ, RZ, UR65 ;  /* 0x00000041ff0c7e24 */ /* 0x000fe2000f8e00ff */
[----:B------:R-:W-:Y:S01]  /*9470*/  MOV R14, UR65 ;  /* 0x00000041000e7c02 */ /* 0x000fe20008000f00 */
[----:B------:R-:W5:Y:S04]  /*9480*/  LDL.64 R36, [R1+0x138] ;  /* 0x0001380001247983 */ /* 0x000f680000100a00 */
[----:B------:R-:W5:Y:S04]  /*9490*/  LDL.64 R64, [R1+0x1d0] ;  /* 0x0001d00001407983 */ /* 0x000f680000100a00 */
[----:B------:R-:W5:Y:S04]  /*94a0*/  LDL.64 R62, [R1+0x1c0] ;  /* 0x0001c000013e7983 */ /* 0x000f680000100a00 */
[----:B------:R-:W5:Y:S04]  /*94b0*/  LDL.64 R60, [R1+0x1b0] ;  /* 0x0001b000013c7983 */ /* 0x000f680000100a00 */
[----:B------:R-:W5:Y:S04]  /*94c0*/  LDL.64 R58, [R1+0x1a0] ;  /* 0x0001a000013a7983 */ /* 0x000f680000100a00 */
[----:B------:R-:W5:Y:S01]  /*94d0*/  LDL.64 R56, [R1+0x180] ;  /* 0x0001800001387983 */ /* 0x000f620000100a00 */
[----:B--2---:R-:W-:-:S04]  /*94e0*/  IMAD.WIDE R8, R8, 0x2, R4 ;  /* 0x0000000208087825 */ /* 0x004fc800078e0204 */
[----:B------:R-:W-:Y:S01]  /*94f0*/  IMAD.U32 R4, RZ, RZ, UR65 ;  /* 0x00000041ff047e24 */ /* 0x000fe2000f8e00ff */
[----:B------:R-:W2:Y:S01]  /*9500*/  LDG.E.U16 R0, desc[UR6][R8.64] ;  /* 0x0000000608007981 */ /* 0x000ea2000c1e1500 */
[----:B---3--:R-:W-:Y:S01]  /*9510*/  IMAD.WIDE R6, R6, 0x2, R22 ;  /* 0x0000000206067825 */ /* 0x008fe200078e0216 */
[----:B------:R-:W-:-:S03]  /*9520*/  MOV R23, UR65 ;  /* 0x0000004100177c02 */ /* 0x000fc60008000f00 */
[----:B----4-:R-:W-:Y:S01]  /*9530*/  IMAD.WIDE R10, R10, 0x2, R16 ;  /* 0x000000020a0a7825 */ /* 0x010fe200078e0210 */
[----:B------:R-:W-:Y:S01]  /*9540*/  MOV R16, UR65 ;  /* 0x0000004100107c02 */ /* 0x000fe20008000f00 */
[----:B------:R0:W3:Y:S02]  /*9550*/  LDG.E.U16 R7, desc[UR6][R6.64] ;  /* 0x0000000606077981 */ /* 0x0000e4000c1e1500 */
[----:B-----5:R-:W-:Y:S02]  /*9560*/  IMAD.WIDE R4, R4, 0x2, R34 ;  /* 0x0000000204047825 */ /* 0x020fe400078e0222 */
[----:B------:R-:W4:Y:S02]  /*9570*/  LDG.E.U16 R10, desc[UR6][R10.64] ;  /* 0x000000060a0a7981 */ /* 0x000f24000c1e1500 */
[----:B------:R-:W-:Y:S01]  /*9580*/  IMAD.WIDE R12, R12, 0x2, R20 ;  /* 0x000000020c0c7825 */ /* 0x000fe200078e0214 */
[----:B------:R-:W-:Y:S01]  /*9590*/  MOV R20, UR65 ;  /* 0x0000004100147c02 */ /* 0x000fe20008000f00 */
[----:B------:R-:W5:Y:S02]  /*95a0*/  LDG.E.U16 R4, desc[UR6][R4.64] ;  /* 0x0000000604047981 */ /* 0x000f64000c1e1500 */
[----:B------:R-:W-:Y:S01]  /*95b0*/  IMAD.WIDE R14, R14, 0x2, R18 ;  /* 0x000000020e0e7825 */ /* 0x000fe200078e0212 */
[----:B0-----:R-:W-:Y:S01]  /*95c0*/  MOV R6, UR65 ;  /* 0x0000004100067c02 */ /* 0x001fe20008000f00 */
[----:B------:R-:W2:Y:S02]  /*95d0*/  LDG.E.U16 R8, desc[UR6][R12.64] ;  /* 0x000000060c087981 */ /* 0x000ea4000c1e1500 */
[----:B------:R-:W-:-:S02]  /*95e0*/  IMAD.U32 R18, RZ, RZ, UR65 ;  /* 0x00000041ff127e24 */ /* 0x000fc4000f8e00ff */
[----:B------:R-:W-:Y:S01]  /*95f0*/  IMAD.U32 R22, RZ, RZ, UR65 ;  /* 0x00000041ff167e24 */ /* 0x000fe2000f8e00ff */
[----:B------:R0:W2:Y:S01]  /*9600*/  LDG.E.U16 R9, desc[UR6][R14.64] ;  /* 0x000000060e097981 */ /* 0x0000a2000c1e1500 */
[----:B------:R-:W-:-:S04]  /*9610*/  IMAD.WIDE R16, R16, 0x2, R32 ;  /* 0x0000000210107825 */ /* 0x000fc800078e0220 */
[----:B------:R-:W-:-:S04]  /*9620*/  IMAD.WIDE R18, R18, 0x2, R30 ;  /* 0x0000000212127825 */ /* 0x000fc800078e021e */
[----:B------:R-:W-:Y:S02]  /*9630*/  IMAD.WIDE R20, R20, 0x2, R28 ;  /* 0x0000000214147825 */ /* 0x000fe400078e021c */
[----:B------:R-:W2:Y:S02]  /*9640*/  LDG.E.U16 R28, desc[UR6][R18.64] ;  /* 0x00000006121c7981 */ /* 0x000ea4000c1e1500 */
[----:B0-----:R-:W-:Y:S02]  /*9650*/  IMAD.WIDE R14, R23, 0x2, R24 ;  /* 0x00000002170e7825 */ /* 0x001fe400078e0218 */
[----:B------:R-:W2:Y:S02]  /*9660*/  LDG.E.U16 R30, desc[UR6][R20.64] ;  /* 0x00000006141e7981 */ /* 0x000ea4000c1e1500 */
[----:B------:R-:W-:Y:S02]  /*9670*/  IMAD.WIDE R12, R22, 0x2, R26 ;  /* 0x00000002160c7825 */ /* 0x000fe400078e021a */
[----:B------:R0:W2:Y:S02]  /*9680*/  LDG.E.U16 R26, desc[UR6][R16.64] ;  /* 0x00000006101a7981 */ /* 0x0000a4000c1e1500 */
[----:B------:R-:W-:-:S02]  /*9690*/  IMAD.U32 R5, RZ, RZ, UR65 ;  /* 0x00000041ff057e24 */ /* 0x000fc4000f8e00ff */
[----:B------:R-:W-:Y:S01]  /*96a0*/  IMAD.U32 R11, RZ, RZ, UR65 ;  /* 0x00000041ff0b7e24 */ /* 0x000fe2000f8e00ff */
[----:B------:R1:W2:Y:S01]  /*96b0*/  LDG.E.U16 R34, desc[UR6][R14.64] ;  /* 0x000000060e227981 */ /* 0x0002a2000c1e1500 */
[----:B------:R-:W-:-:S03]  /*96c0*/  IMAD.WIDE R22, R22, 0x2, R44 ;  /* 0x0000000216167825 */ /* 0x000fc600078e022c */
[----:B------:R-:W2:Y:S01]  /*96d0*/  LDL.64 R44, [R1+0x190] ;  /* 0x00019000012c7983 */ /* 0x000ea20000100a00 */
[----:B0-----:R-:W-:-:S03]  /*96e0*/  IMAD.WIDE R16, R5, 0x2, R42 ;  /* 0x0000000205107825 */ /* 0x001fc600078e022a */
[----:B------:R0:W3:Y:S01]  /*96f0*/  LDG.E.U16 R32, desc[UR6][R12.64] ;  /* 0x000000060c207981 */ /* 0x0000e2000c1e1500 */
[----:B------:R-:W-:Y:S01]  /*9700*/  IMAD.WIDE R18, R6, 0x2, R40 ;  /* 0x0000000206127825 */ /* 0x000fe200078e0228 */
[----:B-1----:R-:W-:-:S03]  /*9710*/  MOV R14, UR65 ;  /* 0x00000041000e7c02 */ /* 0x002fc60008000f00 */
[----:B------:R-:W-:Y:S01]  /*9720*/  IMAD.WIDE R20, R11, 0x2, R38 ;  /* 0x000000020b147825 */ /* 0x000fe200078e0226 */
[----:B------:R1:W3:Y:S03]  /*9730*/  LDG.E.U16 R40, desc[UR6][R18.64] ;  /* 0x0000000612287981 */ /* 0x0002e6000c1e1500 */
[----:B0-----:R-:W-:Y:S01]  /*9740*/  IMAD.U32 R12, RZ, RZ, UR65 ;  /* 0x00000041ff0c7e24 */ /* 0x001fe2000f8e00ff */
[----:B------:R0:W3:Y:S01]  /*9750*/  LDG.E.U16 R38, desc[UR6][R16.64] ;  /* 0x0000000610267981 */ /* 0x0000e2000c1e1500 */
[----:B------:R-:W-:-:S03]  /*9760*/  IMAD.WIDE R14, R14, 0x2, R52 ;  /* 0x000000020e0e7825 */ /* 0x000fc600078e0234 */
[----:B------:R0:W3:Y:S01]  /*9770*/  LDG.E.U16 R42, desc[UR6][R20.64] ;  /* 0x00000006142a7981 */ /* 0x0000e2000c1e1500 */
[----:B------:R-:W-:-:S03]  /*9780*/  IMAD.WIDE R12, R12, 0x2, R54 ;  /* 0x000000020c0c7825 */ /* 0x000fc600078e0236 */
[----:B------:R-:W3:Y:S01]  /*9790*/  LDL.64 R54, [R1+0x170] ;  /* 0x0001700001367983 */ /* 0x000ee20000100a00 */
[----:B-1----:R-:W-:-:S03]  /*97a0*/  IMAD.WIDE R18, R6, 0x2, R48 ;  /* 0x0000000206127825 */ /* 0x002fc600078e0230 */
[----:B------:R-:W4:Y:S01]  /*97b0*/  LDL.64 R52, [R1+0x160] ;  /* 0x0001600001347983 */ /* 0x000f220000100a00 */
[----:B0-----:R-:W-:-:S03]  /*97c0*/  IMAD.WIDE R16, R5, 0x2, R50 ;  /* 0x0000000205107825 */ /* 0x001fc600078e0232 */
[----:B------:R-:W5:Y:S01]  /*97d0*/  LDL.64 R50, [R1+0x150] ;  /* 0x0001500001327983 */ /* 0x000f620000100a00 */
[----:B------:R-:W-:-:S03]  /*97e0*/  IMAD.WIDE R20, R11, 0x2, R46 ;  /* 0x000000020b147825 */ /* 0x000fc600078e022e */
[----:B------:R-:W5:Y:S04]  /*97f0*/  LDL.64 R48, [R1+0x140] ;  /* 0x0001400001307983 */ /* 0x000f680000100a00 */
[----:B------:R-:W5:Y:S01]  /*9800*/  LDL.64 R46, [R1+0x130] ;  /* 0x00013000012e7983 */ /* 0x000f620000100a00 */
[----:B------:R-:W-:Y:S01]  /*9810*/  MOV R24, UR65 ;  /* 0x0000004100187c02 */ /* 0x000fe20008000f00 */
[----:B------:R-:W-:Y:S01]  /*9820*/  IMAD.U32 R35, RZ, RZ, UR65 ;  /* 0x00000041ff237e24 */ /* 0x000fe2000f8e00ff */
[----:B------:R-:W-:Y:S01]  /*9830*/  MOV R33, UR65 ;  /* 0x0000004100217c02 */ /* 0x000fe20008000f00 */
[----:B------:R-:W5:Y:S02]  /*9840*/  LDG.E.U16 R29, desc[UR6][R18.64] ;  /* 0x00000006121d7981 */ /* 0x000f64000c1e1500 */
[----:B------:R-:W-:-:S02]  /*9850*/  IMAD.WIDE R24, R24, 0x2, R36 ;  /* 0x0000000218187825 */ /* 0x000fc400078e0224 */
[----:B------:R0:W5:Y:S04]  /*9860*/  LDG.E.U16 R36, desc[UR6][R22.64] ;  /* 0x0000000616247981 */ /* 0x000168000c1e1500 */
[----:B------:R-:W5:Y:S01]  /*9870*/  LDG.E.U16 R24, desc[UR6][R24.64] ;  /* 0x0000000618187981 */ /* 0x000f62000c1e1500 */
[----:B------:R-:W-:-:S03]  /*9880*/  IMAD.U32 R43, RZ, RZ, UR65 ;  /* 0x00000041ff2b7e24 */ /* 0x000fc6000f8e00ff */
[----:B------:R1:W5:Y:S01]  /*9890*/  LDG.E.U16 R11, desc[UR6][R12.64] ;  /* 0x000000060c0b7981 */ /* 0x000362000c1e1500 */
[----:B0-----:R-:W-:-:S03]  /*98a0*/  IMAD.U32 R22, RZ, RZ, UR65 ;  /* 0x00000041ff167e24 */ /* 0x001fc6000f8e00ff */
[----:B------:R0:W5:Y:S01]  /*98b0*/  LDG.E.U16 R27, desc[UR6][R16.64] ;  /* 0x00000006101b7981 */ /* 0x000162000c1e1500 */
[----:B------:R-:W-:-:S03]  /*98c0*/  IMAD.WIDE R22, R22, 0x2, R64 ;  /* 0x0000000216167825 */ /* 0x000fc600078e0240 */
[----:B------:R0:W5:Y:S01]  /*98d0*/  LDG.E.U16 R25, desc[UR6][R14.64] ;  /* 0x000000060e197981 */ /* 0x000162000c1e1500 */
[----:B-1----:R-:W-:-:S03]  /*98e0*/  IMAD.WIDE R12, R5, 0x2, R62 ;  /* 0x00000002050c7825 */ /* 0x002fc600078e023e */
[----:B------:R1:W5:Y:S01]  /*98f0*/  LDG.E.U16 R31, desc[UR6][R20.64] ;  /* 0x00000006141f7981 */ /* 0x000362000c1e1500 */
[----:B0-----:R-:W-:-:S03]  /*9900*/  IMAD.WIDE R16, R33, 0x2, R58 ;  /* 0x0000000221107825 */ /* 0x001fc600078e023a */
[----:B------:R-:W5:Y:S01]  /*9910*/  LDG.E.U16 R33, desc[UR6][R22.64] ;  /* 0x0000000616217981 */ /* 0x000f62000c1e1500 */
[----:B------:R-:W-:-:S03]  /*9920*/  IMAD.WIDE R14, R6, 0x2, R60 ;  /* 0x00000002060e7825 */ /* 0x000fc600078e023c */
[----:B------:R-:W5:Y:S01]  /*9930*/  LDG.E.U16 R39, desc[UR6][R16.64] ;  /* 0x0000000610277981 */ /* 0x000f62000c1e1500 */
[----:B-1----:R-:W-:-:S03]  /*9940*/  MOV R20, UR65 ;  /* 0x0000004100147c02 */ /* 0x002fc60008000f00 */
[----:B------:R-:W5:Y:S02]  /*9950*/  LDG.E.U16 R37, desc[UR6][R14.64] ;  /* 0x000000060e257981 */ /* 0x000f64000c1e1500 */
[----:B------:R-:W-:-:S06]  /*9960*/  IMAD.WIDE R20, R20, 0x2, R56 ;  /* 0x0000000214147825 */ /* 0x000fcc00078e0238 */
[----:B------:R-:W5:Y:S01]  /*9970*/  LDG.E.U16 R21, desc[UR6][R20.64] ;  /* 0x0000000614157981 */ /* 0x000f62000c1e1500 */
[----:B--2---:R-:W-:Y:S01]  /*9980*/  IMAD.WIDE R18, R35, 0x2, R44 ;  /* 0x0000000223127825 */ /* 0x004fe200078e022c */
[----:B------:R-:W-:Y:S02]  /*9990*/  MOV R44, UR65 ;  /* 0x00000041002c7c02 */ /* 0x000fe40008000f00 */
[----:B------:R-:W2:Y:S04]  /*99a0*/  LDG.E.U16 R35, desc[UR6][R12.64] ;  /* 0x000000060c237981 */ /* 0x000ea8000c1e1500 */
[----:B------:R0:W2:Y:S02]  /*99b0*/  LDG.E.U16 R41, desc[UR6][R18.64] ;  /* 0x0000000612297981 */ /* 0x0000a4000c1e1500 */
[----:B0-----:R-:W-:-:S02]  /*99c0*/  IMAD.U32 R18, RZ, RZ, UR65 ;  /* 0x00000041ff127e24 */ /* 0x001fc4000f8e00ff */
[----:B---3--:R-:W-:-:S04]  /*99d0*/  IMAD.WIDE R22, R5, 0x2, R54 ;  /* 0x0000000205167825 */ /* 0x008fc800078e0236 */
[----:B----4-:R-:W-:Y:S02]  /*99e0*/  IMAD.WIDE R12, R6, 0x2, R52 ;  /* 0x00000002060c7825 */ /* 0x010fe400078e0234 */
[----:B------:R-:W3:Y:S02]  /*99f0*/  LDG.E.U16 R23, desc[UR6][R22.64] ;  /* 0x0000000616177981 */ /* 0x000ee4000c1e1500 */
[----:B-----5:R-:W-:Y:S02]  /*9a00*/  IMAD.WIDE R14, R43, 0x2, R50 ;  /* 0x000000022b0e7825 */ /* 0x020fe400078e0232 */
[----:B------:R-:W4:Y:S02]  /*9a10*/  LDG.E.U16 R13, desc[UR6][R12.64] ;  /* 0x000000060c0d7981 */ /* 0x000f24000c1e1500 */
[----:B------:R-:W-:Y:S02]  /*9a20*/  IMAD.WIDE R16, R44, 0x2, R48 ;  /* 0x000000022c107825 */ /* 0x000fe400078e0230 */
[----:B------:R-:W5:Y:S02]  /*9a30*/  LDG.E.U16 R15, desc[UR6][R14.64] ;  /* 0x000000060e0f7981 */ /* 0x000f64000c1e1500 */
[----:B------:R-:W-:-:S02]  /*9a40*/  IMAD.WIDE R18, R18, 0x2, R46 ;  /* 0x0000000212127825 */ /* 0x000fc400078e022e */
[----:B------:R-:W5:Y:S04]  /*9a50*/  LDG.E.U16 R17, desc[UR6][R16.64] ;  /* 0x0000000610117981 */ /* 0x000f68000c1e1500 */
[----:B------:R-:W5:Y:S01]  /*9a60*/  LDG.E.U16 R5, desc[UR6][R18.64] ;  /* 0x0000000612057981 */ /* 0x000f62000c1e1500 */
[C---:B------:R-:W-:Y:S02]  /*9a70*/  LOP3.LUT R6, R133.reuse, 0xff, RZ, 0xc0, !PT ;  /* 0x000000ff85067812 */ /* 0x040fe400078ec0ff */
[----:B------:R-:W-:Y:S02]  /*9a80*/  LOP3.LUT R43, R133, 0xc0, RZ, 0xc0, !PT ;  /* 0x000000c0852b7812 */ /* 0x000fe400078ec0ff */
[----:B------:R-:W-:Y:S02]  /*9a90*/  SHF.L.U32 R6, R6, 0x1, RZ ;  /* 0x0000000106067819 */ /* 0x000fe400000006ff */
[----:B------:R-:W-:-:S02]  /*9aa0*/  SHF.R.U32.HI R43, RZ, 0x2, R43 ;  /* 0x00000002ff2b7819 */ /* 0x000fc4000001162b */
[----:B------:R-:W-:Y:S02]  /*9ab0*/  IADD3 RZ, P0, PT, R2, 0x100, RZ ;  /* 0x0000010002ff7810 */ /* 0x000fe40007f1e0ff */
[----:B------:R-:W-:Y:S02]  /*9ac0*/  LOP3.LUT R45, R6, R43, RZ, 0x3c, !PT ;  /* 0x0000002b062d7212 */ /* 0x000fe400078e3cff */
[----:B------:R-:W-:-:S03]  /*9ad0*/  IADD3 RZ, P3, PT, R2, 0x101, RZ ;  /* 0x0000010102ff7810 */ /* 0x000fc60007f7e0ff */
[----:B------:R0:W-:Y:S01]  /*9ae0*/  STS.U16 [R45+UR52+0xc000], R0 ;  /* 0x00c000002d007988 */ /* 0x0001e20008000434 */
[----:B------:R-:W-:-:S03]  /*9af0*/  IADD3 RZ, P2, PT, R2, 0x102, RZ ;  /* 0x0000010202ff7810 */ /* 0x000fc60007f5e0ff */
[----:B------:R1:W-:Y:S01]  /*9b00*/  STS.U16 [R45+UR52+0xc400], R4 ;  /* 0x00c400042d007988 */ /* 0x0003e20008000434 */
[----:B------:R-:W-:Y:S02]  /*9b10*/  IADD3.X R248, PT, PT, RZ, R3, RZ, P3, !PT ;  /* 0x00000003fff87210 */ /* 0x000fe40001ffe4ff */
[C---:B0-----:R-:W-:Y:S01]  /*9b20*/  IADD3 R0, P1, PT, R2.reuse, 0x103, RZ ;  /* 0x0000010302007810 */ /* 0x041fe20007f3e0ff */
[----:B-1----:R-:W-:Y:S01]  /*9b30*/  IMAD.X R4, RZ, RZ, R3, P0 ;  /* 0x000000ffff047224 */ /* 0x002fe200000e0603 */
[----:B------:R-:W-:-:S03]  /*9b40*/  IADD3 R155, P0, PT, R2, 0x104, RZ ;  /* 0x00000104029b7810 */ /* 0x000fc60007f1e0ff */
[----:B------:R0:W-:Y:S01]  /*9b50*/  STL [R1+0x4], R0 ;  /* 0x0000040001007387 */ /* 0x0001e20000100800 */
[--C-:B------:R-:W-:Y:S01]  /*9b60*/  IMAD.X R249, RZ, RZ, R3.reuse, P2 ;  /* 0x000000fffff97224 */ /* 0x100fe200010e0603 */
[C---:B------:R-:W-:Y:S01]  /*9b70*/  IADD3 R156, P2, PT, R2.reuse, 0x106, RZ ;  /* 0x00000106029c7810 */ /* 0x040fe20007f5e0ff */
[--C-:B------:R-:W-:Y:S01]  /*9b80*/  IMAD.X R247, RZ, RZ, R3.reuse, P0 ;  /* 0x000000fffff77224 */ /* 0x100fe200000e0603 */
[C---:B------:R-:W-:Y:S01]  /*9b90*/  IADD3 R157, P0, PT, R2.reuse, 0x108, RZ ;  /* 0x00000108029d7810 */ /* 0x040fe20007f1e0ff */
[----:B------:R1:W-:Y:S01]  /*9ba0*/  STS.U16 [R45+UR52+0xc800], R7 ;  /* 0x00c800072d007988 */ /* 0x0003e20008000434 */
[C---:B0-----:R-:W-:Y:S01]  /*9bb0*/  IADD3 R0, P3, PT, R2.reuse, 0x105, RZ ;  /* 0x0000010502007810 */ /* 0x041fe20007f7e0ff */
[--C-:B------:R-:W-:Y:S01]  /*9bc0*/  IMAD.X R246, RZ, RZ, R3.reuse, P2 ;  /* 0x000000fffff67224 */ /* 0x100fe200010e0603 */
[----:B------:R-:W-:Y:S01]  /*9bd0*/  IADD3 R158, P2, PT, R2, 0x10a, RZ ;  /* 0x0000010a029e7810 */ /* 0x000fe20007f5e0ff */
[----:B------:R-:W-:Y:S02]  /*9be0*/  IMAD.X R245, RZ, RZ, R3, P0 ;  /* 0x000000fffff57224 */ /* 0x000fe400000e0603 */
[----:B------:R0:W-:Y:S01]  /*9bf0*/  STL [R1+0xc], R0 ;  /* 0x00000c0001007387 */ /* 0x0001e20000100800 */
[----:B-1----:R-:W-:-:S02]  /*9c00*/  IADD3.X R7, PT, PT, RZ, R3, RZ, P1, !PT ;  /* 0x00000003ff077210 */ /* 0x002fc40000ffe4ff */
[C---:B------:R-:W-:Y:S01]  /*9c10*/  IADD3 R160, P0, PT, R2.reuse, 0x10c, RZ ;  /* 0x0000010c02a07810 */ /* 0x040fe20007f1e0ff */
[--C-:B------:R-:W-:Y:S02]  /*9c20*/  IMAD.X R244, RZ, RZ, R3.reuse, P2 ;  /* 0x000000fffff47224 */ /* 0x100fe400010e0603 */
[----:B------:R-:W-:Y:S01]  /*9c30*/  STL [R1], R7 ;  /* 0x0000000701007387 */ /* 0x000fe20000100800 */
[C---:B0-----:R-:W-:Y:S01]  /*9c40*/  IADD3 R0, P1, PT, R2.reuse, 0x107, RZ ;  /* 0x0000010702007810 */ /* 0x041fe20007f3e0ff */
[----:B------:R-:W-:Y:S01]  /*9c50*/  IMAD.X R243, RZ, RZ, R3, P0 ;  /* 0x000000fffff37224 */ /* 0x000fe200000e0603 */
[----:B------:R-:W-:-:S03]  /*9c60*/  IADD3 R162, P2, PT, R2, 0x10e, RZ ;  /* 0x0000010e02a27810 */ /* 0x000fc60007f5e0ff */
[----:B------:R0:W-:Y:S01]  /*9c70*/  STL [R1+0x10], R0 ;  /* 0x0000100001007387 */ /* 0x0001e20000100800 */
[C---:B------:R-:W-:Y:S02]  /*9c80*/  IADD3 R164, P0, PT, R2.reuse, 0x110, RZ ;  /* 0x0000011002a47810 */ /* 0x040fe40007f1e0ff */
[-C--:B------:R-:W-:Y:S01]  /*9c90*/  IADD3.X R213, PT, PT, RZ, R3.reuse, RZ, P1, !PT ;  /* 0x00000003ffd57210 */ /* 0x080fe20000ffe4ff */
[--C-:B------:R-:W-:Y:S01]  /*9ca0*/  IMAD.X R241, RZ, RZ, R3.reuse, P2 ;  /* 0x000000fffff17224 */ /* 0x100fe200010e0603 */
[C---:B------:R-:W-:Y:S02]  /*9cb0*/  IADD3 R161, P1, PT, R2.reuse, 0x10b, RZ ;  /* 0x0000010b02a17810 */ /* 0x040fe40007f3e0ff */
[----:B0-----:R-:W-:Y:S02]  /*9cc0*/  IADD3.X R0, PT, PT, RZ, R3, RZ, P3, !PT ;  /* 0x00000003ff007210 */ /* 0x001fe40001ffe4ff */
[C---:B------:R-:W-:Y:S01]  /*9cd0*/  IADD3 R159, P3, PT, R2.reuse, 0x109, RZ ;  /* 0x00000109029f7810 */ /* 0x040fe20007f7e0ff */
[----:B------:R-:W-:Y:S01]  /*9ce0*/  IMAD.X R242, RZ, RZ, R3, P0 ;  /* 0x000000fffff27224 */ /* 0x000fe200000e0603 */
[----:B------:R-:W-:-:S02]  /*9cf0*/  IADD3 R166, P2, PT, R2, 0x112, RZ ;  /* 0x0000011202a67810 */ /* 0x000fc40007f5e0ff */
[-C--:B------:R-:W-:Y:S02]  /*9d00*/  IADD3.X R212, PT, PT, RZ, R3.reuse, RZ, P3, !PT ;  /* 0x00000003ffd47210 */ /* 0x080fe40001ffe4ff */
[C---:B------:R-:W-:Y:S01]  /*9d10*/  IADD3 R163, P3, PT, R2.reuse, 0x10d, RZ ;  /* 0x0000010d02a37810 */ /* 0x040fe20007f7e0ff */
[----:B------:R0:W-:Y:S01]  /*9d20*/  STL [R1+0x8], R0 ;  /* 0x0000080001007387 */ /* 0x0001e20000100800 */
[C---:B------:R-:W-:Y:S02]  /*9d30*/  IADD3 R168, P0, PT, R2.reuse, 0x114, RZ ;  /* 0x0000011402a87810 */ /* 0x040fe40007f1e0ff */
[-C--:B------:R-:W-:Y:S01]  /*9d40*/  IADD3.X R137, PT, PT, RZ, R3.reuse, RZ, P3, !PT ;  /* 0x00000003ff897210 */ /* 0x080fe20001ffe4ff */
[--C-:B------:R-:W-:Y:S01]  /*9d50*/  IMAD.X R240, RZ, RZ, R3.reuse, P2 ;  /* 0x000000fffff07224 */ /* 0x100fe200010e0603 */
[----:B------:R-:W-:Y:S01]  /*9d60*/  IADD3 R167, P3, PT, R2, 0x111, RZ ;  /* 0x0000011102a77810 */ /* 0x000fe20007f7e0ff */
[----:B------:R-:W-:Y:S01]  /*9d70*/  IMAD.X R239, RZ, RZ, R3, P0 ;  /* 0x000000ffffef7224 */ /* 0x000fe200000e0603 */
[----:B0-----:R-:W-:-:S02]  /*9d80*/  IADD3.X R0, PT, PT, RZ, R3, RZ, P1, !PT ;  /* 0x00000003ff007210 */ /* 0x001fc40000ffe4ff */
[C---:B------:R-:W-:Y:S02]  /*9d90*/  IADD3 R165, P1, PT, R2.reuse, 0x10f, RZ ;  /* 0x0000010f02a57810 */ /* 0x040fe40007f3e0ff */
[C---:B------:R-:W-:Y:S02]  /*9da0*/  IADD3 R170, P2, PT, R2.reuse, 0x116, RZ ;  /* 0x0000011602aa7810 */ /* 0x040fe40007f5e0ff */
[-C--:B------:R-:W-:Y:S02]  /*9db0*/  IADD3.X R136, PT, PT, RZ, R3.reuse, RZ, P1, !PT ;  /* 0x00000003ff887210 */ /* 0x080fe40000ffe4ff */
[C---:B------:R-:W-:Y:S02]  /*9dc0*/  IADD3 R172, P0, PT, R2.reuse, 0x118, RZ ;  /* 0x0000011802ac7810 */ /* 0x040fe40007f1e0ff */
[----:B------:R-:W-:Y:S02]  /*9dd0*/  IADD3 R169, P1, PT, R2, 0x113, RZ ;  /* 0x0000011302a97810 */ /* 0x000fe40007f3e0ff */
[----:B------:R-:W-:-:S02]  /*9de0*/  IADD3.X R139, PT, PT, RZ, R3, RZ, P3, !PT ;  /* 0x00000003ff8b7210 */ /* 0x000fc40001ffe4ff */
[C---:B------:R-:W-:Y:S02]  /*9df0*/  IADD3 R171, P3, PT, R2.reuse, 0x115, RZ ;  /* 0x0000011502ab7810 */ /* 0x040fe40007f7e0ff */
[----:B------:R-:W-:Y:S01]  /*9e00*/  LOP3.LUT P6, RZ, R133, 0xff, RZ, 0xc0, !PT ;  /* 0x000000ff85ff7812 */ /* 0x000fe200078cc0ff */
[--C-:B------:R-:W-:Y:S01]  /*9e10*/  IMAD.X R238, RZ, RZ, R3.reuse, P2 ;  /* 0x000000ffffee7224 */ /* 0x100fe200010e0603 */
[-C--:B------:R-:W-:Y:S01]  /*9e20*/  IADD3.X R140, PT, PT, RZ, R3.reuse, RZ, P1, !PT ;  /* 0x00000003ff8c7210 */ /* 0x080fe20000ffe4ff */
[----:B------:R-:W-:Y:S01]  /*9e30*/  IMAD.X R236, RZ, RZ, R3, P0 ;  /* 0x000000ffffec7224 */ /* 0x000fe200000e0603 */
[C---:B------:R-:W-:Y:S01]  /*9e40*/  IADD3 R174, P2, PT, R2.reuse, 0x11a, RZ ;  /* 0x0000011a02ae7810 */ /* 0x040fe20007f5e0ff */
[----:B------:R-:W-:Y:S01]  /*9e50*/  UMOV UR4, 0x1 ;  /* 0x0000000100047882 */ /* 0x000fe20000000000 */
[----:B------:R-:W-:Y:S02]  /*9e60*/  IADD3 R173, P1, PT, R2, 0x117, RZ ;  /* 0x0000011702ad7810 */ /* 0x000fe40007f3e0ff */
[----:B------:R-:W-:-:S02]  /*9e70*/  IADD3.X R141, PT, PT, RZ, R3, RZ, P3, !PT ;  /* 0x00000003ff8d7210 */ /* 0x000fc40001ffe4ff */
[C---:B------:R-:W-:Y:S02]  /*9e80*/  IADD3 R176, P0, PT, R2.reuse, 0x11c, RZ ;  /* 0x0000011c02b07810 */ /* 0x040fe40007f1e0ff */
[----:B------:R-:W-:Y:S01]  /*9e90*/  IADD3 R175, P3, PT, R2, 0x119, RZ ;  /* 0x0000011902af7810 */ /* 0x000fe20007f7e0ff */
[----:B------:R-:W-:-:S04]  /*9ea0*/  @!UP1 UIADD3 UR4, UPT, UPT, -UR4, 0x100000, URZ ;  /* 0x0010000004049890 */ /* 0x000fc8000fffe1ff */
[----:B------:R-:W-:Y:S02]  /*9eb0*/  @!UP1 USHF.L.U32 UR5, UR4, 0xb, URZ ;  /* 0x0000000b04059899 */ /* 0x000fe400080006ff */
[----:B------:R-:W-:Y:S01]  /*9ec0*/  @!UP1 USHF.L.U32 UR4, UR4, 0x1, URZ ;  /* 0x0000000104049899 */ /* 0x000fe200080006ff */
[--C-:B------:R-:W-:Y:S01]  /*9ed0*/  IMAD.X R235, RZ, RZ, R3.reuse, P2 ;  /* 0x000000ffffeb7224 */ /* 0x100fe200010e0603 */
[-C--:B------:R-:W-:Y:S01]  /*9ee0*/  IADD3.X R237, PT, PT, RZ, R3.reuse, RZ, P1, !PT ;  /* 0x00000003ffed7210 */ /* 0x080fe20000ffe4ff */
[----:B------:R-:W-:Y:S01]  /*9ef0*/  IMAD.X R234, RZ, RZ, R3, P0 ;  /* 0x000000ffffea7224 */ /* 0x000fe200000e0603 */
[C---:B------:R-:W-:Y:S02]  /*9f00*/  IADD3 R177, P1, PT, R2.reuse, 0x11b, RZ ;  /* 0x0000011b02b17810 */ /* 0x040fe40007f3e0ff */
[----:B------:R-:W-:Y:S02]  /*9f10*/  IADD3.X R142, PT, PT, RZ, R3, RZ, P3, !PT ;  /* 0x00000003ff8e7210 */ /* 0x000fe40001ffe4ff */
[----:B------:R-:W-:-:S02]  /*9f20*/  IADD3 R178, P2, PT, R2, 0x11e, RZ ;  /* 0x0000011e02b27810 */ /* 0x000fc40007f5e0ff */
[C---:B------:R-:W-:Y:S02]  /*9f30*/  IADD3 R179, P3, PT, R2.reuse, 0x11d, RZ ;  /* 0x0000011d02b37810 */ /* 0x040fe40007f7e0ff */
[C---:B------:R-:W-:Y:S02]  /*9f40*/  IADD3 R180, P0, PT, R2.reuse, 0x120, RZ ;  /* 0x0000012002b47810 */ /* 0x040fe40007f1e0ff */
[----:B------:R-:W-:Y:S01]  /*9f50*/  LOP3.LUT R6, R45, 0x40, RZ, 0x3c, !PT ;  /* 0x000000402d067812 */ /* 0x000fe200078e3cff */
[----:B------:R-:W-:Y:S01]  /*9f60*/  VOTEU.ALL UP3, P6 ;  /* 0x0000000000ff7886 */ /* 0x000fe20003060000 */
[-C--:B------:R-:W-:Y:S01]  /*9f70*/  IADD3.X R143, PT, PT, RZ, R3.reuse, RZ, P1, !PT ;  /* 0x00000003ff8f7210 */ /* 0x080fe20000ffe4ff */
[--C-:B------:R-:W-:Y:S01]  /*9f80*/  IMAD.X R232, RZ, RZ, R3.reuse, P2 ;  /* 0x000000ffffe87224 */ /* 0x100fe200010e0603 */
[C---:B------:R-:W-:Y:S01]  /*9f90*/  IADD3 R181, P1, PT, R2.reuse, 0x11f, RZ ;  /* 0x0000011f02b57810 */ /* 0x040fe20007f3e0ff */
[----:B------:R0:W-:Y:S01]  /*9fa0*/  STS.U16 [R45+UR52+0xcc00], R8 ;  /* 0x00cc00082d007988 */ /* 0x0001e20008000434 */
[----:B------:R-:W-:Y:S01]  /*9fb0*/  IADD3.X R233, PT, PT, RZ, R3, RZ, P3, !PT ;  /* 0x00000003ffe97210 */ /* 0x000fe20001ffe4ff */
[----:B------:R-:W-:Y:S01]  /*9fc0*/  IMAD.X R231, RZ, RZ, R3, P0 ;  /* 0x000000ffffe77224 */ /* 0x000fe200000e0603 */
[C---:B------:R-:W-:Y:S01]  /*9fd0*/  IADD3 R183, P3, PT, R2.reuse, 0x121, RZ ;  /* 0x0000012102b77810 */ /* 0x040fe20007f7e0ff */
[----:B------:R0:W-:Y:S01]  /*9fe0*/  STS.U16 [R45+UR52+0xd000], R9 ;  /* 0x00d000092d007988 */ /* 0x0001e20008000434 */
[----:B------:R-:W-:-:S02]  /*9ff0*/  IADD3 R182, P2, PT, R2, 0x122, RZ ;  /* 0x0000012202b67810 */ /* 0x000fc40007f5e0ff */
[----:B------:R-:W-:Y:S01]  /*a000*/  IADD3 R184, P0, PT, R2, 0x124, RZ ;  /* 0x0000012402b87810 */ /* 0x000fe20007f1e0ff */
[----:B------:R0:W-:Y:S01]  /*a010*/  STS.U16 [R45+UR52+0xd400], R10 ;  /* 0x00d4000a2d007988 */ /* 0x0001e20008000434 */
[----:B------:R-:W-:-:S03]  /*a020*/  IADD3.X R144, PT, PT, RZ, R3, RZ, P1, !PT ;  /* 0x00000003ff907210 */ /* 0x000fc60000ffe4ff */
[----:B------:R0:W-:Y:S04]  /*a030*/  STS.U16 [R45+UR52+0xd800], R26 ;  /* 0x00d8001a2d007988 */ /* 0x0001e80008000434 */
        /* <DEDUP_REMOVED lines=8> */
[----:B------:R0:W-:Y:S01]  /*a0c0*/  STS.U16 [R45+UR52+0xfc00], R24 ;  /* 0x00fc00182d007988 */ /* 0x0001e20008000434 */
[----:B------:R-:W-:-:S03]  /*a0d0*/  IADD3 R185, P1, PT, R2, 0x123, RZ ;  /* 0x0000012302b97810 */ /* 0x000fc60007f3e0ff */
        /* <DEDUP_REMOVED lines=10> */
[C---:B------:R-:W-:Y:S01]  /*a180*/  IADD3 R187, P3, PT, R2.reuse, 0x125, RZ ;  /* 0x0000012502bb7810 */ /* 0x040fe20007f7e0ff */
[--C-:B------:R-:W-:Y:S01]  /*a190*/  IMAD.X R230, RZ, RZ, R3.reuse, P2 ;  /* 0x000000ffffe67224 */ /* 0x100fe200010e0603 */
[C---:B------:R-:W-:Y:S01]  /*a1a0*/  IADD3 R186, P2, PT, R2.reuse, 0x126, RZ ;  /* 0x0000012602ba7810 */ /* 0x040fe20007f5e0ff */
[----:B------:R-:W-:Y:S01]  /*a1b0*/  IMAD.X R228, RZ, RZ, R3, P0 ;  /* 0x000000ffffe47224 */ /* 0x000fe200000e0603 */
[----:B------:R-:W-:-:S02]  /*a1c0*/  IADD3 R188, P0, PT, R2, 0x128, RZ ;  /* 0x0000012802bc7810 */ /* 0x000fc40007f1e0ff */
[-C--:B------:R-:W-:Y:S02]  /*a1d0*/  IADD3.X R229, PT, PT, RZ, R3.reuse, RZ, P1, !PT ;  /* 0x00000003ffe57210 */ /* 0x080fe40000ffe4ff */
[C---:B------:R-:W-:Y:S02]  /*a1e0*/  IADD3 R189, P1, PT, R2.reuse, 0x127, RZ ;  /* 0x0000012702bd7810 */ /* 0x040fe40007f3e0ff */
[-C--:B------:R-:W-:Y:S01]  /*a1f0*/  IADD3.X R146, PT, PT, RZ, R3.reuse, RZ, P3, !PT ;  /* 0x00000003ff927210 */ /* 0x080fe20001ffe4ff */
[--C-:B------:R-:W-:Y:S01]  /*a200*/  IMAD.X R227, RZ, RZ, R3.reuse, P2 ;  /* 0x000000ffffe37224 */ /* 0x100fe200010e0603 */
[C---:B------:R-:W-:Y:S01]  /*a210*/  IADD3 R191, P3, PT, R2.reuse, 0x129, RZ ;  /* 0x0000012902bf7810 */ /* 0x040fe20007f7e0ff */
[----:B------:R-:W-:Y:S01]  /*a220*/  IMAD.X R226, RZ, RZ, R3, P0 ;  /* 0x000000ffffe27224 */ /* 0x000fe200000e0603 */
[----:B------:R-:W-:Y:S02]  /*a230*/  IADD3 R190, P2, PT, R2, 0x12a, RZ ;  /* 0x0000012a02be7810 */ /* 0x000fe40007f5e0ff */
[----:B------:R-:W-:-:S02]  /*a240*/  IADD3.X R147, PT, PT, RZ, R3, RZ, P1, !PT ;  /* 0x00000003ff937210 */ /* 0x000fc40000ffe4ff */
[C---:B------:R-:W-:Y:S01]  /*a250*/  IADD3 R192, P0, PT, R2.reuse, 0x12c, RZ ;  /* 0x0000012c02c07810 */ /* 0x040fe20007f1e0ff */
[----:B--2---:R0:W-:Y:S04]  /*a260*/  STS.U16 [R6+UR52+0xda00], R35 ;  /* 0x00da002306007988 */ /* 0x0041e80008000434 */
[----:B------:R0:W-:Y:S01]  /*a270*/  STS.U16 [R6+UR52+0xe600], R41 ;  /* 0x00e6002906007988 */ /* 0x0001e20008000434 */
[C---:B------:R-:W-:Y:S02]  /*a280*/  IADD3 R193, P1, PT, R2.reuse, 0x12b, RZ ;  /* 0x0000012b02c17810 */ /* 0x040fe40007f3e0ff */
[-C--:B------:R-:W-:Y:S02]  /*a290*/  IADD3.X R225, PT, PT, RZ, R3.reuse, RZ, P3, !PT ;  /* 0x00000003ffe17210 */ /* 0x080fe40001ffe4ff */
[C---:B------:R-:W-:Y:S01]  /*a2a0*/  IADD3 R195, P3, PT, R2.reuse, 0x12d, RZ ;  /* 0x0000012d02c37810 */ /* 0x040fe20007f7e0ff */
[--C-:B------:R-:W-:Y:S01]  /*a2b0*/  IMAD.X R224, RZ, RZ, R3.reuse, P2 ;  /* 0x000000ffffe07224 */ /* 0x100fe200010e0603 */
[----:B---3--:R0:W-:Y:S04]  /*a2c0*/  STS.U16 [R6+UR52+0xee00], R23 ;  /* 0x00ee001706007988 */ /* 0x0081e80008000434 */
[----:B----4-:R0:W-:Y:S04]  /*a2d0*/  STS.U16 [R6+UR52+0xf200], R13 ;  /* 0x00f2000d06007988 */ /* 0x0101e80008000434 */
[----:B-----5:R0:W-:Y:S04]  /*a2e0*/  STS.U16 [R6+UR52+0xf600], R15 ;  /* 0x00f6000f06007988 */ /* 0x0201e80008000434 */
[----:B------:R0:W-:Y:S04]  /*a2f0*/  STS.U16 [R6+UR52+0xfa00], R17 ;  /* 0x00fa001106007988 */ /* 0x0001e80008000434 */
[----:B------:R0:W-:Y:S01]  /*a300*/  STS.U16 [R6+UR52+0xfe00], R5 ;  /* 0x00fe000506007988 */ /* 0x0001e20008000434 */
[----:B------:R1:W-:Y:S06]  /*a310*/  MEMBAR.ALL.CTA ;  /* 0x0000000000007992 */ /* 0x0003ec0000008000 */
[----:B-1----:R-:W-:Y:S04]  /*a320*/  FENCE.VIEW.ASYNC.S ;  /* 0x00000000000073c6 */ /* 0x002fe80000000000 */
[----:B------:R-:W1:Y:S02]  /*a330*/  FENCE.VIEW.ASYNC.S ;  /* 0x00000000000073c6 */ /* 0x000e640000000000 */
[----:B-1----:R0:W1:Y:S02]  /*a340*/  @!UP3 SYNCS.EXCH.64 URZ, [UR52+0x14010], UR4 ;  /* 0x0140100434ffb5b2 */ /* 0x0020640008000100 */
[----:B-1----:R-:W-:Y:S01]  /*a350*/  BAR.SYNC.DEFER_BLOCKING 0x0 ;  /* 0x0000000000007b1d */ /* 0x002fe20000010000 */
[----:B------:R-:W-:Y:S01]  /*a360*/  IADD3 R194, P2, PT, R2, 0x12e, RZ ;  /* 0x0000012e02c27810 */ /* 0x000fe20007f5e0ff */
[----:B------:R-:W-:Y:S01]  /*a370*/  IMAD.X R223, RZ, RZ, R3, P0 ;  /* 0x000000ffffdf7224 */ /* 0x000fe200000e0603 */
[----:B------:R-:W-:-:S02]  /*a380*/  IADD3.X R148, PT, PT, RZ, R3, RZ, P1, !PT ;  /* 0x00000003ff947210 */ /* 0x000fc40000ffe4ff */
[C---:B------:R-:W-:Y:S02]  /*a390*/  IADD3 R197, P1, PT, R2.reuse, 0x12f, RZ ;  /* 0x0000012f02c57810 */ /* 0x040fe40007f3e0ff */
[C---:B------:R-:W-:Y:S02]  /*a3a0*/  IADD3 R196, P0, PT, R2.reuse, 0x130, RZ ;  /* 0x0000013002c47810 */ /* 0x040fe40007f1e0ff */
[-C--:B------:R-:W-:Y:S02]  /*a3b0*/  IADD3.X R149, PT, PT, RZ, R3.reuse, RZ, P3, !PT ;  /* 0x00000003ff957210 */ /* 0x080fe40001ffe4ff */
[C---:B------:R-:W-:Y:S02]  /*a3c0*/  IADD3 R43, P5, PT, R2.reuse, 0x13f, RZ ;  /* 0x0000013f022b7810 */ /* 0x040fe40007fbe0ff */
[----:B------:R-:W-:Y:S01]  /*a3d0*/  IADD3 R199, P3, PT, R2, 0x131, RZ ;  /* 0x0000013102c77810 */ /* 0x000fe20007f7e0ff */
[--C-:B------:R-:W-:Y:S01]  /*a3e0*/  IMAD.X R222, RZ, RZ, R3.reuse, P2 ;  /* 0x000000ffffde7224 */ /* 0x100fe200010e0603 */
[----:B------:R-:W-:Y:S01]  /*a3f0*/  IADD3.X R221, PT, PT, RZ, R3, RZ, P1, !PT ;  /* 0x00000003ffdd7210 */ /* 0x000fe20000ffe4ff */
[----:B------:R-:W-:Y:S01]  /*a400*/  IMAD.X R220, RZ, RZ, R3, P0 ;  /* 0x000000ffffdc7224 */ /* 0x000fe200000e0603 */
[----:B------:R-:W-:-:S02]  /*a410*/  ISETP.GT.U32.AND P4, PT, R43, R134, PT ;  /* 0x000000862b00720c */ /* 0x000fc40003f84070 */
[C---:B------:R-:W-:Y:S02]  /*a420*/  IADD3 R198, P2, PT, R2.reuse, 0x132, RZ ;  /* 0x0000013202c67810 */ /* 0x040fe40007f5e0ff */
[----:B------:R-:W-:Y:S02]  /*a430*/  IADD3 R201, P1, PT, R2, 0x133, RZ ;  /* 0x0000013302c97810 */ /* 0x000fe40007f3e0ff */
[----:B------:R-:W-:Y:S01]  /*a440*/  IADD3.X R150, PT, PT, RZ, R3, RZ, P3, !PT ;  /* 0x00000003ff967210 */ /* 0x000fe20001ffe4ff */
[----:B0-----:R-:W-:Y:S10]  /*a450*/  BRA.U UP2, `(.L_x_13) ;  /* 0x00000001027c7547 */ /* 0x001ff4000b800000 */
[----:B------:R-:W-:Y:S01]  /*a460*/  UMOV UR48, 0x0 ;  /* 0x0000000000307882 */ /* 0x000fe20000000000 */
[----:B------:R-:W-:Y:S01]  /*a470*/  UMOV UR49, 0x8208010 ;  /* 0x0820801000317882 */ /* 0x000fe20000000000 */
[----:B------:R-:W-:Y:S01]  /*a480*/  UIADD3 UR73, UPT, UPT, UR53, 0x100, URZ ;  /* 0x0000010035497890 */ /* 0x000fe2000fffe0ff */
[----:B------:R-:W-:Y:S01]  /*a490*/  UMOV UR46, UR64 ;  /* 0x00000040002e7c82 */ /* 0x000fe20008000000 */
[----:B------:R-:W-:Y:S01]  /*a4a0*/  UMOV UR47, 0x40004040 ;  /* 0x40004040002f7882 */ /* 0x000fe20000000000 */
[----:B------:R-:W-:Y:S01]  /*a4b0*/  UIADD3 UR4, UPT, UPT, UR52, 0x14010, URZ ;  /* 0x0001401034047890 */ /* 0x000fe2000fffe0ff */
[----:B------:R0:W-:Y:S01]  /*a4c0*/  UTCHMMA gdesc[UR46], gdesc[UR8], tmem[UR57], tmem[UR48], idesc[UR49], !UPT ;  /* 0x00ff30082e0075ea */ /* 0x0001e2000f800039 */
[----:B------:R-:W-:Y:S02]  /*a4d0*/  UIADD3 UR74, UPT, UPT, UR53, 0x100, URZ ;  /* 0x00000100354a7890 */ /* 0x000fe4000fffe0ff */
[----:B------:R-:W-:Y:S01]  /*a4e0*/  UIADD3 UR75, UPT, UPT, UR53, 0x100, URZ ;  /* 0x00000100354b7890 */ /* 0x000fe2000fffe0ff */
[----:B------:R-:W-:Y:S01]  /*a4f0*/  UMOV UR70, 0x0 ;  /* 0x0000000000467882 */ /* 0x000fe20000000000 */
[----:B------:R-:W-:Y:S01]  /*a500*/  UMOV UR71, 0x8208010 ;  /* 0x0820801000477882 */ /* 0x000fe20000000000 */
[----:B------:R-:W-:Y:S01]  /*a510*/  UMOV UR76, 0x0 ;  /* 0x00000000004c7882 */ /* 0x000fe20000000000 */
[----:B------:R-:W-:Y:S01]  /*a520*/  UMOV UR77, 0x8208010 ;  /* 0x08208010004d7882 */ /* 0x000fe20000000000 */
[----:B------:R1:W-:Y:S01]  /*a530*/  UTCHMMA gdesc[UR12], gdesc[UR14], tmem[UR57], tmem[UR70], idesc[UR71], UPT ;  /* 0x00ff460e0c0075ea */ /* 0x0003e2000b800039 */
[----:B0-----:R-:W-:Y:S01]  /*a540*/  UIADD3 UR46, UPT, UPT, UR53, 0x100, URZ ;  /* 0x00000100352e7890 */ /* 0x001fe2000fffe0ff */
[----:B------:R1:W-:Y:S01]  /*a550*/  UTCHMMA gdesc[UR16], gdesc[UR30], tmem[UR57], tmem[UR76], idesc[UR77], UPT ;  /* 0x00ff4c1e100075ea */ /* 0x0003e2000b800039 */
[----:B------:R-:W-:Y:S01]  /*a560*/  UMOV UR5, URZ ;  /* 0x000000ff00057c82 */ /* 0x000fe20008000000 */
[----:B------:R-:W-:Y:S01]  /*a570*/  UMOV UR68, 0x0 ;  /* 0x0000000000447882 */ /* 0x000fe20000000000 */
[----:B------:R-:W-:Y:S01]  /*a580*/  UMOV UR69, 0x8208010 ;  /* 0x0820801000457882 */ /* 0x000fe20000000000 */
[----:B------:R-:W-:Y:S01]  /*a590*/  UMOV UR47, UR4 ;  /* 0x00000004002f7c82 */ /* 0x000fe20008000000 */
        /* <DEDUP_REMOVED lines=11> */
.L_x_13:
[----:B------:R-:W0:Y:S01]  /*a650*/  SYNCS.PHASECHK.TRANS64.TRYWAIT P0, [UR52+0x14010], RZ ;  /* 0x014010ffff0075a7 */ /* 0x000e220008001134 */
[C---:B------:R-:W-:Y:S01]  /*a660*/  IADD3 R200, P3, PT, R2.reuse, 0x134, RZ ;  /* 0x0000013402c87810 */ /* 0x040fe20007f7e0ff */
[--C-:B------:R-:W-:Y:S01]  /*a670*/  IMAD.X R219, RZ, RZ, R3.reuse, P2 ;  /* 0x000000ffffdb7224 */ /* 0x100fe200010e0603 */
[-C--:B------:R-:W-:Y:S02]  /*a680*/  IADD3.X R151, PT, PT, RZ, R3.reuse, RZ, P1, !PT ;  /* 0x00000003ff977210 */ /* 0x080fe40000ffe4ff */
[C---:B------:R-:W-:Y:S01]  /*a690*/  IADD3 R202, P1, PT, R2.reuse, 0x136, RZ ;  /* 0x0000013602ca7810 */ /* 0x040fe20007f3e0ff */
[--C-:B------:R-:W-:Y:S01]  /*a6a0*/  IMAD.X R218, RZ, RZ, R3.reuse, P3 ;  /* 0x000000ffffda7224 */ /* 0x100fe200018e0603 */
[C---:B------:R-:W-:Y:S02]  /*a6b0*/  IADD3 R203, P2, PT, R2.reuse, 0x135, RZ ;  /* 0x0000013502cb7810 */ /* 0x040fe40007f5e0ff */
[----:B------:R-:W-:Y:S01]  /*a6c0*/  IADD3 R205, P3, PT, R2, 0x137, RZ ;  /* 0x0000013702cd7810 */ /* 0x000fe20007f7e0ff */
[----:B------:R-:W-:Y:S01]  /*a6d0*/  IMAD.X R216, RZ, RZ, R3, P1 ;  /* 0x000000ffffd87224 */ /* 0x000fe200008e0603 */
[----:B------:R-:W-:-:S02]  /*a6e0*/  IADD3.X R217, PT, PT, RZ, R3, RZ, P2, !PT ;  /* 0x00000003ffd97210 */ /* 0x000fc400017fe4ff */
[C---:B------:R-:W-:Y:S02]  /*a6f0*/  IADD3 R204, P2, PT, R2.reuse, 0x138, RZ ;  /* 0x0000013802cc7810 */ /* 0x040fe40007f5e0ff */
[C---:B------:R-:W-:Y:S02]  /*a700*/  IADD3 R207, P1, PT, R2.reuse, 0x139, RZ ;  /* 0x0000013902cf7810 */ /* 0x040fe40007f3e0ff */
[-C--:B------:R-:W-:Y:S01]  /*a710*/  IADD3.X R152, PT, PT, RZ, R3.reuse, RZ, P3, !PT ;  /* 0x00000003ff987210 */ /* 0x080fe20001ffe4ff */
[--C-:B------:R-:W-:Y:S01]  /*a720*/  IMAD.X R215, RZ, RZ, R3.reuse, P2 ;  /* 0x000000ffffd77224 */ /* 0x100fe200010e0603 */
[C---:B------:R-:W-:Y:S02]  /*a730*/  IADD3 R206, P3, PT, R2.reuse, 0x13a, RZ ;  /* 0x0000013a02ce7810 */ /* 0x040fe40007f7e0ff */
[----:B------:R-:W-:Y:S02]  /*a740*/  IADD3.X R153, PT, PT, RZ, R3, RZ, P1, !PT ;  /* 0x00000003ff997210 */ /* 0x000fe40000ffe4ff */
[C---:B------:R-:W-:Y:S01]  /*a750*/  IADD3 R208, P1, PT, R2.reuse, 0x13c, RZ ;  /* 0x0000013c02d07810 */ /* 0x040fe20007f3e0ff */
[----:B------:R-:W-:Y:S01]  /*a760*/  IMAD.X R214, RZ, RZ, R3, P3 ;  /* 0x000000ffffd67224 */ /* 0x000fe200018e0603 */
[----:B------:R-:W-:-:S02]  /*a770*/  IADD3 R209, P2, PT, R2, 0x13b, RZ ;  /* 0x0000013b02d17810 */ /* 0x000fc40007f5e0ff */
[C---:B------:R-:W-:Y:S01]  /*a780*/  IADD3 R5, P3, PT, R2.reuse, 0x13e, RZ ;  /* 0x0000013e02057810 */ /* 0x040fe20007f7e0ff */
[--C-:B------:R-:W-:Y:S01]  /*a790*/  IMAD.X R138, RZ, RZ, R3.reuse, P1 ;  /* 0x000000ffff8a7224 */ /* 0x100fe200008e0603 */
[-C--:B------:R-:W-:Y:S02]  /*a7a0*/  IADD3.X R154, PT, PT, RZ, R3.reuse, RZ, P2, !PT ;  /* 0x00000003ff9a7210 */ /* 0x080fe400017fe4ff */
[C---:B------:R-:W-:Y:S02]  /*a7b0*/  IADD3 R6, P2, PT, R2.reuse, 0x13d, RZ ;  /* 0x0000013d02067810 */ /* 0x040fe40007f5e0ff */
[----:B------:R-:W-:Y:S02]  /*a7c0*/  ISETP.GT.U32.AND P1, PT, R5, R134, PT ;  /* 0x000000860500720c */ /* 0x000fe40003f24070 */
[----:B------:R-:W-:Y:S01]  /*a7d0*/  IADD3 R5, PT, PT, R2, 0x100, RZ ;  /* 0x0000010002057810 */ /* 0x000fe20007ffe0ff */
[----:B------:R-:W-:Y:S01]  /*a7e0*/  IMAD.X R210, RZ, RZ, R3, P2 ;  /* 0x000000ffffd27224 */ /* 0x000fe200010e0603 */
[----:B------:R-:W-:-:S02]  /*a7f0*/  IADD3.X R211, PT, PT, RZ, R3, RZ, P3, !PT ;  /* 0x00000003ffd37210 */ /* 0x000fc40001ffe4ff */
[-C--:B------:R-:W-:Y:S01]  /*a800*/  ISETP.GT.U32.AND P3, PT, R5, R134.reuse, PT ;  /* 0x000000860500720c */ /* 0x080fe20003f64070 */
[----:B------:R-:W-:Y:S01]  /*a810*/  VIADD R5, R2, 0x102 ;  /* 0x0000010202057836 */ /* 0x000fe20000000000 */
[----:B------:R-:W-:Y:S01]  /*a820*/  ISETP.GT.U32.AND P2, PT, R6, R134, PT ;  /* 0x000000860600720c */ /* 0x000fe20003f44070 */
[----:B0-----:R-:W-:-:S12]  /*a830*/  @!P0 BRA `(.L_x_14) ;  /* 0x0000008c00d08947 */ /* 0x001fd80003800000 */
.L_x_23:
[----:B------:R-:W-:Y:S01]  /*a840*/  BAR.SYNC.DEFER_BLOCKING 0x0 ;  /* 0x0000000000007b1d */ /* 0x000fe20000010000 */
[-C--:B------:R-:W-:Y:S01]  /*a850*/  ISETP.GT.U32.AND P0, PT, R5, R134.reuse, PT ;  /* 0x000000860500720c */ /* 0x080fe20003f04070 */
[----:B------:R-:W-:Y:S01]  /*a860*/  VIADD R252, R2, 0x101 ;  /* 0x0000010102fc7836 */ /* 0x000fe20000000000 */
[----:B------:R-:W-:Y:S02]  /*a870*/  ISETP.GT.U32.AND.EX P3, PT, R4, RZ, PT, P3 ;  /* 0x000000ff0400720c */ /* 0x000fe40003f64130 */
[----:B------:R-:W-:Y:S02]  /*a880*/  IADD3.X R250, PT, PT, RZ, R3, RZ, P5, !PT ;  /* 0x00000003fffa7210 */ /* 0x000fe40002ffe4ff */
[----:B------:R-:W-:Y:S01]  /*a890*/  ISETP.GT.U32.AND P6, PT, R252, R134, PT ;  /* 0x00000086fc00720c */ /* 0x000fe20003fc4070 */
[----:B------:R-:W0:Y:S01]  /*a8a0*/  LDTM.x128 R4, tmem[UR58] ;  /* 0x0000003a000479ee */ /* 0x000e2200083c0000 */
[----:B------:R2:W-:Y:S01]  /*a8b0*/  STL [R1+0x234], R132 ;  /* 0x0002348401007387 */ /* 0x0005e20000100800 */
[----:B0-----:R-:W-:Y:S01]  /*a8c0*/  FMUL R133, R4, UR63 ;  /* 0x0000003f04857c20 */ /* 0x001fe20008400000 */
[----:B------:R-:W-:-:S04]  /*a8d0*/  IADD3 R4, P5, PT, R2, 0x140, RZ ;  /* 0x0000014002047810 */ /* 0x000fc80007fbe0ff */
[----:B------:R-:W-:Y:S02]  /*a8e0*/  IADD3.X R251, PT, PT, RZ, R3, RZ, P5, !PT ;  /* 0x00000003fffb7210 */ /* 0x000fe40002ffe4ff */
[----:B------:R-:W-:Y:S02]  /*a8f0*/  IADD3 R252, P5, PT, R2, 0x141, RZ ;  /* 0x0000014102fc7810 */ /* 0x000fe40007fbe0ff */
[----:B--2---:R-:W-:Y:S02]  /*a900*/  FSEL R132, R133, -INF , !P3 ;  /* 0xff80000085847808 */ /* 0x004fe40005800000 */
[----:B------:R-:W-:Y:S01]  /*a910*/  ISETP.GT.U32.AND P3, PT, R252, R134, PT ;  /* 0x00000086fc00720c */ /* 0x000fe20003f64070 */
[----:B------:R-:W-:Y:S01]  /*a920*/  IMAD.X R252, RZ, RZ, R3, P5 ;  /* 0x000000fffffc7224 */ /* 0x000fe200028e0603 */
[----:B------:R-:W-:Y:S01]  /*a930*/  ISETP.GT.U32.AND.EX P5, PT, R249, RZ, PT, P0 ;  /* 0x000000fff900720c */ /* 0x000fe20003fa4100 */
[----:B------:R-:W-:Y:S01]  /*a940*/  FMUL R5, R5, UR63 ;  /* 0x0000003f05057c20 */ /* 0x000fe20008400000 */
[----:B------:R-:W-:Y:S01]  /*a950*/  ISETP.GT.U32.AND.EX P0, PT, R248, RZ, PT, P6 ;  /* 0x000000fff800720c */ /* 0x000fe20003f04160 */
[----:B------:R-:W2:Y:S01]  /*a960*/  LDL.LU R133, [R1+0xc] ;  /* 0x00000c0001857983 */ /* 0x000ea20000300800 */
[----:B------:R-:W-:Y:S01]  /*a970*/  IADD3 R248, P6, PT, R2, 0x142, RZ ;  /* 0x0000014202f87810 */ /* 0x000fe20007fde0ff */
[----:B------:R-:W-:-:S02]  /*a980*/  FMUL R6, R6, UR63 ;  /* 0x0000003f06067c20 */ /* 0x000fc40008400000 */
[----:B------:R0:W-:Y:S01]  /*a990*/  STL [R1+0x24], R132 ;  /* 0x0000248401007387 */ /* 0x0001e20000100800 */
[----:B------:R-:W-:Y:S02]  /*a9a0*/  IADD3.X R249, PT, PT, RZ, R3, RZ, P6, !PT ;  /* 0x00000003fff97210 */ /* 0x000fe400037fe4ff */
[----:B------:R-:W-:Y:S02]  /*a9b0*/  ISETP.GT.U32.AND P6, PT, R155, R134, PT ;  /* 0x000000869b00720c */ /* 0x000fe40003fc4070 */
[----:B0-----:R-:W-:Y:S02]  /*a9c0*/  FSEL R132, R5, -INF , !P0 ;  /* 0xff80000005847808 */ /* 0x001fe40004000000 */
[----:B------:R-:W3:Y:S04]  /*a9d0*/  LDL.LU R5, [R1+0x4] ;  /* 0x0000040001057983 */ /* 0x000ee80000300800 */
[----:B------:R0:W-:Y:S04]  /*a9e0*/  STL [R1+0x20], R132 ;  /* 0x0000208401007387 */ /* 0x0001e80000100800 */
[----:B------:R-:W4:Y:S01]  /*a9f0*/  LDL.LU R155, [R1] ;  /* 0x00000000019b7983 */ /* 0x000f220000300800 */
[----:B------:R-:W-:-:S03]  /*aa00*/  FSEL R6, R6, -INF , !P5 ;  /* 0xff80000006067808 */ /* 0x000fc60006800000 */
[----:B0-----:R-:W2:Y:S01]  /*aa10*/  LDL.LU R132, [R1+0x8] ;  /* 0x0000080001847983 */ /* 0x001ea20000300800 */
[----:B------:R-:W-:Y:S01]  /*aa20*/  FMUL R7, R7, UR63 ;  /* 0x0000003f07077c20 */ /* 0x000fe20008400000 */
[----:B------:R-:W-:Y:S01]  /*aa30*/  FMUL R8, R8, UR63 ;  /* 0x0000003f08087c20 */ /* 0x000fe20008400000 */
[----:B------:R-:W-:Y:S01]  /*aa40*/  FMUL R9, R9, UR63 ;  /* 0x0000003f09097c20 */ /* 0x000fe20008400000 */
[----:B------:R0:W-:Y:S01]  /*aa50*/  STL [R1+0x1c], R6 ;  /* 0x00001c0601007387 */ /* 0x0001e20000100800 */
[----:B------:R-:W-:Y:S01]  /*aa60*/  FMUL R66, R66, UR63 ;  /* 0x0000003f42427c20 */ /* 0x000fe20008400000 */
[----:B------:R-:W-:Y:S01]  /*aa70*/  ISETP.GT.U32.AND.EX P1, PT, R211, RZ, PT, P1 ;  /* 0x000000ffd300720c */ /* 0x000fe20003f24110 */
[----:B------:R-:W-:Y:S01]  /*aa80*/  FMUL R68, R68, UR63 ;  /* 0x0000003f44447c20 */ /* 0x000fe20008400000 */
[----:B------:R-:W-:Y:S01]  /*aa90*/  ISETP.GT.U32.AND.EX P4, PT, R250, RZ, PT, P4 ;  /* 0x000000fffa00720c */ /* 0x000fe20003f84140 */
[----:B------:R-:W-:Y:S01]  /*aaa0*/  FMUL R10, R10, UR63 ;  /* 0x0000003f0a0a7c20 */ /* 0x000fe20008400000 */
[----:B------:R-:W-:-:S02]  /*aab0*/  FSEL R66, R66, -INF , !P1 ;  /* 0xff80000042427808 */ /* 0x000fc40004800000 */
[----:B------:R-:W-:-:S04]  /*aac0*/  ISETP.GT.U32.AND P1, PT, R4, R134, PT ;  /* 0x000000860400720c */ /* 0x000fc80003f24070 */
[----:B------:R-:W-:Y:S02]  /*aad0*/  ISETP.GT.U32.AND.EX P1, PT, R251, RZ, PT, P1 ;  /* 0x000000fffb00720c */ /* 0x000fe40003f24110 */
[----:B------:R-:W-:Y:S02]  /*aae0*/  ISETP.GT.U32.AND.EX P3, PT, R252, RZ, PT, P3 ;  /* 0x000000fffc00720c */ /* 0x000fe40003f64130 */
[----:B------:R-:W-:Y:S02]  /*aaf0*/  FSEL R68, R68, -INF , !P1 ;  /* 0xff80000044447808 */ /* 0x000fe40004800000 */
[----:B------:R-:W-:-:S04]  /*ab00*/  ISETP.GT.U32.AND P1, PT, R248, R134, PT ;  /* 0x00000086f800720c */ /* 0x000fc80003f24070 */
[----:B------:R-:W-:Y:S02]  /*ab10*/  ISETP.GT.U32.AND.EX P1, PT, R249, RZ, PT, P1 ;  /* 0x000000fff900720c */ /* 0x000fe40003f24110 */
[----:B---3--:R-:W-:Y:S02]  /*ab20*/  ISETP.GT.U32.AND P0, PT, R5, R134, PT ;  /* 0x000000860500720c */ /* 0x008fe40003f04070 */
[----:B------:R-:W-:-:S05]  /*ab30*/  IADD3 R5, P5, PT, R2, 0x143, RZ ;  /* 0x0000014302057810 */ /* 0x000fca0007fbe0ff */
[----:B0-----:R-:W-:Y:S01]  /*ab40*/  IMAD.X R6, RZ, RZ, R3, P5 ;  /* 0x000000ffff067224 */ /* 0x001fe200028e0603 */
[----:B----4-:R-:W-:Y:S02]  /*ab50*/  ISETP.GT.U32.AND.EX P0, PT, R155, RZ, PT, P0 ;  /* 0x000000ff9b00720c */ /* 0x010fe40003f04100 */
[----:B------:R-:W-:Y:S02]  /*ab60*/  ISETP.GT.U32.AND.EX P5, PT, R247, RZ, PT, P6 ;  /* 0x000000fff700720c */ /* 0x000fe40003fa4160 */
[----:B------:R-:W-:Y:S02]  /*ab70*/  FSEL R7, R7, -INF , !P0 ;  /* 0xff80000007077808 */ /* 0x000fe40004000000 */
[----:B--2---:R-:W-:Y:S02]  /*ab80*/  ISETP.GT.U32.AND P0, PT, R133, R134, PT ;  /* 0x000000868500720c */ /* 0x004fe40003f04070 */
[----:B------:R-:W-:Y:S01]  /*ab90*/  FSEL R8, R8, -INF , !P5 ;  /* 0xff80000008087808 */ /* 0x000fe20006800000 */
[----:B------:R0:W-:Y:S01]  /*aba0*/  STL [R1+0x18], R7 ;  /* 0x0000180701007387 */ /* 0x0001e20000100800 */
[----:B------:R-:W-:-:S02]  /*abb0*/  ISETP.GT.U32.AND.EX P0, PT, R132, RZ, PT, P0 ;  /* 0x000000ff8400720c */ /* 0x000fc40003f04100 */
[----:B------:R-:W-:Y:S01]  /*abc0*/  IADD3 R155, P6, PT, R2, 0x144, RZ ;  /* 0x00000144029b7810 */ /* 0x000fe20007fde0ff */
[----:B------:R2:W-:Y:S01]  /*abd0*/  STL [R1+0x14], R8 ;  /* 0x0000140801007387 */ /* 0x0005e20000100800 */
[----:B------:R-:W-:Y:S02]  /*abe0*/  FSEL R132, R9, -INF , !P0 ;  /* 0xff80000009847808 */ /* 0x000fe40004000000 */
[----:B------:R-:W-:Y:S01]  /*abf0*/  IADD3.X R247, PT, PT, RZ, R3, RZ, P6, !PT ;  /* 0x00000003fff77210 */ /* 0x000fe200037fe4ff */
[----:B------:R-:W3:Y:S01]  /*ac00*/  LDL.LU R9, [R1+0x10] ;  /* 0x0000100001097983 */ /* 0x000ee20000300800 */
[----:B------:R-:W-:Y:S02]  /*ac10*/  ISETP.GT.U32.AND P6, PT, R156, R134, PT ;  /* 0x000000869c00720c */ /* 0x000fe40003fc4070 */
[----:B0-----:R-:W-:Y:S01]  /*ac20*/  IADD3 R7, P5, PT, R2, 0x145, RZ ;  /* 0x0000014502077810 */ /* 0x001fe20007fbe0ff */
[----:B------:R-:W4:Y:S04]  /*ac30*/  LDL.LU R250, [R1+0x14] ;  /* 0x0000140001fa7983 */ /* 0x000f280000300800 */
[----:B------:R-:W4:Y:S01]  /*ac40*/  LDL.LU R252, [R1+0x18] ;  /* 0x0000180001fc7983 */ /* 0x000f220000300800 */
[----:B--2---:R-:W-:Y:S01]  /*ac50*/  IMAD.X R8, RZ, RZ, R3, P5 ;  /* 0x000000ffff087224 */ /* 0x004fe200028e0603 */
[----:B------:R-:W-:-:S02]  /*ac60*/  ISETP.GT.U32.AND.EX P5, PT, R246, RZ, PT, P6 ;  /* 0x000000fff600720c */ /* 0x000fc40003fa4160 */
[----:B------:R-:W2:Y:S01]  /*ac70*/  LDL.LU R251, [R1+0x1c] ;  /* 0x00001c0001fb7983 */ /* 0x000ea20000300800 */
[----:B------:R-:W-:-:S03]  /*ac80*/  IADD3 R156, P6, PT, R2, 0x146, RZ ;  /* 0x00000146029c7810 */ /* 0x000fc60007fde0ff */
[----:B------:R-:W2:Y:S01]  /*ac90*/  LDL.LU R248, [R1+0x20] ;  /* 0x0000200001f87983 */ /* 0x000ea20000300800 */
[----:B------:R-:W-:Y:S02]  /*aca0*/  FSEL R133, R10, -INF , !P5 ;  /* 0xff8000000a857808 */ /* 0x000fe40006800000 */
[----:B------:R-:W-:Y:S01]  /*acb0*/  IADD3.X R246, PT, PT, RZ, R3, RZ, P6, !PT ;  /* 0x00000003fff67210 */ /* 0x000fe200037fe4ff */
[----:B------:R-:W2:Y:S01]  /*acc0*/  LDL.LU R249, [R1+0x24] ;  /* 0x0000240001f97983 */ /* 0x000ea20000300800 */
[----:B------:R-:W-:Y:S01]  /*acd0*/  ISETP.GT.U32.AND P6, PT, R157, R134, PT ;  /* 0x000000869d00720c */ /* 0x000fe20003fc4070 */
        /* <DEDUP_REMOVED lines=34> */
[----:B------:R-:W-:-:S03]  /*af00*/  FMUL R44, R44, UR63 ;  /* 0x0000003f2c2c7c20 */ /* 0x000fc60008400000 */
[----:B------:R-:W-:Y:S02]  /*af10*/  FSEL R67, R67, -INF , !P4 ;  /* 0xff80000043437808 */ /* 0x000fe40006000000 */
[----:B------:R-:W-:Y:S01]  /*af20*/  ISETP.GT.U32.AND P4, PT, R5, R134, PT ;  /* 0x000000860500720c */ /* 0x000fe20003f84070 */
[----:B------:R-:W-:Y:S01]  /*af30*/  FMUL R71, R71, UR63 ;  /* 0x0000003f47477c20 */ /* 0x000fe20008400000 */
[----:B------:R-:W-:Y:S02]  /*af40*/  FMUL R69, R69, UR63 ;  /* 0x0000003f45457c20 */ /* 0x000fe40008400000 */
[----:B------:R-:W-:Y:S01]  /*af50*/  ISETP.GT.U32.AND.EX P4, PT, R6, RZ, PT, P4 ;  /* 0x000000ff0600720c */ /* 0x000fe20003f84140 */
[----:B------:R-:W-:Y:S01]  /*af60*/  FMUL R4, R70, UR63 ;  /* 0x0000003f46047c20 */ /* 0x000fe20008400000 */
[----:B------:R-:W-:Y:S02]  /*af70*/  FMUL R46, R46, UR63 ;  /* 0x0000003f2e2e7c20 */ /* 0x000fe40008400000 */
[----:B------:R-:W-:Y:S01]  /*af80*/  FSEL R71, R71, -INF , !P4 ;  /* 0xff80000047477808 */ /* 0x000fe20006000000 */
[----:B------:R-:W-:Y:S01]  /*af90*/  FMUL R45, R45, UR63 ;  /* 0x0000003f2d2d7c20 */ /* 0x000fe20008400000 */
[----:B------:R-:W-:-:S02]  /*afa0*/  FSEL R69, R69, -INF , !P3 ;  /* 0xff80000045457808 */ /* 0x000fc40005800000 */
[-C--:B------:R-:W-:Y:S01]  /*afb0*/  ISETP.GT.U32.AND P3, PT, R7, R134.reuse, PT ;  /* 0x000000860700720c */ /* 0x080fe20003f64070 */
[----:B------:R-:W-:Y:S01]  /*afc0*/  FMUL R7, R75, UR63 ;  /* 0x0000003f4b077c20 */ /* 0x000fe20008400000 */
[----:B------:R-:W-:Y:S02]  /*afd0*/  FSEL R4, R4, -INF , !P1 ;  /* 0xff80000004047808 */ /* 0x000fe40004800000 */
[----:B---3--:R-:W-:Y:S02]  /*afe0*/  ISETP.GT.U32.AND P0, PT, R9, R134, PT ;  /* 0x000000860900720c */ /* 0x008fe40003f04070 */
[----:B------:R-:W-:-:S05]  /*aff0*/  IADD3 R9, P5, PT, R2, 0x147, RZ ;  /* 0x0000014702097810 */ /* 0x000fca0007fbe0ff */
[----:B------:R-:W-:Y:S01]  /*b000*/  IMAD.X R10, RZ, RZ, R3, P5 ;  /* 0x000000ffff0a7224 */ /* 0x000fe200028e0603 */
[----:B------:R-:W-:Y:S02]  /*b010*/  ISETP.GT.U32.AND.EX P5, PT, R245, RZ, PT, P6 ;  /* 0x000000fff500720c */ /* 0x000fe40003fa4160 */
[----:B------:R-:W-:Y:S02]  /*b020*/  IADD3 R157, P6, PT, R2, 0x148, RZ ;  /* 0x00000148029d7810 */ /* 0x000fe40007fde0ff */
[----:B------:R-:W-:Y:S02]  /*b030*/  ISETP.GT.U32.AND.EX P0, PT, R213, RZ, PT, P0 ;  /* 0x000000ffd500720c */ /* 0x000fe40003f04100 */
[----:B------:R-:W-:Y:S02]  /*b040*/  IADD3.X R213, PT, PT, RZ, R3, RZ, P6, !PT ;  /* 0x00000003ffd57210 */ /* 0x000fe400037fe4ff */
[----:B------:R-:W-:Y:S02]  /*b050*/  ISETP.GT.U32.AND P6, PT, R158, R134, PT ;  /* 0x000000869e00720c */ /* 0x000fe40003fc4070 */
[----:B------:R-:W-:-:S02]  /*b060*/  FSEL R12, R12, -INF , !P5 ;  /* 0xff8000000c0c7808 */ /* 0x000fc40006800000 */
[----:B------:R-:W-:Y:S02]  /*b070*/  IADD3 R158, P5, PT, R2, 0x149, RZ ;  /* 0x00000149029e7810 */ /* 0x000fe40007fbe0ff */
[----:B------:R-:W-:Y:S02]  /*b080*/  FSEL R11, R11, -INF , !P0 ;  /* 0xff8000000b0b7808 */ /* 0x000fe40004000000 */
[----:B------:R-:W-:Y:S01]  /*b090*/  ISETP.GT.U32.AND P0, PT, R159, R134, PT ;  /* 0x000000869f00720c */ /* 0x000fe20003f04070 */
[----:B------:R-:W-:Y:S01]  /*b0a0*/  IMAD.X R159, RZ, RZ, R3, P5 ;  /* 0x000000ffff9f7224 */ /* 0x000fe200028e0603 */
[----:B------:R-:W-:Y:S02]  /*b0b0*/  ISETP.GT.U32.AND.EX P5, PT, R244, RZ, PT, P6 ;  /* 0x000000fff400720c */ /* 0x000fe40003fa4160 */
[----:B------:R-:W-:Y:S02]  /*b0c0*/  ISETP.GT.U32.AND.EX P0, PT, R212, RZ, PT, P0 ;  /* 0x000000ffd400720c */ /* 0x000fe40003f04100 */
[----:B------:R-:W-:-:S02]  /*b0d0*/  IADD3 R212, P6, PT, R2, 0x14a, RZ ;  /* 0x0000014a02d47810 */ /* 0x000fc40007fde0ff */
[----:B------:R-:W-:Y:S02]  /*b0e0*/  FSEL R14, R14, -INF , !P5 ;  /* 0xff8000000e0e7808 */ /* 0x000fe40006800000 */
[----:B------:R-:W-:Y:S02]  /*b0f0*/  IADD3.X R244, PT, PT, RZ, R3, RZ, P6, !PT ;  /* 0x00000003fff47210 */ /* 0x000fe400037fe4ff */
[-C--:B------:R-:W-:Y:S02]  /*b100*/  ISETP.GT.U32.AND P6, PT, R160, R134.reuse, PT ;  /* 0x00000086a000720c */ /* 0x080fe40003fc4070 */
[----:B------:R-:W-:Y:S02]  /*b110*/  IADD3 R160, P5, PT, R2, 0x14b, RZ ;  /* 0x0000014b02a07810 */ /* 0x000fe40007fbe0ff */
[----:B------:R-:W-:Y:S02]  /*b120*/  FSEL R13, R13, -INF , !P0 ;  /* 0xff8000000d0d7808 */ /* 0x000fe40004000000 */
[----:B------:R-:W-:Y:S01]  /*b130*/  ISETP.GT.U32.AND P0, PT, R161, R134, PT ;  /* 0x00000086a100720c */ /* 0x000fe20003f04070 */
[----:B------:R-:W-:Y:S01]  /*b140*/  IMAD.X R161, RZ, RZ, R3, P5 ;  /* 0x000000ffffa17224 */ /* 0x000fe200028e0603 */
[----:B------:R-:W-:-:S02]  /*b150*/  ISETP.GT.U32.AND.EX P5, PT, R243, RZ, PT, P6 ;  /* 0x000000fff300720c */ /* 0x000fc40003fa4160 */
[----:B------:R-:W-:Y:S02]  /*b160*/  ISETP.GT.U32.AND.EX P0, PT, R0, RZ, PT, P0 ;  /* 0x000000ff0000720c */ /* 0x000fe40003f04100 */
[----:B------:R-:W-:Y:S02]  /*b170*/  IADD3 R0, P6, PT, R2, 0x14c, RZ ;  /* 0x0000014c02007810 */ /* 0x000fe40007fde0ff */
[----:B------:R-:W-:Y:S02]  /*b180*/  FSEL R16, R16, -INF , !P5 ;  /* 0xff80000010107808 */ /* 0x000fe40006800000 */
[----:B------:R-:W-:Y:S02]  /*b190*/  IADD3.X R243, PT, PT, RZ, R3, RZ, P6, !PT ;  /* 0x00000003fff37210 */ /* 0x000fe400037fe4ff */
[----:B------:R-:W-:Y:S02]  /*b1a0*/  ISETP.GT.U32.AND P6, PT, R162, R134, PT ;  /* 0x00000086a200720c */ /* 0x000fe40003fc4070 */
[----:B------:R-:W-:-:S02]  /*b1b0*/  IADD3 R162, P5, PT, R2, 0x14d, RZ ;  /* 0x0000014d02a27810 */ /* 0x000fc40007fbe0ff */
[----:B------:R-:W-:Y:S02]  /*b1c0*/  FSEL R15, R15, -INF , !P0 ;  /* 0xff8000000f0f7808 */ /* 0x000fe40004000000 */
[----:B------:R-:W-:Y:S01]  /*b1d0*/  ISETP.GT.U32.AND P0, PT, R163, R134, PT ;  /* 0x00000086a300720c */ /* 0x000fe20003f04070 */
[----:B------:R-:W-:Y:S01]  /*b1e0*/  IMAD.X R163, RZ, RZ, R3, P5 ;  /* 0x000000ffffa37224 */ /* 0x000fe200028e0603 */
[----:B------:R-:W-:Y:S02]  /*b1f0*/  ISETP.GT.U32.AND.EX P5, PT, R241, RZ, PT, P6 ;  /* 0x000000fff100720c */ /* 0x000fe40003fa4160 */
[----:B------:R-:W-:Y:S02]  /*b200*/  ISETP.GT.U32.AND.EX P0, PT, R137, RZ, PT, P0 ;  /* 0x000000ff8900720c */ /* 0x000fe40003f04100 */
[----:B------:R-:W-:Y:S02]  /*b210*/  IADD3 R137, P6, PT, R2, 0x14e, RZ ;  /* 0x0000014e02897810 */ /* 0x000fe40007fde0ff */
[----:B------:R-:W-:-:S02]  /*b220*/  FSEL R18, R18, -INF , !P5 ;  /* 0xff80000012127808 */ /* 0x000fc40006800000 */
        /* <DEDUP_REMOVED lines=17> */
[----:B------:R-:W-:Y:S02]  /*b340*/  IADD3 R240, P6, PT, R2, 0x152, RZ ;  /* 0x0000015202f07810 */ /* 0x000fe40007fde0ff */
[----:B------:R-:W-:Y:S02]  /*b350*/  ISETP.GT.U32.AND.EX P0, PT, R139, RZ, PT, P0 ;  /* 0x000000ff8b00720c */ /* 0x000fe40003f04100 */
[----:B------:R-:W-:-:S02]  /*b360*/  IADD3.X R139, PT, PT, RZ, R3, RZ, P6, !PT ;  /* 0x00000003ff8b7210 */ /* 0x000fc400037fe4ff */
[-C--:B------:R-:W-:Y:S02]  /*b370*/  ISETP.GT.U32.AND P6, PT, R168, R134.reuse, PT ;  /* 0x00000086a800720c */ /* 0x080fe40003fc4070 */
[----:B------:R-:W-:Y:S02]  /*b380*/  FSEL R22, R22, -INF , !P5 ;  /* 0xff80000016167808 */ /* 0x000fe40006800000 */
        /* <DEDUP_REMOVED lines=10> */
[----:B------:R-:W-:-:S02]  /*b430*/  FSEL R23, R23, -INF , !P0 ;  /* 0xff80000017177808 */ /* 0x000fc40004000000 */
[----:B------:R-:W-:Y:S02]  /*b440*/  IADD3 R170, P5, PT, R2, 0x155, RZ ;  /* 0x0000015502aa7810 */ /* 0x000fe40007fbe0ff */
[----:B------:R-:W-:-:S03]  /*b450*/  ISETP.GT.U32.AND P0, PT, R171, R134, PT ;  /* 0x00000086ab00720c */ /* 0x000fc60003f04070 */
[----:B------:R-:W-:Y:S01]  /*b460*/  IMAD.X R171, RZ, RZ, R3, P5 ;  /* 0x000000ffffab7224 */ /* 0x000fe200028e0603 */
[----:B------:R-:W-:Y:S02]  /*b470*/  ISETP.GT.U32.AND.EX P0, PT, R141, RZ, PT, P0 ;  /* 0x000000ff8d00720c */ /* 0x000fe40003f04100 */
[----:B------:R-:W-:Y:S02]  /*b480*/  ISETP.GT.U32.AND.EX P5, PT, R238, RZ, PT, P6 ;  /* 0x000000ffee00720c */ /* 0x000fe40003fa4160 */
[----:B------:R-:W-:Y:S02]  /*b490*/  IADD3 R141, P6, PT, R2, 0x156, RZ ;  /* 0x00000156028d7810 */ /* 0x000fe40007fde0ff */
[----:B------:R-:W-:Y:S02]  /*b4a0*/  FSEL R25, R25, -INF , !P0 ;  /* 0xff80000019197808 */ /* 0x000fe40004000000 */
[----:B------:R-:W-:Y:S02]  /*b4b0*/  FSEL R26, R26, -INF , !P5 ;  /* 0xff8000001a1a7808 */ /* 0x000fe40006800000 */
[----:B------:R-:W-:-:S02]  /*b4c0*/  ISETP.GT.U32.AND P0, PT, R173, R134, PT ;  /* 0x00000086ad00720c */ /* 0x000fc40003f04070 */
[----:B------:R-:W-:Y:S02]  /*b4d0*/  IADD3 R173, P5, PT, R2, 0x157, RZ ;  /* 0x0000015702ad7810 */ /* 0x000fe40007fbe0ff */
[----:B------:R-:W-:Y:S02]  /*b4e0*/  IADD3.X R238, PT, PT, RZ, R3, RZ, P6, !PT ;  /* 0x00000003ffee7210 */ /* 0x000fe400037fe4ff */
        /* <DEDUP_REMOVED lines=95> */
[-C--:B------:R-:W-:Y:S02]  /*bae0*/  ISETP.GT.U32.AND P4, PT, R9, R134.reuse, PT ;  /* 0x000000860900720c */ /* 0x080fe40003f84070 */
[----:B------:R-:W-:Y:S02]  /*baf0*/  IADD3.X R224, PT, PT, RZ, R3, RZ, P6, !PT ;  /* 0x00000003ffe07210 */ /* 0x000fe400037fe4ff */
[-C--:B------:R-:W-:Y:S02]  /*bb00*/  ISETP.GT.U32.AND P1, PT, R155, R134.reuse, PT ;  /* 0x000000869b00720c */ /* 0x080fe40003f24070 */
[----:B------:R-:W-:Y:S02]  /*bb10*/  ISETP.GT.U32.AND.EX P4, PT, R10, RZ, PT, P4 ;  /* 0x000000ff0a00720c */ /* 0x000fe40003f84140 */
[----:B------:R-:W-:Y:S02]  /*bb20*/  ISETP.GT.U32.AND P6, PT, R192, R134, PT ;  /* 0x00000086c000720c */ /* 0x000fe40003fc4070 */
[----:B------:R-:W-:Y:S01]  /*bb30*/  FSEL R46, R46, -INF , !P5 ;  /* 0xff8000002e2e7808 */ /* 0x000fe20006800000 */
[----:B------:R-:W-:Y:S01]  /*bb40*/  FMUL R5, R72, UR63 ;  /* 0x0000003f48057c20 */ /* 0x000fe20008400000 */
[----:B------:R-:W-:-:S02]  /*bb50*/  IADD3 R192, P5, PT, R2, 0x16b, RZ ;  /* 0x0000016b02c07810 */ /* 0x000fc40007fbe0ff */
[----:B------:R-:W-:Y:S02]  /*bb60*/  FSEL R45, R45, -INF , !P0 ;  /* 0xff8000002d2d7808 */ /* 0x000fe40004000000 */
[-C--:B------:R-:W-:Y:S02]  /*bb70*/  ISETP.GT.U32.AND P0, PT, R193, R134.reuse, PT ;  /* 0x00000086c100720c */ /* 0x080fe40003f04070 */
[----:B------:R-:W-:Y:S02]  /*bb80*/  ISETP.GT.U32.AND.EX P1, PT, R247, RZ, PT, P1 ;  /* 0x000000fff700720c */ /* 0x000fe40003f24110 */
[----:B------:R-:W-:Y:S02]  /*bb90*/  FSEL R7, R7, -INF , !P4 ;  /* 0xff80000007077808 */ /* 0x000fe40006000000 */
[----:B------:R-:W-:Y:S01]  /*bba0*/  ISETP.GT.U32.AND P4, PT, R0, R134, PT ;  /* 0x000000860000720c */ /* 0x000fe20003f84070 */
[----:B------:R-:W-:Y:S01]  /*bbb0*/  IMAD.X R193, RZ, RZ, R3, P5 ;  /* 0x000000ffffc17224 */ /* 0x000fe200028e0603 */
[----:B--2---:R-:W-:Y:S01]  /*bbc0*/  FMNMX3 R0, R249, R248, R251, !PT ;  /* 0x000000f8f9007276 */ /* 0x004fe200078000fb */
[----:B------:R-:W-:Y:S01]  /*bbd0*/  FMUL R48, R48, UR63 ;  /* 0x0000003f30307c20 */ /* 0x000fe20008400000 */
[----:B------:R-:W-:-:S02]  /*bbe0*/  ISETP.GT.U32.AND.EX P5, PT, R223, RZ, PT, P6 ;  /* 0x000000ffdf00720c */ /* 0x000fc40003fa4160 */
[----:B------:R-:W-:Y:S02]  /*bbf0*/  ISETP.GT.U32.AND.EX P0, PT, R148, RZ, PT, P0 ;  /* 0x000000ff9400720c */ /* 0x000fe40003f04100 */
[----:B------:R-:W-:Y:S01]  /*bc00*/  FSEL R5, R5, -INF , !P1 ;  /* 0xff80000005057808 */ /* 0x000fe20004800000 */
[----:B------:R-:W-:Y:S01]  /*bc10*/  FMUL R47, R47, UR63 ;  /* 0x0000003f2f2f7c20 */ /* 0x000fe20008400000 */
[----:B------:R-:W-:Y:S02]  /*bc20*/  IADD3 R148, P6, PT, R2, 0x16c, RZ ;  /* 0x0000016c02947810 */ /* 0x000fe40007fde0ff */
[----:B------:R-:W-:Y:S02]  /*bc30*/  ISETP.GT.U32.AND P1, PT, R156, R134, PT ;  /* 0x000000869c00720c */ /* 0x000fe40003f24070 */
[----:B----4-:R-:W-:Y:S01]  /*bc40*/  FMNMX3 R0, R0, R252, R250, !PT ;  /* 0x000000fc00007276 */ /* 0x010fe200078000fa */
[----:B------:R-:W-:Y:S01]  /*bc50*/  FMUL R6, R74, UR63 ;  /* 0x0000003f4a067c20 */ /* 0x000fe20008400000 */
[----:B------:R-:W-:-:S02]  /*bc60*/  IADD3.X R223, PT, PT, RZ, R3, RZ, P6, !PT ;  /* 0x00000003ffdf7210 */ /* 0x000fc400037fe4ff */
[----:B------:R-:W-:Y:S02]  /*bc70*/  ISETP.GT.U32.AND.EX P1, PT, R246, RZ, PT, P1 ;  /* 0x000000fff600720c */ /* 0x000fe40003f24110 */
[----:B------:R-:W-:Y:S02]  /*bc80*/  ISETP.GT.U32.AND P6, PT, R194, R134, PT ;  /* 0x00000086c200720c */ /* 0x000fe40003fc4070 */
[----:B------:R-:W-:Y:S02]  /*bc90*/  FSEL R48, R48, -INF , !P5 ;  /* 0xff80000030307808 */ /* 0x000fe40006800000 */
[----:B------:R-:W-:Y:S02]  /*bca0*/  FMNMX3 R0, R0, R132, R133, !PT ;  /* 0x0000008400007276 */ /* 0x000fe40007800085 */
[----:B------:R-:W-:Y:S02]  /*bcb0*/  FSEL R47, R47, -INF , !P0 ;  /* 0xff8000002f2f7808 */ /* 0x000fe40004000000 */
[----:B------:R-:W-:-:S02]  /*bcc0*/  IADD3 R194, P5, PT, R2, 0x16d, RZ ;  /* 0x0000016d02c27810 */ /* 0x000fc40007fbe0ff */
[-C--:B------:R-:W-:Y:S02]  /*bcd0*/  ISETP.GT.U32.AND P0, PT, R195, R134.reuse, PT ;  /* 0x00000086c300720c */ /* 0x080fe40003f04070 */
[----:B------:R-:W-:Y:S01]  /*bce0*/  FSEL R6, R6, -INF , !P1 ;  /* 0xff80000006067808 */ /* 0x000fe20004800000 */
[----:B------:R-:W-:Y:S01]  /*bcf0*/  FMUL R49, R49, UR63 ;  /* 0x0000003f31317c20 */ /* 0x000fe20008400000 */
[----:B------:R-:W-:Y:S02]  /*bd00*/  ISETP.GT.U32.AND P1, PT, R157, R134, PT ;  /* 0x000000869d00720c */ /* 0x000fe40003f24070 */
[----:B------:R-:W-:Y:S01]  /*bd10*/  FMNMX3 R0, R0, R11, R12, !PT ;  /* 0x0000000b00007276 */ /* 0x000fe2000780000c */
[----:B------:R-:W-:Y:S01]  /*bd20*/  IMAD.X R195, RZ, RZ, R3, P5 ;  /* 0x000000ffffc37224 */ /* 0x000fe200028e0603 */
[----:B------:R-:W-:Y:S01]  /*bd30*/  ISETP.GT.U32.AND.EX P0, PT, R149, RZ, PT, P0 ;  /* 0x000000ff9500720c */ /* 0x000fe20003f04100 */
[----:B------:R-:W-:Y:S01]  /*bd40*/  FMUL R50, R50, UR63 ;  /* 0x0000003f32327c20 */ /* 0x000fe20008400000 */
[----:B------:R-:W-:Y:S01]  /*bd50*/  ISETP.GT.U32.AND.EX P3, PT, R8, RZ, PT, P3 ;  /* 0x000000ff0800720c */ /* 0x000fe20003f64130 */
[----:B------:R-:W-:Y:S01]  /*bd60*/  FMUL R8, R76, UR63 ;  /* 0x0000003f4c087c20 */ /* 0x000fe20008400000 */
[----:B------:R-:W-:-:S02]  /*bd70*/  ISETP.GT.U32.AND.EX P5, PT, R222, RZ, PT, P6 ;  /* 0x000000ffde00720c */ /* 0x000fc40003fa4160 */
[----:B------:R-:W-:Y:S02]  /*bd80*/  ISETP.GT.U32.AND.EX P1, PT, R213, RZ, PT, P1 ;  /* 0x000000ffd500720c */ /* 0x000fe40003f24110 */
[----:B------:R-:W-:Y:S02]  /*bd90*/  FMNMX3 R0, R0, R13, R14, !PT ;  /* 0x0000000d00007276 */ /* 0x000fe4000780000e */
[----:B------:R-:W-:Y:S02]  /*bda0*/  IADD3 R149, P6, PT, R2, 0x16e, RZ ;  /* 0x0000016e02957810 */ /* 0x000fe40007fde0ff */
[----:B------:R-:W-:Y:S02]  /*bdb0*/  FSEL R49, R49, -INF , !P0 ;  /* 0xff80000031317808 */ /* 0x000fe40004000000 */
[----:B------:R-:W-:Y:S02]  /*bdc0*/  FSEL R50, R50, -INF , !P5 ;  /* 0xff80000032327808 */ /* 0x000fe40006800000 */
[----:B------:R-:W-:-:S02]  /*bdd0*/  ISETP.GT.U32.AND P0, PT, R197, R134, PT ;  /* 0x00000086c500720c */ /* 0x000fc40003f04070 */
[----:B------:R-:W-:Y:S02]  /*bde0*/  IADD3 R197, P5, PT, R2, 0x16f, RZ ;  /* 0x0000016f02c57810 */ /* 0x000fe40007fbe0ff */
[----:B------:R-:W-:Y:S02]  /*bdf0*/  FSEL R8, R8, -INF , !P1 ;  /* 0xff80000008087808 */ /* 0x000fe40004800000 */
[----:B------:R-:W-:Y:S02]  /*be00*/  FMNMX3 R0, R0, R15, R16, !PT ;  /* 0x0000000f00007276 */ /* 0x000fe40007800010 */
[----:B------:R-:W-:Y:S02]  /*be10*/  IADD3.X R222, PT, PT, RZ, R3, RZ, P6, !PT ;  /* 0x00000003ffde7210 */ /* 0x000fe400037fe4ff */
[-C--:B------:R-:W-:Y:S02]  /*be20*/  ISETP.GT.U32.AND P1, PT, R212, R134.reuse, PT ;  /* 0x00000086d400720c */ /* 0x080fe40003f24070 */
[----:B------:R-:W-:Y:S01]  /*be30*/  ISETP.GT.U32.AND P6, PT, R196, R134, PT ;  /* 0x00000086c400720c */ /* 0x000fe20003fc4070 */
[----:B------:R-:W-:Y:S01]  /*be40*/  FMUL R10, R78, UR63 ;  /* 0x0000003f4e0a7c20 */ /* 0x000fe20008400000 */
[----:B------:R-:W-:Y:S01]  /*be50*/  FMNMX3 R0, R0, R17, R18, !PT ;  /* 0x0000001100007276 */ /* 0x000fe20007800012 */
[----:B------:R-:W-:Y:S01]  /*be60*/  IMAD.X R196, RZ, RZ, R3, P5 ;  /* 0x000000ffffc47224 */ /* 0x000fe200028e0603 */
[----:B------:R-:W-:Y:S01]  /*be70*/  ISETP.GT.U32.AND.EX P1, PT, R244, RZ, PT, P1 ;  /* 0x000000fff400720c */ /* 0x000fe20003f24110 */
[----:B------:R-:W-:Y:S01]  /*be80*/  FMUL R52, R52, UR63 ;  /* 0x0000003f34347c20 */ /* 0x000fe20008400000 */
[----:B------:R-:W-:-:S02]  /*be90*/  ISETP.GT.U32.AND.EX P5, PT, R220, RZ, PT, P6 ;  /* 0x000000ffdc00720c */ /* 0x000fc40003fa4160 */
[----:B------:R-:W-:Y:S01]  /*bea0*/  ISETP.GT.U32.AND.EX P0, PT, R221, RZ, PT, P0 ;  /* 0x000000ffdd00720c */ /* 0x000fe20003f04100 */
[----:B------:R-:W-:Y:S01]  /*beb0*/  FMUL R72, R80, UR63 ;  /* 0x0000003f50487c20 */ /* 0x000fe20008400000 */
[----:B------:R-:W-:Y:S01]  /*bec0*/  IADD3 R221, P6, PT, R2, 0x170, RZ ;  /* 0x0000017002dd7810 */ /* 0x000fe20007fde0ff */
[----:B------:R-:W-:Y:S01]  /*bed0*/  FMUL R51, R51, UR63 ;  /* 0x0000003f33337c20 */ /* 0x000fe20008400000 */
[----:B------:R-:W-:Y:S02]  /*bee0*/  FMNMX3 R0, R0, R19, R20, !PT ;  /* 0x0000001300007276 */ /* 0x000fe40007800014 */
[----:B------:R-:W-:Y:S02]  /*bef0*/  ISETP.GT.U32.AND.EX P4, PT, R243, RZ, PT, P4 ;  /* 0x000000fff300720c */ /* 0x000fe40003f84140 */
[----:B------:R-:W-:Y:S02]  /*bf00*/  FSEL R10, R10, -INF , !P1 ;  /* 0xff8000000a0a7808 */ /* 0x000fe40004800000 */
[----:B------:R-:W-:-:S02]  /*bf10*/  ISETP.GT.U32.AND P1, PT, R164, R134, PT ;  /* 0x00000086a400720c */ /* 0x000fc40003f24070 */
[----:B------:R-:W-:Y:S01]  /*bf20*/  IADD3.X R220, PT, PT, RZ, R3, RZ, P6, !PT ;  /* 0x00000003ffdc7210 */ /* 0x000fe200037fe4ff */
[----:B------:R-:W-:Y:S01]  /*bf30*/  FMUL R76, R83, UR63 ;  /* 0x0000003f534c7c20 */ /* 0x000fe20008400000 */
[----:B------:R-:W-:Y:S02]  /*bf40*/  ISETP.GT.U32.AND P6, PT, R198, R134, PT ;  /* 0x00000086c600720c */ /* 0x000fe40003fc4070 */
[----:B------:R-:W-:Y:S02]  /*bf50*/  FSEL R52, R52, -INF , !P5 ;  /* 0xff80000034347808 */ /* 0x000fe40006800000 */
[----:B------:R-:W-:Y:S02]  /*bf60*/  FMNMX3 R0, R0, R21, R22, !PT ;  /* 0x0000001500007276 */ /* 0x000fe40007800016 */
[----:B------:R-:W-:Y:S02]  /*bf70*/  IADD3 R198, P5, PT, R2, 0x171, RZ ;  /* 0x0000017102c67810 */ /* 0x000fe40007fbe0ff */
[----:B------:R-:W-:-:S02]  /*bf80*/  FSEL R72, R72, -INF , !P4 ;  /* 0xff80000048487808 */ /* 0x000fc40006000000 */
[----:B------:R-:W-:Y:S02]  /*bf90*/  FSEL R51, R51, -INF , !P0 ;  /* 0xff80000033337808 */ /* 0x000fe40004000000 */
[-C--:B------:R-:W-:Y:S02]  /*bfa0*/  ISETP.GT.U32.AND P4, PT, R137, R134.reuse, PT ;  /* 0x000000868900720c */ /* 0x080fe40003f84070 */
[----:B------:R-:W-:Y:S02]  /*bfb0*/  ISETP.GT.U32.AND.EX P1, PT, R165, RZ, PT, P1 ;  /* 0x000000ffa500720c */ /* 0x000fe40003f24110 */
[----:B------:R-:W-:Y:S01]  /*bfc0*/  ISETP.GT.U32.AND P0, PT, R199, R134, PT ;  /* 0x00000086c700720c */ /* 0x000fe20003f04070 */
[----:B------:R-:W-:Y:S01]  /*bfd0*/  FMUL R75, R82, UR63 ;  /* 0x0000003f524b7c20 */ /* 0x000fe20008400000 */
[----:B------:R-:W-:Y:S01]  /*bfe0*/  FMNMX3 R0, R0, R23, R24, !PT ;  /* 0x0000001700007276 */ /* 0x000fe20007800018 */
[----:B------:R-:W-:Y:S01]  /*bff0*/  IMAD.X R199, RZ, RZ, R3, P5 ;  /* 0x000000ffffc77224 */ /* 0x000fe200028e0603 */
[----:B------:R-:W-:-:S02]  /*c000*/  ISETP.GT.U32.AND.EX P4, PT, R241, RZ, PT, P4 ;  /* 0x000000fff100720c */ /* 0x000fc40003f84140 */
[----:B------:R-:W-:Y:S01]  /*c010*/  FSEL R76, R76, -INF , !P1 ;  /* 0xff8000004c4c7808 */ /* 0x000fe20004800000 */
[----:B------:R-:W-:Y:S01]  /*c020*/  FMUL R54, R54, UR63 ;  /* 0x0000003f36367c20 */ /* 0x000fe20008400000 */
[----:B------:R-:W-:Y:S02]  /*c030*/  ISETP.GT.U32.AND.EX P5, PT, R219, RZ, PT, P6 ;  /* 0x000000ffdb00720c */ /* 0x000fe40003fa4160 */
[----:B------:R-:W-:Y:S02]  /*c040*/  ISETP.GT.U32.AND.EX P0, PT, R150, RZ, PT, P0 ;  /* 0x000000ff9600720c */ /* 0x000fe40003f04100 */
[----:B------:R-:W-:Y:S01]  /*c050*/  ISETP.GT.U32.AND P1, PT, R166, R134, PT ;  /* 0x00000086a600720c */ /* 0x000fe20003f24070 */
[----:B------:R-:W-:Y:S01]  /*c060*/  FMUL R53, R53, UR63 ;  /* 0x0000003f35357c20 */ /* 0x000fe20008400000 */
[----:B------:R-:W-:Y:S02]  /*c070*/  IADD3 R150, P6, PT, R2, 0x172, RZ ;  /* 0x0000017202967810 */ /* 0x000fe40007fde0ff */
[----:B------:R-:W-:Y:S01]  /*c080*/  FMNMX3 R0, R0, R25, R26, !PT ;  /* 0x0000001900007276 */ /* 0x000fe2000780001a */
[----:B------:R-:W-:Y:S01]  /*c090*/  FMUL R78, R85, UR63 ;  /* 0x0000003f554e7c20 */ /* 0x000fe20008400000 */
[----:B------:R-:W-:-:S02]  /*c0a0*/  FSEL R75, R75, -INF , !P4 ;  /* 0xff8000004b4b7808 */ /* 0x000fc40006000000 */
[-C--:B------:R-:W-:Y:S02]  /*c0b0*/  ISETP.GT.U32.AND P4, PT, R136, R134.reuse, PT ;  /* 0x000000868800720c */ /* 0x080fe40003f84070 */
[----:B------:R-:W-:Y:S01]  /*c0c0*/  ISETP.GT.U32.AND.EX P1, PT, R167, RZ, PT, P1 ;  /* 0x000000ffa700720c */ /* 0x000fe20003f24110 */
[----:B------:R-:W-:Y:S01]  /*c0d0*/  FMUL R9, R77, UR63 ;  /* 0x0000003f4d097c20 */ /* 0x000fe20008400000 */
[----:B------:R-:W-:Y:S02]  /*c0e0*/  IADD3.X R219, PT, PT, RZ, R3, RZ, P6, !PT ;  /* 0x00000003ffdb7210 */ /* 0x000fe400037fe4ff */
[----:B------:R-:W-:Y:S01]  /*c0f0*/  FMNMX3 R0, R0, R27, R28, !PT ;  /* 0x0000001b00007276 */ /* 0x000fe2000780001c */
[----:B------:R-:W-:Y:S01]  /*c100*/  FMUL R77, R84, UR63 ;  /* 0x0000003f544d7c20 */ /* 0x000fe20008400000 */
[----:B------:R-:W-:Y:S02]  /*c110*/  ISETP.GT.U32.AND P6, PT, R200, R134, PT ;  /* 0x00000086c800720c */ /* 0x000fe40003fc4070 */
[----:B------:R-:W-:-:S02]  /*c120*/  FSEL R54, R54, -INF , !P5 ;  /* 0xff80000036367808 */ /* 0x000fc40006800000 */
[----:B------:R-:W-:Y:S02]  /*c130*/  FSEL R53, R53, -INF , !P0 ;  /* 0xff80000035357808 */ /* 0x000fe40004000000 */
[----:B------:R-:W-:Y:S02]  /*c140*/  IADD3 R200, P5, PT, R2, 0x173, RZ ;  /* 0x0000017302c87810 */ /* 0x000fe40007fbe0ff */
[-C--:B------:R-:W-:Y:S02]  /*c150*/  ISETP.GT.U32.AND P0, PT, R201, R134.reuse, PT ;  /* 0x00000086c900720c */ /* 0x080fe40003f04070 */
[----:B------:R-:W-:Y:S02]  /*c160*/  ISETP.GT.U32.AND.EX P4, PT, R242, RZ, PT, P4 ;  /* 0x000000fff200720c */ /* 0x000fe40003f84140 */
[----:B------:R-:W-:Y:S02]  /*c170*/  FSEL R78, R78, -INF , !P1 ;  /* 0xff8000004e4e7808 */ /* 0x000fe40004800000 */
[----:B------:R-:W-:-:S02]  /*c180*/  ISETP.GT.U32.AND P1, PT, R168, R134, PT ;  /* 0x00000086a800720c */ /* 0x000fc40003f24070 */
[----:B------:R-:W-:Y:S01]  /*c190*/  FMNMX3 R0, R0, R29, R30, !PT ;  /* 0x0000001d00007276 */ /* 0x000fe2000780001e */
[----:B------:R-:W-:Y:S01]  /*c1a0*/  FMUL R55, R55, UR63 ;  /* 0x0000003f37377c20 */ /* 0x000fe20008400000 */
[----:B------:R-:W-:Y:S01]  /*c1b0*/  IMAD.X R201, RZ, RZ, R3, P5 ;  /* 0x000000ffffc97224 */ /* 0x000fe200028e0603 */
[----:B------:R-:W-:Y:S01]  /*c1c0*/  ISETP.GT.U32.AND.EX P0, PT, R151, RZ, PT, P0 ;  /* 0x000000ff9700720c */ /* 0x000fe20003f04100 */
[----:B------:R-:W-:Y:S01]  /*c1d0*/  FMUL R56, R56, UR63 ;  /* 0x0000003f38387c20 */ /* 0x000fe20008400000 */
[----:B------:R-:W-:Y:S01]  /*c1e0*/  FSEL R77, R77, -INF , !P4 ;  /* 0xff8000004d4d7808 */ /* 0x000fe20006000000 */
[----:B------:R-:W-:Y:S01]  /*c1f0*/  FMUL R80, R87, UR63 ;  /* 0x0000003f57507c20 */ /* 0x000fe20008400000 */
[----:B------:R-:W-:Y:S02]  /*c200*/  ISETP.GT.U32.AND.EX P5, PT, R218, RZ, PT, P6 ;  /* 0x000000ffda00720c */ /* 0x000fe40003fa4160 */
[----:B------:R-:W-:Y:S02]  /*c210*/  ISETP.GT.U32.AND P4, PT, R240, R134, PT ;  /* 0x00000086f000720c */ /* 0x000fe40003f84070 */
[----:B------:R-:W-:-:S02]  /*c220*/  ISETP.GT.U32.AND.EX P1, PT, R169, RZ, PT, P1 ;  /* 0x000000ffa900720c */ /* 0x000fc40003f24110 */
[----:B------:R-:W-:Y:S01]  /*c230*/  FMNMX3 R0, R0, R31, R32, !PT ;  /* 0x0000001f00007276 */ /* 0x000fe20007800020 */
[----:B------:R-:W-:Y:S01]  /*c240*/  FMUL R70, R79, UR63 ;  /* 0x0000003f4f467c20 */ /* 0x000fe20008400000 */
[----:B------:R-:W-:Y:S01]  /*c250*/  IADD3 R151, P6, PT, R2, 0x174, RZ ;  /* 0x0000017402977810 */ /* 0x000fe20007fde0ff */
[----:B------:R-:W-:Y:S01]  /*c260*/  FMUL R79, R86, UR63 ;  /* 0x0000003f564f7c20 */ /* 0x000fe20008400000 */
[----:B------:R-:W-:Y:S02]  /*c270*/  FSEL R55, R55, -INF , !P0 ;  /* 0xff80000037377808 */ /* 0x000fe40004000000 */
[----:B------:R-:W-:Y:S02]  /*c280*/  FSEL R56, R56, -INF , !P5 ;  /* 0xff80000038387808 */ /* 0x000fe40006800000 */
[----:B------:R-:W-:Y:S02]  /*c290*/  ISETP.GT.U32.AND P0, PT, R203, R134, PT ;  /* 0x00000086cb00720c */ /* 0x000fe40003f04070 */
[----:B------:R-:W-:-:S02]  /*c2a0*/  ISETP.GT.U32.AND.EX P4, PT, R139, RZ, PT, P4 ;  /* 0x000000ff8b00720c */ /* 0x000fc40003f84140 */
[----:B------:R-:W-:Y:S02]  /*c2b0*/  FSEL R80, R80, -INF , !P1 ;  /* 0xff80000050507808 */ /* 0x000fe40004800000 */
[----:B------:R-:W-:Y:S02]  /*c2c0*/  FMNMX3 R0, R0, R33, R34, !PT ;  /* 0x0000002100007276 */ /* 0x000fe40007800022 */
[----:B------:R-:W-:Y:S02]  /*c2d0*/  IADD3 R203, P5, PT, R2, 0x175, RZ ;  /* 0x0000017502cb7810 */ /* 0x000fe40007fbe0ff */
[-C--:B------:R-:W-:Y:S02]  /*c2e0*/  ISETP.GT.U32.AND P1, PT, R170, R134.reuse, PT ;  /* 0x00000086aa00720c */ /* 0x080fe40003f24070 */
[----:B------:R-:W-:Y:S01]  /*c2f0*/  IADD3.X R218, PT, PT, RZ, R3, RZ, P6, !PT ;  /* 0x00000003ffda7210 */ /* 0x000fe200037fe4ff */
[----:B------:R-:W-:Y:S01]  /*c300*/  FMUL R82, R89, UR63 ;  /* 0x0000003f59527c20 */ /* 0x000fe20008400000 */
[----:B------:R-:W-:-:S02]  /*c310*/  ISETP.GT.U32.AND P6, PT, R202, R134, PT ;  /* 0x00000086ca00720c */ /* 0x000fc40003fc4070 */
[----:B------:R-:W-:Y:S02]  /*c320*/  FSEL R79, R79, -INF , !P4 ;  /* 0xff8000004f4f7808 */ /* 0x000fe40006000000 */
[----:B------:R-:W-:Y:S01]  /*c330*/  FMNMX3 R0, R0, R35, R36, !PT ;  /* 0x0000002300007276 */ /* 0x000fe20007800024 */
[----:B------:R-:W-:Y:S01]  /*c340*/  IMAD.X R202, RZ, RZ, R3, P5 ;  /* 0x000000ffffca7224 */ /* 0x000fe200028e0603 */
[----:B------:R-:W-:Y:S02]  /*c350*/  ISETP.GT.U32.AND P4, PT, R140, R134, PT ;  /* 0x000000868c00720c */ /* 0x000fe40003f84070 */
[----:B------:R-:W-:Y:S01]  /*c360*/  ISETP.GT.U32.AND.EX P1, PT, R171, RZ, PT, P1 ;  /* 0x000000ffab00720c */ /* 0x000fe20003f24110 */
[----:B------:R-:W-:Y:S01]  /*c370*/  FMUL R74, R81, UR63 ;  /* 0x0000003f514a7c20 */ /* 0x000fe20008400000 */
[----:B------:R-:W-:Y:S01]  /*c380*/  ISETP.GT.U32.AND.EX P5, PT, R216, RZ, PT, P6 ;  /* 0x000000ffd800720c */ /* 0x000fe20003fa4160 */
[----:B------:R-:W-:Y:S01]  /*c390*/  FMUL R58, R58, UR63 ;  /* 0x0000003f3a3a7c20 */ /* 0x000fe20008400000 */
[----:B------:R-:W-:Y:S01]  /*c3a0*/  ISETP.GT.U32.AND.EX P0, PT, R217, RZ, PT, P0 ;  /* 0x000000ffd900720c */ /* 0x000fe20003f04100 */
[----:B------:R-:W-:Y:S01]  /*c3b0*/  FMUL R81, R88, UR63 ;  /* 0x0000003f58517c20 */ /* 0x000fe20008400000 */
[----:B------:R-:W-:-:S02]  /*c3c0*/  IADD3 R217, P6, PT, R2, 0x176, RZ ;  /* 0x0000017602d97810 */ /* 0x000fc40007fde0ff */
[----:B------:R-:W-:Y:S01]  /*c3d0*/  FMNMX3 R0, R0, R37, R38, !PT ;  /* 0x0000002500007276 */ /* 0x000fe20007800026 */
[----:B------:R-:W-:Y:S01]  /*c3e0*/  FMUL R57, R57, UR63 ;  /* 0x0000003f39397c20 */ /* 0x000fe20008400000 */
[----:B------:R-:W-:Y:S02]  /*c3f0*/  ISETP.GT.U32.AND.EX P4, PT, R239, RZ, PT, P4 ;  /* 0x000000ffef00720c */ /* 0x000fe40003f84140 */
[----:B------:R-:W-:Y:S02]  /*c400*/  FSEL R82, R82, -INF , !P1 ;  /* 0xff80000052527808 */ /* 0x000fe40004800000 */
[----:B------:R-:W-:Y:S01]  /*c410*/  ISETP.GT.U32.AND P1, PT, R173, R134, PT ;  /* 0x00000086ad00720c */ /* 0x000fe20003f24070 */
[----:B------:R-:W-:Y:S01]  /*c420*/  FMUL R84, R91, UR63 ;  /* 0x0000003f5b547c20 */ /* 0x000fe20008400000 */
[----:B------:R-:W-:Y:S02]  /*c430*/  IADD3.X R216, PT, PT, RZ, R3, RZ, P6, !PT ;  /* 0x00000003ffd87210 */ /* 0x000fe400037fe4ff */
[----:B------:R-:W-:-:S02]  /*c440*/  FMNMX3 R0, R0, R39, R40, !PT ;  /* 0x0000002700007276 */ /* 0x000fc40007800028 */
[-C--:B------:R-:W-:Y:S02]  /*c450*/  ISETP.GT.U32.AND P6, PT, R204, R134.reuse, PT ;  /* 0x00000086cc00720c */ /* 0x080fe40003fc4070 */
[----:B------:R-:W-:Y:S02]  /*c460*/  FSEL R58, R58, -INF , !P5 ;  /* 0xff8000003a3a7808 */ /* 0x000fe40006800000 */
[----:B------:R-:W-:Y:S02]  /*c470*/  FSEL R81, R81, -INF , !P4 ;  /* 0xff80000051517808 */ /* 0x000fe40006000000 */
[----:B------:R-:W-:Y:S02]  /*c480*/  IADD3 R204, P5, PT, R2, 0x177, RZ ;  /* 0x0000017702cc7810 */ /* 0x000fe40007fbe0ff */
[----:B------:R-:W-:Y:S02]  /*c490*/  ISETP.GT.U32.AND P4, PT, R141, R134, PT ;  /* 0x000000868d00720c */ /* 0x000fe40003f84070 */
[----:B------:R-:W-:-:S02]  /*c4a0*/  ISETP.GT.U32.AND.EX P1, PT, R172, RZ, PT, P1 ;  /* 0x000000ffac00720c */ /* 0x000fc40003f24110 */
[----:B------:R-:W-:Y:S01]  /*c4b0*/  FSEL R57, R57, -INF , !P0 ;  /* 0xff80000039397808 */ /* 0x000fe20004000000 */
[----:B------:R-:W-:Y:S01]  /*c4c0*/  FMUL R83, R90, UR63 ;  /* 0x0000003f5a537c20 */ /* 0x000fe20008400000 */
[-C--:B------:R-:W-:Y:S02]  /*c4d0*/  ISETP.GT.U32.AND P0, PT, R205, R134.reuse, PT ;  /* 0x00000086cd00720c */ /* 0x080fe40003f04070 */
[----:B------:R-:W-:Y:S01]  /*c4e0*/  FMNMX3 R0, R0, R41, R42, !PT ;  /* 0x0000002900007276 */ /* 0x000fe2000780002a */
[----:B------:R-:W-:Y:S01]  /*c4f0*/  IMAD.X R205, RZ, RZ, R3, P5 ;  /* 0x000000ffffcd7224 */ /* 0x000fe200028e0603 */
[----:B------:R-:W-:Y:S02]  /*c500*/  ISETP.GT.U32.AND.EX P4, PT, R238, RZ, PT, P4 ;  /* 0x000000ffee00720c */ /* 0x000fe40003f84140 */
[----:B------:R-:W-:Y:S02]  /*c510*/  FSEL R84, R84, -INF , !P1 ;  /* 0xff80000054547808 */ /* 0x000fe40004800000 */
[----:B------:R-:W-:Y:S01]  /*c520*/  ISETP.GT.U32.AND P1, PT, R174, R134, PT ;  /* 0x00000086ae00720c */ /* 0x000fe20003f24070 */
[----:B------:R-:W-:Y:S01]  /*c530*/  FMUL R60, R60, UR63 ;  /* 0x0000003f3c3c7c20 */ /* 0x000fe20008400000 */
[----:B------:R-:W-:-:S02]  /*c540*/  ISETP.GT.U32.AND.EX P5, PT, R215, RZ, PT, P6 ;  /* 0x000000ffd700720c */ /* 0x000fc40003fa4160 */
[----:B------:R-:W-:Y:S02]  /*c550*/  ISETP.GT.U32.AND.EX P0, PT, R152, RZ, PT, P0 ;  /* 0x000000ff9800720c */ /* 0x000fe40003f04100 */
[----:B------:R-:W-:Y:S01]  /*c560*/  FMNMX3 R0, R0, R43, R44, !PT ;  /* 0x0000002b00007276 */ /* 0x000fe2000780002c */
[----:B------:R-:W-:Y:S01]  /*c570*/  FMUL R86, R93, UR63 ;  /* 0x0000003f5d567c20 */ /* 0x000fe20008400000 */
[----:B------:R-:W-:Y:S01]  /*c580*/  IADD3 R152, P6, PT, R2, 0x178, RZ ;  /* 0x0000017802987810 */ /* 0x000fe20007fde0ff */
[----:B------:R-:W-:Y:S01]  /*c590*/  FMUL R59, R59, UR63 ;  /* 0x0000003f3b3b7c20 */ /* 0x000fe20008400000 */
[----:B------:R-:W-:Y:S02]  /*c5a0*/  FSEL R83, R83, -INF , !P4 ;  /* 0xff80000053537808 */ /* 0x000fe40006000000 */
[----:B------:R-:W-:Y:S02]  /*c5b0*/  ISETP.GT.U32.AND P4, PT, R237, R134, PT ;  /* 0x00000086ed00720c */ /* 0x000fe40003f84070 */
[----:B------:R-:W-:-:S02]  /*c5c0*/  ISETP.GT.U32.AND.EX P1, PT, R175, RZ, PT, P1 ;  /* 0x000000ffaf00720c */ /* 0x000fc40003f24110 */
[----:B------:R-:W-:Y:S01]  /*c5d0*/  FMNMX3 R0, R0, R45, R46, !PT ;  /* 0x0000002d00007276 */ /* 0x000fe2000780002e */
[----:B------:R-:W-:Y:S01]  /*c5e0*/  FMUL R85, R92, UR63 ;  /* 0x0000003f5c557c20 */ /* 0x000fe20008400000 */
[----:B------:R-:W-:Y:S02]  /*c5f0*/  IADD3.X R215, PT, PT, RZ, R3, RZ, P6, !PT ;  /* 0x00000003ffd77210 */ /* 0x000fe400037fe4ff */
[----:B------:R-:W-:Y:S02]  /*c600*/  ISETP.GT.U32.AND P6, PT, R206, R134, PT ;  /* 0x00000086ce00720c */ /* 0x000fe40003fc4070 */
[----:B------:R-:W-:Y:S02]  /*c610*/  FSEL R60, R60, -INF , !P5 ;  /* 0xff8000003c3c7808 */ /* 0x000fe40006800000 */
[----:B------:R-:W-:Y:S02]  /*c620*/  IADD3 R206, P5, PT, R2, 0x179, RZ ;  /* 0x0000017902ce7810 */ /* 0x000fe40007fbe0ff */
[----:B------:R-:W-:-:S02]  /*c630*/  ISETP.GT.U32.AND.EX P4, PT, R236, RZ, PT, P4 ;  /* 0x000000ffec00720c */ /* 0x000fc40003f84140 */
[----:B------:R-:W-:Y:S02]  /*c640*/  FSEL R86, R86, -INF , !P1 ;  /* 0xff80000056567808 */ /* 0x000fe40004800000 */
[----:B------:R-:W-:Y:S02]  /*c650*/  FSEL R59, R59, -INF , !P0 ;  /* 0xff8000003b3b7808 */ /* 0x000fe40004000000 */
[-C--:B------:R-:W-:Y:S02]  /*c660*/  ISETP.GT.U32.AND P1, PT, R176, R134.reuse, PT ;  /* 0x00000086b000720c */ /* 0x080fe40003f24070 */
[----:B------:R-:W-:Y:S02]  /*c670*/  FMNMX3 R0, R0, R47, R48, !PT ;  /* 0x0000002f00007276 */ /* 0x000fe40007800030 */
[----:B------:R-:W-:Y:S01]  /*c680*/  ISETP.GT.U32.AND P0, PT, R207, R134, PT ;  /* 0x00000086cf00720c */ /* 0x000fe20003f04070 */
[----:B------:R-:W-:Y:S01]  /*c690*/  FMUL R88, R95, UR63 ;  /* 0x0000003f5f587c20 */ /* 0x000fe20008400000 */
[----:B------:R-:W-:Y:S01]  /*c6a0*/  FSEL R85, R85, -INF , !P4 ;  /* 0xff80000055557808 */ /* 0x000fe20006000000 */
[----:B------:R-:W-:-:S02]  /*c6b0*/  IMAD.X R207, RZ, RZ, R3, P5 ;  /* 0x000000ffffcf7224 */ /* 0x000fc400028e0603 */
[----:B------:R-:W-:Y:S01]  /*c6c0*/  FMUL R61, R61, UR63 ;  /* 0x0000003f3d3d7c20 */ /* 0x000fe20008400000 */
[----:B------:R-:W-:Y:S02]  /*c6d0*/  ISETP.GT.U32.AND P4, PT, R142, R134, PT ;  /* 0x000000868e00720c */ /* 0x000fe40003f84070 */
[----:B------:R-:W-:Y:S02]  /*c6e0*/  ISETP.GT.U32.AND.EX P1, PT, R177, RZ, PT, P1 ;  /* 0x000000ffb100720c */ /* 0x000fe40003f24110 */
[----:B------:R-:W-:Y:S01]  /*c6f0*/  FMNMX3 R0, R0, R49, R50, !PT ;  /* 0x0000003100007276 */ /* 0x000fe20007800032 */
[----:B------:R-:W-:Y:S01]  /*c700*/  FMUL R62, R62, UR63 ;  /* 0x0000003f3e3e7c20 */ /* 0x000fe20008400000 */
[----:B------:R-:W-:Y:S02]  /*c710*/  ISETP.GT.U32.AND.EX P5, PT, R214, RZ, PT, P6 ;  /* 0x000000ffd600720c */ /* 0x000fe40003fa4160 */
[----:B------:R-:W-:Y:S01]  /*c720*/  ISETP.GT.U32.AND.EX P0, PT, R153, RZ, PT, P0 ;  /* 0x000000ff9900720c */ /* 0x000fe20003f04100 */
[----:B------:R-:W-:Y:S01]  /*c730*/  FMUL R87, R94, UR63 ;  /* 0x0000003f5e577c20 */ /* 0x000fe20008400000 */
[----:B------:R-:W-:-:S02]  /*c740*/  IADD3 R214, P6, PT, R2, 0x17a, RZ ;  /* 0x0000017a02d67810 */ /* 0x000fc40007fde0ff */
[----:B------:R-:W-:Y:S02]  /*c750*/  ISETP.GT.U32.AND.EX P4, PT, R235, RZ, PT, P4 ;  /* 0x000000ffeb00720c */ /* 0x000fe40003f84140 */
[----:B------:R-:W-:Y:S02]  /*c760*/  FSEL R88, R88, -INF , !P1 ;  /* 0xff80000058587808 */ /* 0x000fe40004800000 */
[----:B------:R-:W-:Y:S02]  /*c770*/  FMNMX3 R0, R0, R51, R52, !PT ;  /* 0x0000003300007276 */ /* 0x000fe40007800034 */
[----:B------:R-:W-:Y:S02]  /*c780*/  FSEL R61, R61, -INF , !P0 ;  /* 0xff8000003d3d7808 */ /* 0x000fe40004000000 */
[----:B------:R-:W-:Y:S02]  /*c790*/  ISETP.GT.U32.AND P1, PT, R179, R134, PT ;  /* 0x00000086b300720c */ /* 0x000fe40003f24070 */
[----:B------:R-:W-:-:S02]  /*c7a0*/  IADD3.X R153, PT, PT, RZ, R3, RZ, P6, !PT ;  /* 0x00000003ff997210 */ /* 0x000fc400037fe4ff */
[-C--:B------:R-:W-:Y:S01]  /*c7b0*/  ISETP.GT.U32.AND P0, PT, R208, R134.reuse, PT ;  /* 0x00000086d000720c */ /* 0x080fe20003f04070 */
[----:B------:R-:W-:Y:S01]  /*c7c0*/  FMUL R90, R97, UR63 ;  /* 0x0000003f615a7c20 */ /* 0x000fe20008400000 */
[----:B------:R-:W-:Y:S02]  /*c7d0*/  FSEL R62, R62, -INF , !P5 ;  /* 0xff8000003e3e7808 */ /* 0x000fe40006800000 */
[----:B------:R-:W-:Y:S02]  /*c7e0*/  IADD3 R208, P6, PT, R2, 0x17b, RZ ;  /* 0x0000017b02d07810 */ /* 0x000fe40007fde0ff */
[----:B------:R-:W-:Y:S02]  /*c7f0*/  ISETP.GT.U32.AND P5, PT, R209, R134, PT ;  /* 0x00000086d100720c */ /* 0x000fe40003fa4070 */
[----:B------:R-:W-:Y:S02]  /*c800*/  FSEL R87, R87, -INF , !P4 ;  /* 0xff80000057577808 */ /* 0x000fe40006000000 */
[----:B------:R-:W-:-:S02]  /*c810*/  FMNMX3 R0, R0, R53, R54, !PT ;  /* 0x0000003500007276 */ /* 0x000fc40007800036 */
[----:B------:R-:W-:Y:S02]  /*c820*/  ISETP.GT.U32.AND P4, PT, R143, R134, PT ;  /* 0x000000868f00720c */ /* 0x000fe40003f84070 */
[----:B------:R-:W-:Y:S01]  /*c830*/  ISETP.GT.U32.AND.EX P1, PT, R178, RZ, PT, P1 ;  /* 0x000000ffb200720c */ /* 0x000fe20003f24110 */
[----:B------:R-:W-:Y:S01]  /*c840*/  IMAD.X R209, RZ, RZ, R3, P6 ;  /* 0x000000ffffd17224 */ /* 0x000fe200030e0603 */
[----:B------:R-:W-:Y:S01]  /*c850*/  ISETP.GT.U32.AND.EX P5, PT, R154, RZ, PT, P5 ;  /* 0x000000ff9a00720c */ /* 0x000fe20003fa4150 */
[----:B------:R-:W-:Y:S01]  /*c860*/  FMUL R89, R96, UR63 ;  /* 0x0000003f60597c20 */ /* 0x000fe20008400000 */
[----:B------:R-:W-:Y:S02]  /*c870*/  FMNMX3 R0, R0, R55, R56, !PT ;  /* 0x0000003700007276 */ /* 0x000fe40007800038 */
[----:B------:R-:W-:Y:S02]  /*c880*/  IADD3 R154, P6, PT, R2, 0x17c, RZ ;  /* 0x0000017c029a7810 */ /* 0x000fe40007fde0ff */
[----:B------:R-:W-:-:S02]  /*c890*/  ISETP.GT.U32.AND.EX P4, PT, R234, RZ, PT, P4 ;  /* 0x000000ffea00720c */ /* 0x000fc40003f84140 */
[----:B------:R-:W-:Y:S02]  /*c8a0*/  FSEL R90, R90, -INF , !P1 ;  /* 0xff8000005a5a7808 */ /* 0x000fe40004800000 */
[----:B------:R-:W-:Y:S01]  /*c8b0*/  ISETP.GT.U32.AND P1, PT, R180, R134, PT ;  /* 0x00000086b400720c */ /* 0x000fe20003f24070 */
[----:B------:R-:W-:Y:S01]  /*c8c0*/  FMUL R63, R63, UR63 ;  /* 0x0000003f3f3f7c20 */ /* 0x000fe20008400000 */
[----:B------:R-:W-:Y:S01]  /*c8d0*/  FMNMX3 R0, R0, R57, R58, !PT ;  /* 0x0000003900007276 */ /* 0x000fe2000780003a */
[----:B------:R-:W-:Y:S01]  /*c8e0*/  FMUL R92, R99, UR63 ;  /* 0x0000003f635c7c20 */ /* 0x000fe20008400000 */
[----:B------:R-:W-:Y:S02]  /*c8f0*/  IADD3.X R245, PT, PT, RZ, R3, RZ, P6, !PT ;  /* 0x00000003fff57210 */ /* 0x000fe400037fe4ff */
[----:B------:R-:W-:Y:S02]  /*c900*/  ISETP.GT.U32.AND.EX P0, PT, R138, RZ, PT, P0 ;  /* 0x000000ff8a00720c */ /* 0x000fe40003f04100 */
[----:B------:R-:W-:Y:S01]  /*c910*/  FSEL R89, R89, -INF , !P4 ;  /* 0xff80000059597808 */ /* 0x000fe20006000000 */
[----:B------:R-:W-:Y:S01]  /*c920*/  FMUL R64, R64, UR63 ;  /* 0x0000003f40407c20 */ /* 0x000fe20008400000 */
[----:B------:R-:W-:-:S02]  /*c930*/  IADD3 R138, P6, PT, R2, 0x17d, RZ ;  /* 0x0000017d028a7810 */ /* 0x000fc40007fde0ff */
[-C--:B------:R-:W-:Y:S02]  /*c940*/  ISETP.GT.U32.AND P4, PT, R233, R134.reuse, PT ;  /* 0x00000086e900720c */ /* 0x080fe40003f84070 */
[----:B------:R-:W-:Y:S01]  /*c950*/  ISETP.GT.U32.AND.EX P1, PT, R181, RZ, PT, P1 ;  /* 0x000000ffb500720c */ /* 0x000fe20003f24110 */
[----:B------:R-:W-:Y:S01]  /*c960*/  FMUL R91, R98, UR63 ;  /* 0x0000003f625b7c20 */ /* 0x000fe20008400000 */
[----:B------:R-:W-:Y:S02]  /*c970*/  FMNMX3 R0, R0, R59, R60, !PT ;  /* 0x0000003b00007276 */ /* 0x000fe4000780003c */
[----:B------:R-:W-:Y:S01]  /*c980*/  FSEL R63, R63, -INF , !P5 ;  /* 0xff8000003f3f7808 */ /* 0x000fe20006800000 */
[----:B------:R-:W-:Y:S01]  /*c990*/  FMUL R65, R65, UR63 ;  /* 0x0000003f41417c20 */ /* 0x000fe20008400000 */
[----:B------:R-:W-:Y:S01]  /*c9a0*/  ISETP.GT.U32.AND P5, PT, R138, R134, PT ;  /* 0x000000868a00720c */ /* 0x000fe20003fa4070 */
[----:B------:R-:W-:Y:S01]  /*c9b0*/  IMAD.X R138, RZ, RZ, R3, P6 ;  /* 0x000000ffff8a7224 */ /* 0x000fe200030e0603 */
[----:B------:R-:W-:-:S02]  /*c9c0*/  ISETP.GT.U32.AND.EX P4, PT, R232, RZ, PT, P4 ;  /* 0x000000ffe800720c */ /* 0x000fc40003f84140 */
[----:B------:R-:W-:Y:S02]  /*c9d0*/  FSEL R92, R92, -INF , !P1 ;  /* 0xff8000005c5c7808 */ /* 0x000fe40004800000 */
[-C--:B------:R-:W-:Y:S02]  /*c9e0*/  ISETP.GT.U32.AND P1, PT, R182, R134.reuse, PT ;  /* 0x00000086b600720c */ /* 0x080fe40003f24070 */
[----:B------:R-:W-:Y:S02]  /*c9f0*/  ISETP.GT.U32.AND.EX P6, PT, R210, RZ, PT, P2 ;  /* 0x000000ffd200720c */ /* 0x000fe40003fc4120 */
[----:B------:R-:W-:Y:S02]  /*ca00*/  FSEL R64, R64, -INF , !P0 ;  /* 0xff80000040407808 */ /* 0x000fe40004000000 */
[----:B------:R-:W-:Y:S01]  /*ca10*/  FMNMX3 R0, R0, R61, R62, !PT ;  /* 0x0000003d00007276 */ /* 0x000fe2000780003e */
[----:B------:R-:W-:Y:S01]  /*ca20*/  FMUL R94, R101, UR63 ;  /* 0x0000003f655e7c20 */ /* 0x000fe20008400000 */
[----:B------:R-:W-:Y:S01]  /*ca30*/  FSEL R91, R91, -INF , !P4 ;  /* 0xff8000005b5b7808 */ /* 0x000fe20006000000 */
[----:B------:R-:W-:Y:S01]  /*ca40*/  FMUL R73, R73, UR63 ;  /* 0x0000003f49497c20 */ /* 0x000fe20008400000 */
[----:B------:R-:W-:-:S02]  /*ca50*/  ISETP.GT.U32.AND P4, PT, R144, R134, PT ;  /* 0x000000869000720c */ /* 0x000fc40003f84070 */
[----:B------:R-:W-:Y:S02]  /*ca60*/  ISETP.GT.U32.AND.EX P1, PT, R183, RZ, PT, P1 ;  /* 0x000000ffb700720c */ /* 0x000fe40003f24110 */
[----:B------:R-:W-:Y:S02]  /*ca70*/  FSEL R65, R65, -INF , !P6 ;  /* 0xff80000041417808 */ /* 0x000fe40007000000 */
[----:B------:R-:W-:Y:S01]  /*ca80*/  FMNMX3 R0, R0, R63, R64, !PT ;  /* 0x0000003f00007276 */ /* 0x000fe20007800040 */
[----:B------:R-:W-:Y:S01]  /*ca90*/  FMUL R93, R100, UR63 ;  /* 0x0000003f645d7c20 */ /* 0x000fe20008400000 */
[----:B------:R-:W-:Y:S02]  /*caa0*/  ISETP.GT.U32.AND.EX P4, PT, R231, RZ, PT, P4 ;  /* 0x000000ffe700720c */ /* 0x000fe40003f84140 */
[----:B------:R-:W-:Y:S02]  /*cab0*/  FSEL R94, R94, -INF , !P1 ;  /* 0xff8000005e5e7808 */ /* 0x000fe40004800000 */
[----:B------:R-:W-:-:S02]  /*cac0*/  ISETP.GT.U32.AND P1, PT, R185, R134, PT ;  /* 0x00000086b900720c */ /* 0x000fc40003f24070 */
[----:B------:R-:W-:Y:S02]  /*cad0*/  FMNMX3 R0, R0, R65, R66, !PT ;  /* 0x0000004100007276 */ /* 0x000fe40007800042 */
[----:B------:R-:W-:Y:S01]  /*cae0*/  FSEL R73, R73, -INF , !P3 ;  /* 0xff80000049497808 */ /* 0x000fe20005800000 */
[----:B------:R-:W-:Y:S01]  /*caf0*/  FMUL R96, R103, UR63 ;  /* 0x0000003f67607c20 */ /* 0x000fe20008400000 */
[-C--:B------:R-:W-:Y:S02]  /*cb00*/  ISETP.GT.U32.AND P3, PT, R158, R134.reuse, PT ;  /* 0x000000869e00720c */ /* 0x080fe40003f64070 */
[----:B------:R-:W-:Y:S02]  /*cb10*/  FSEL R93, R93, -INF , !P4 ;  /* 0xff8000005d5d7808 */ /* 0x000fe40006000000 */
[----:B------:R-:W-:Y:S02]  /*cb20*/  ISETP.GT.U32.AND P4, PT, R145, R134, PT ;  /* 0x000000869100720c */ /* 0x000fe40003f84070 */
[----:B------:R-:W-:-:S02]  /*cb30*/  ISETP.GT.U32.AND.EX P1, PT, R184, RZ, PT, P1 ;  /* 0x000000ffb800720c */ /* 0x000fc40003f24110 */
[----:B------:R-:W-:Y:S01]  /*cb40*/  FMNMX3 R0, R0, R67, R68, !PT ;  /* 0x0000004300007276 */ /* 0x000fe20007800044 */
[----:B------:R-:W-:Y:S01]  /*cb50*/  FMUL R95, R102, UR63 ;  /* 0x0000003f665f7c20 */ /* 0x000fe20008400000 */
[----:B------:R-:W-:Y:S02]  /*cb60*/  ISETP.GT.U32.AND.EX P3, PT, R159, RZ, PT, P3 ;  /* 0x000000ff9f00720c */ /* 0x000fe40003f64130 */
[----:B------:R-:W-:Y:S02]  /*cb70*/  ISETP.GT.U32.AND.EX P4, PT, R230, RZ, PT, P4 ;  /* 0x000000ffe600720c */ /* 0x000fe40003f84140 */
[----:B------:R-:W-:Y:S02]  /*cb80*/  FSEL R96, R96, -INF , !P1 ;  /* 0xff80000060607808 */ /* 0x000fe40004800000 */
[----:B------:R-:W-:Y:S02]  /*cb90*/  FMNMX3 R0, R0, R69, R4, !PT ;  /* 0x0000004500007276 */ /* 0x000fe40007800004 */
[----:B------:R-:W-:-:S02]  /*cba0*/  ISETP.GT.U32.AND P1, PT, R186, R134, PT ;  /* 0x00000086ba00720c */ /* 0x000fc40003f24070 */
[----:B------:R-:W-:Y:S01]  /*cbb0*/  FSEL R9, R9, -INF , !P3 ;  /* 0xff80000009097808 */ /* 0x000fe20005800000 */
[----:B------:R-:W-:Y:S01]  /*cbc0*/  FMUL R98, R105, UR63 ;  /* 0x0000003f69627c20 */ /* 0x000fe20008400000 */
[-C--:B------:R-:W-:Y:S02]  /*cbd0*/  ISETP.GT.U32.AND P3, PT, R160, R134.reuse, PT ;  /* 0x00000086a000720c */ /* 0x080fe40003f64070 */
[----:B------:R-:W-:Y:S02]  /*cbe0*/  FSEL R95, R95, -INF , !P4 ;  /* 0xff8000005f5f7808 */ /* 0x000fe40006000000 */
[----:B------:R-:W-:Y:S02]  /*cbf0*/  FMNMX3 R0, R0, R71, R5, !PT ;  /* 0x0000004700007276 */ /* 0x000fe40007800005 */
[----:B------:R-:W-:Y:S02]  /*cc00*/  ISETP.GT.U32.AND P4, PT, R229, R134, PT ;  /* 0x00000086e500720c */ /* 0x000fe40003f84070 */
[----:B------:R-:W-:Y:S01]  /*cc10*/  ISETP.GT.U32.AND.EX P1, PT, R187, RZ, PT, P1 ;  /* 0x000000ffbb00720c */ /* 0x000fe20003f24110 */
[----:B------:R-:W-:Y:S01]  /*cc20*/  FMUL R97, R104, UR63 ;  /* 0x0000003f68617c20 */ /* 0x000fe20008400000 */
[----:B------:R-:W-:-:S02]  /*cc30*/  ISETP.GT.U32.AND.EX P3, PT, R161, RZ, PT, P3 ;  /* 0x000000ffa100720c */ /* 0x000fc40003f64130 */
[----:B------:R-:W-:Y:S02]  /*cc40*/  FMNMX3 R0, R0, R73, R6, !PT ;  /* 0x0000004900007276 */ /* 0x000fe40007800006 */
[----:B------:R-:W-:Y:S02]  /*cc50*/  ISETP.GT.U32.AND.EX P4, PT, R228, RZ, PT, P4 ;  /* 0x000000ffe400720c */ /* 0x000fe40003f84140 */
[----:B------:R-:W-:Y:S02]  /*cc60*/  FSEL R98, R98, -INF , !P1 ;  /* 0xff80000062627808 */ /* 0x000fe40004800000 */
[-C--:B------:R-:W-:Y:S02]  /*cc70*/  ISETP.GT.U32.AND P1, PT, R188, R134.reuse, PT ;  /* 0x00000086bc00720c */ /* 0x080fe40003f24070 */
[----:B------:R-:W-:Y:S01]  /*cc80*/  FSEL R70, R70, -INF , !P3 ;  /* 0xff80000046467808 */ /* 0x000fe20005800000 */
[----:B------:R-:W-:Y:S01]  /*cc90*/  FMUL R100, R107, UR63 ;  /* 0x0000003f6b647c20 */ /* 0x000fe20008400000 */
[----:B------:R-:W-:-:S02]  /*cca0*/  ISETP.GT.U32.AND P3, PT, R162, R134, PT ;  /* 0x00000086a200720c */ /* 0x000fc40003f64070 */
[----:B------:R-:W-:Y:S02]  /*ccb0*/  FMNMX3 R0, R0, R7, R8, !PT ;  /* 0x0000000700007276 */ /* 0x000fe40007800008 */
[----:B------:R-:W-:Y:S02]  /*ccc0*/  FSEL R97, R97, -INF , !P4 ;  /* 0xff80000061617808 */ /* 0x000fe40006000000 */
[----:B------:R-:W-:Y:S02]  /*ccd0*/  ISETP.GT.U32.AND P4, PT, R146, R134, PT ;  /* 0x000000869200720c */ /* 0x000fe40003f84070 */
[----:B------:R-:W-:Y:S01]  /*cce0*/  ISETP.GT.U32.AND.EX P1, PT, R189, RZ, PT, P1 ;  /* 0x000000ffbd00720c */ /* 0x000fe20003f24110 */
[----:B------:R-:W-:Y:S01]  /*ccf0*/  FMUL R99, R106, UR63 ;  /* 0x0000003f6a637c20 */ /* 0x000fe20008400000 */
[----:B------:R-:W-:Y:S02]  /*cd00*/  ISETP.GT.U32.AND.EX P3, PT, R163, RZ, PT, P3 ;  /* 0x000000ffa300720c */ /* 0x000fe40003f64130 */
[----:B------:R-:W-:-:S02]  /*cd10*/  FMNMX3 R0, R0, R9, R10, !PT ;  /* 0x0000000900007276 */ /* 0x000fc4000780000a */
[----:B------:R-:W-:Y:S02]  /*cd20*/  ISETP.GT.U32.AND.EX P4, PT, R227, RZ, PT, P4 ;  /* 0x000000ffe300720c */ /* 0x000fe40003f84140 */
[----:B------:R-:W-:Y:S02]  /*cd30*/  FSEL R100, R100, -INF , !P1 ;  /* 0xff80000064647808 */ /* 0x000fe40004800000 */
[----:B------:R-:W-:Y:S02]  /*cd40*/  ISETP.GT.U32.AND P1, PT, R191, R134, PT ;  /* 0x00000086bf00720c */ /* 0x000fe40003f24070 */
[----:B------:R-:W-:Y:S02]  /*cd50*/  FSEL R74, R74, -INF , !P3 ;  /* 0xff8000004a4a7808 */ /* 0x000fe40005800000 */
[----:B------:R-:W-:Y:S01]  /*cd60*/  FMNMX3 R0, R0, R70, R72, !PT ;  /* 0x0000004600007276 */ /* 0x000fe20007800048 */
[----:B------:R-:W-:Y:S01]  /*cd70*/  FMUL R102, R109, UR63 ;  /* 0x0000003f6d667c20 */ /* 0x000fe20008400000 */
[----:B------:R-:W-:-:S02]  /*cd80*/  FSEL R99, R99, -INF , !P4 ;  /* 0xff80000063637808 */ /* 0x000fc40006000000 */
[----:B------:R-:W-:Y:S02]  /*cd90*/  ISETP.GT.U32.AND P4, PT, R147, R134, PT ;  /* 0x000000869300720c */ /* 0x000fe40003f84070 */
[----:B------:R-:W-:Y:S02]  /*cda0*/  ISETP.GT.U32.AND.EX P1, PT, R190, RZ, PT, P1 ;  /* 0x000000ffbe00720c */ /* 0x000fe40003f24110 */
[----:B------:R-:W-:Y:S01]  /*cdb0*/  FMNMX3 R0, R0, R74, R75, !PT ;  /* 0x0000004a00007276 */ /* 0x000fe2000780004b */
[----:B------:R-:W-:Y:S01]  /*cdc0*/  FMUL R101, R108, UR63 ;  /* 0x0000003f6c657c20 */ /* 0x000fe20008400000 */
[----:B------:R-:W-:Y:S02]  /*cdd0*/  ISETP.GT.U32.AND.EX P4, PT, R226, RZ, PT, P4 ;  /* 0x000000ffe200720c */ /* 0x000fe40003f84140 */
[----:B------:R-:W-:Y:S02]  /*cde0*/  FSEL R102, R102, -INF , !P1 ;  /* 0xff80000066667808 */ /* 0x000fe40004800000 */
[----:B------:R-:W-:-:S02]  /*cdf0*/  ISETP.GT.U32.AND P1, PT, R192, R134, PT ;  /* 0x00000086c000720c */ /* 0x000fc40003f24070 */
[----:B------:R-:W-:Y:S01]  /*ce00*/  FMNMX3 R0, R0, R76, R77, !PT ;  /* 0x0000004c00007276 */ /* 0x000fe2000780004d */
[----:B------:R-:W-:Y:S01]  /*ce10*/  FMUL R104, R111, UR63 ;  /* 0x0000003f6f687c20 */ /* 0x000fe20008400000 */
[----:B------:R-:W-:Y:S02]  /*ce20*/  FSEL R101, R101, -INF , !P4 ;  /* 0xff80000065657808 */ /* 0x000fe40006000000 */
[----:B------:R-:W-:Y:S02]  /*ce30*/  ISETP.GT.U32.AND P4, PT, R225, R134, PT ;  /* 0x00000086e100720c */ /* 0x000fe40003f84070 */
[----:B------:R-:W-:Y:S02]  /*ce40*/  ISETP.GT.U32.AND.EX P1, PT, R193, RZ, PT, P1 ;  /* 0x000000ffc100720c */ /* 0x000fe40003f24110 */
[----:B------:R-:W-:Y:S01]  /*ce50*/  FMNMX3 R0, R0, R78, R79, !PT ;  /* 0x0000004e00007276 */ /* 0x000fe2000780004f */
[----:B------:R-:W-:Y:S01]  /*ce60*/  FMUL R103, R110, UR63 ;  /* 0x0000003f6e677c20 */ /* 0x000fe20008400000 */
[----:B------:R-:W-:-:S02]  /*ce70*/  ISETP.GT.U32.AND.EX P4, PT, R224, RZ, PT, P4 ;  /* 0x000000ffe000720c */ /* 0x000fc40003f84140 */
[----:B------:R-:W-:Y:S02]  /*ce80*/  FSEL R104, R104, -INF , !P1 ;  /* 0xff80000068687808 */ /* 0x000fe40004800000 */
[----:B------:R-:W-:Y:S02]  /*ce90*/  FMNMX3 R0, R0, R80, R81, !PT ;  /* 0x0000005000007276 */ /* 0x000fe40007800051 */
[----:B------:R-:W-:Y:S01]  /*cea0*/  ISETP.GT.U32.AND P1, PT, R194, R134, PT ;  /* 0x00000086c200720c */ /* 0x000fe20003f24070 */
[----:B------:R-:W-:Y:S01]  /*ceb0*/  FMUL R106, R113, UR63 ;  /* 0x0000003f716a7c20 */ /* 0x000fe20008400000 */
[----:B------:R-:W-:Y:S02]  /*cec0*/  FSEL R103, R103, -INF , !P4 ;  /* 0xff80000067677808 */ /* 0x000fe40006000000 */
[----:B------:R-:W-:Y:S02]  /*ced0*/  FMNMX3 R0, R0, R82, R83, !PT ;  /* 0x0000005200007276 */ /* 0x000fe40007800053 */
[----:B------:R-:W-:-:S02]  /*cee0*/  ISETP.GT.U32.AND P4, PT, R148, R134, PT ;  /* 0x000000869400720c */ /* 0x000fc40003f84070 */
[----:B------:R-:W-:Y:S01]  /*cef0*/  ISETP.GT.U32.AND.EX P1, PT, R195, RZ, PT, P1 ;  /* 0x000000ffc300720c */ /* 0x000fe20003f24110 */
[----:B------:R-:W-:Y:S01]  /*cf00*/  FMUL R105, R112, UR63 ;  /* 0x0000003f70697c20 */ /* 0x000fe20008400000 */
[----:B------:R-:W-:Y:S02]  /*cf10*/  FMNMX3 R0, R0, R84, R85, !PT ;  /* 0x0000005400007276 */ /* 0x000fe40007800055 */
[----:B------:R-:W-:Y:S02]  /*cf20*/  ISETP.GT.U32.AND.EX P4, PT, R223, RZ, PT, P4 ;  /* 0x000000ffdf00720c */ /* 0x000fe40003f84140 */
[----:B------:R-:W-:Y:S02]  /*cf30*/  FSEL R106, R106, -INF , !P1 ;  /* 0xff8000006a6a7808 */ /* 0x000fe40004800000 */
[----:B------:R-:W-:Y:S01]  /*cf40*/  ISETP.GT.U32.AND P1, PT, R197, R134, PT ;  /* 0x00000086c500720c */ /* 0x000fe20003f24070 */
[----:B------:R-:W-:Y:S01]  /*cf50*/  FMUL R109, R115, UR63 ;  /* 0x0000003f736d7c20 */ /* 0x000fe20008400000 */
[----:B------:R-:W-:-:S02]  /*cf60*/  FMNMX3 R0, R0, R86, R87, !PT ;  /* 0x0000005600007276 */ /* 0x000fc40007800057 */
[----:B------:R-:W-:Y:S02]  /*cf70*/  FSEL R105, R105, -INF , !P4 ;  /* 0xff80000069697808 */ /* 0x000fe40006000000 */
[----:B------:R-:W-:Y:S02]  /*cf80*/  ISETP.GT.U32.AND P4, PT, R149, R134, PT ;  /* 0x000000869500720c */ /* 0x000fe40003f84070 */
[----:B------:R-:W-:Y:S01]  /*cf90*/  ISETP.GT.U32.AND.EX P1, PT, R196, RZ, PT, P1 ;  /* 0x000000ffc400720c */ /* 0x000fe20003f24110 */
[----:B------:R-:W-:Y:S01]  /*cfa0*/  FMUL R108, R114, UR63 ;  /* 0x0000003f726c7c20 */ /* 0x000fe20008400000 */
[----:B------:R-:W-:Y:S02]  /*cfb0*/  FMNMX3 R0, R0, R88, R89, !PT ;  /* 0x0000005800007276 */ /* 0x000fe40007800059 */
[----:B------:R-:W-:Y:S02]  /*cfc0*/  ISETP.GT.U32.AND.EX P4, PT, R222, RZ, PT, P4 ;  /* 0x000000ffde00720c */ /* 0x000fe40003f84140 */
[----:B------:R-:W-:-:S02]  /*cfd0*/  FSEL R109, R109, -INF , !P1 ;  /* 0xff8000006d6d7808 */ /* 0x000fc40004800000 */
[----:B------:R-:W-:Y:S02]  /*cfe0*/  ISETP.GT.U32.AND P1, PT, R198, R134, PT ;  /* 0x00000086c600720c */ /* 0x000fe40003f24070 */
        /* <DEDUP_REMOVED lines=9> */
[----:B------:R-:W-:Y:S02]  /*d080*/  ISETP.GT.U32.AND P1, PT, R200, R134, PT ;  /* 0x00000086c800720c */ /* 0x000fe40003f24070 */
[----:B------:R-:W-:Y:S01]  /*d090*/  FMNMX3 R0, R0, R94, R95, !PT ;  /* 0x0000005e00007276 */ /* 0x000fe2000780005f */
[----:B------:R-:W-:Y:S01]  /*d0a0*/  FMUL R112, R119, UR63 ;  /* 0x0000003f77707c20 */ /* 0x000fe20008400000 */
[----:B------:R-:W-:Y:S02]  /*d0b0*/  FSEL R117, R116, -INF , !P4 ;  /* 0xff80000074757808 */ /* 0x000fe40006000000 */
[----:B------:R-:W-:Y:S02]  /*d0c0*/  ISETP.GT.U32.AND P4, PT, R150, R134, PT ;  /* 0x000000869600720c */ /* 0x000fe40003f84070 */
[----:B------:R-:W-:-:S02]  /*d0d0*/  ISETP.GT.U32.AND.EX P1, PT, R201, RZ, PT, P1 ;  /* 0x000000ffc900720c */ /* 0x000fc40003f24110 */
[----:B------:R-:W-:Y:S01]  /*d0e0*/  FMNMX3 R0, R0, R96, R97, !PT ;  /* 0x0000006000007276 */ /* 0x000fe20007800061 */
[----:B------:R-:W-:Y:S01]  /*d0f0*/  FMUL R118, R118, UR63 ;  /* 0x0000003f76767c20 */ /* 0x000fe20008400000 */
[----:B------:R-:W-:Y:S02]  /*d100*/  ISETP.GT.U32.AND.EX P4, PT, R219, RZ, PT, P4 ;  /* 0x000000ffdb00720c */ /* 0x000fe40003f84140 */
[----:B------:R-:W-:Y:S02]  /*d110*/  FSEL R112, R112, -INF , !P1 ;  /* 0xff80000070707808 */ /* 0x000fe40004800000 */
[----:B------:R-:W-:Y:S02]  /*d120*/  FMNMX3 R0, R0, R98, R99, !PT ;  /* 0x0000006200007276 */ /* 0x000fe40007800063 */
[----:B------:R-:W-:Y:S01]  /*d130*/  ISETP.GT.U32.AND P1, PT, R203, R134, PT ;  /* 0x00000086cb00720c */ /* 0x000fe20003f24070 */
[----:B------:R-:W-:Y:S01]  /*d140*/  FMUL R113, R121, UR63 ;  /* 0x0000003f79717c20 */ /* 0x000fe20008400000 */
[----:B------:R-:W-:-:S02]  /*d150*/  FSEL R118, R118, -INF , !P4 ;  /* 0xff80000076767808 */ /* 0x000fc40006000000 */
[----:B------:R-:W-:Y:S02]  /*d160*/  FMNMX3 R0, R0, R100, R101, !PT ;  /* 0x0000006400007276 */ /* 0x000fe40007800065 */
[----:B------:R-:W-:Y:S02]  /*d170*/  ISETP.GT.U32.AND P4, PT, R151, R134, PT ;  /* 0x000000869700720c */ /* 0x000fe40003f84070 */
[----:B------:R-:W-:Y:S01]  /*d180*/  ISETP.GT.U32.AND.EX P1, PT, R202, RZ, PT, P1 ;  /* 0x000000ffca00720c */ /* 0x000fe20003f24110 */
[----:B------:R-:W-:Y:S01]  /*d190*/  FMUL R119, R120, UR63 ;  /* 0x0000003f78777c20 */ /* 0x000fe20008400000 */
[----:B------:R-:W-:Y:S02]  /*d1a0*/  FMNMX3 R0, R0, R102, R103, !PT ;  /* 0x0000006600007276 */ /* 0x000fe40007800067 */
[----:B------:R-:W-:Y:S02]  /*d1b0*/  ISETP.GT.U32.AND.EX P4, PT, R218, RZ, PT, P4 ;  /* 0x000000ffda00720c */ /* 0x000fe40003f84140 */
[----:B------:R-:W-:-:S02]  /*d1c0*/  FSEL R113, R113, -INF , !P1 ;  /* 0xff80000071717808 */ /* 0x000fc40004800000 */
[----:B------:R-:W-:Y:S01]  /*d1d0*/  ISETP.GT.U32.AND P1, PT, R204, R134, PT ;  /* 0x00000086cc00720c */ /* 0x000fe20003f24070 */
[----:B------:R-:W-:Y:S01]  /*d1e0*/  FMUL R114, R123, UR63 ;  /* 0x0000003f7b727c20 */ /* 0x000fe20008400000 */
[----:B------:R-:W-:Y:S02]  /*d1f0*/  FMNMX3 R0, R0, R104, R105, !PT ;  /* 0x0000006800007276 */ /* 0x000fe40007800069 */
[----:B------:R-:W-:Y:S02]  /*d200*/  FSEL R119, R119, -INF , !P4 ;  /* 0xff80000077777808 */ /* 0x000fe40006000000 */
[----:B------:R-:W-:Y:S02]  /*d210*/  ISETP.GT.U32.AND P4, PT, R217, R134, PT ;  /* 0x00000086d900720c */ /* 0x000fe40003f84070 */
[----:B------:R-:W-:Y:S01]  /*d220*/  ISETP.GT.U32.AND.EX P1, PT, R205, RZ, PT, P1 ;  /* 0x000000ffcd00720c */ /* 0x000fe20003f24110 */
[----:B------:R-:W-:Y:S01]  /*d230*/  FMUL R120, R122, UR63 ;  /* 0x0000003f7a787c20 */ /* 0x000fe20008400000 */
[----:B------:R-:W-:-:S02]  /*d240*/  FMNMX3 R0, R0, R106, R108, !PT ;  /* 0x0000006a00007276 */ /* 0x000fc4000780006c */
[----:B------:R-:W-:Y:S02]  /*d250*/  ISETP.GT.U32.AND.EX P4, PT, R216, RZ, PT, P4 ;  /* 0x000000ffd800720c */ /* 0x000fe40003f84140 */
[----:B------:R-:W-:Y:S02]  /*d260*/  FSEL R114, R114, -INF , !P1 ;  /* 0xff80000072727808 */ /* 0x000fe40004800000 */
[-C--:B------:R-:W-:Y:S02]  /*d270*/  ISETP.GT.U32.AND P1, PT, R206, R134.reuse, PT ;  /* 0x00000086ce00720c */ /* 0x080fe40003f24070 */
[----:B------:R-:W-:Y:S01]  /*d280*/  FMNMX3 R0, R0, R109, R117, !PT ;  /* 0x0000006d00007276 */ /* 0x000fe20007800075 */
[----:B------:R-:W-:Y:S01]  /*d290*/  FMUL R115, R125, UR63 ;  /* 0x0000003f7d737c20 */ /* 0x000fe20008400000 */
[----:B------:R-:W-:Y:S02]  /*d2a0*/  FSEL R120, R120, -INF , !P4 ;  /* 0xff80000078787808 */ /* 0x000fe40006000000 */
[----:B------:R-:W-:-:S02]  /*d2b0*/  ISETP.GT.U32.AND P4, PT, R152, R134, PT ;  /* 0x000000869800720c */ /* 0x000fc40003f84070 */
[----:B------:R-:W-:Y:S02]  /*d2c0*/  ISETP.GT.U32.AND.EX P1, PT, R207, RZ, PT, P1 ;  /* 0x000000ffcf00720c */ /* 0x000fe40003f24110 */
[----:B------:R-:W-:Y:S01]  /*d2d0*/  FMNMX3 R0, R0, R111, R118, !PT ;  /* 0x0000006f00007276 */ /* 0x000fe20007800076 */
[----:B------:R-:W-:Y:S01]  /*d2e0*/  FMUL R121, R124, UR63 ;  /* 0x0000003f7c797c20 */ /* 0x000fe20008400000 */
[----:B------:R-:W-:Y:S02]  /*d2f0*/  ISETP.GT.U32.AND.EX P4, PT, R215, RZ, PT, P4 ;  /* 0x000000ffd700720c */ /* 0x000fe40003f84140 */
[----:B------:R-:W-:Y:S02]  /*d300*/  FSEL R115, R115, -INF , !P1 ;  /* 0xff80000073737808 */ /* 0x000fe40004800000 */
[----:B------:R-:W-:Y:S02]  /*d310*/  ISETP.GT.U32.AND P1, PT, R214, R134, PT ;  /* 0x00000086d600720c */ /* 0x000fe40003f24070 */
[----:B------:R-:W-:Y:S01]  /*d320*/  FMNMX3 R0, R0, R112, R119, !PT ;  /* 0x0000007000007276 */ /* 0x000fe20007800077 */
[----:B------:R-:W-:Y:S01]  /*d330*/  FMUL R124, R126, UR63 ;  /* 0x0000003f7e7c7c20 */ /* 0x000fe20008400000 */
[----:B------:R-:W-:-:S02]  /*d340*/  IADD3 R210, P0, PT, R2, 0x17e, RZ ;  /* 0x0000017e02d27810 */ /* 0x000fc40007f1e0ff */
[----:B------:R-:W-:Y:S02]  /*d350*/  FSEL R121, R121, -INF , !P4 ;  /* 0xff80000079797808 */ /* 0x000fe40006000000 */
[-C--:B------:R-:W-:Y:S02]  /*d360*/  ISETP.GT.U32.AND P3, PT, R154, R134.reuse, PT ;  /* 0x000000869a00720c */ /* 0x080fe40003f64070 */
[-C--:B------:R-:W-:Y:S02]  /*d370*/  ISETP.GT.U32.AND P4, PT, R208, R134.reuse, PT ;  /* 0x00000086d000720c */ /* 0x080fe40003f84070 */
[----:B------:R-:W-:Y:S02]  /*d380*/  ISETP.GT.U32.AND.EX P1, PT, R153, RZ, PT, P1 ;  /* 0x000000ff9900720c */ /* 0x000fe40003f24110 */
[----:B------:R-:W-:Y:S01]  /*d390*/  FMNMX3 R0, R0, R113, R120, !PT ;  /* 0x0000007100007276 */ /* 0x000fe20007800078 */
[----:B------:R-:W-:Y:S01]  /*d3a0*/  FMUL R123, R127, UR63 ;  /* 0x0000003f7f7b7c20 */ /* 0x000fe20008400000 */
[----:B------:R-:W-:Y:S01]  /*d3b0*/  IADD3 R211, P6, PT, R2, 0x17f, RZ ;  /* 0x0000017f02d37810 */ /* 0x000fe20007fde0ff */
[----:B------:R-:W-:Y:S01]  /*d3c0*/  FMUL R122, R128, UR63 ;  /* 0x0000003f807a7c20 */ /* 0x000fe20008400000 */
[----:B------:R-:W-:-:S02]  /*d3d0*/  ISETP.GT.U32.AND P2, PT, R210, R134, PT ;  /* 0x00000086d200720c */ /* 0x000fc40003f44070 */
[----:B------:R-:W-:Y:S02]  /*d3e0*/  IADD3.X R210, PT, PT, RZ, R3, RZ, P0, !PT ;  /* 0x00000003ffd27210 */ /* 0x000fe400007fe4ff */
[----:B------:R-:W-:Y:S02]  /*d3f0*/  ISETP.GT.U32.AND.EX P3, PT, R245, RZ, PT, P3 ;  /* 0x000000fff500720c */ /* 0x000fe40003f64130 */
[----:B------:R-:W-:Y:S02]  /*d400*/  ISETP.GT.U32.AND.EX P4, PT, R209, RZ, PT, P4 ;  /* 0x000000ffd100720c */ /* 0x000fe40003f84140 */
[----:B------:R-:W-:Y:S02]  /*d410*/  FSEL R124, R124, -INF , !P1 ;  /* 0xff8000007c7c7808 */ /* 0x000fe40004800000 */
[----:B------:R-:W-:Y:S01]  /*d420*/  FMNMX3 R0, R0, R114, R121, !PT ;  /* 0x0000007200007276 */ /* 0x000fe20007800079 */
[----:B------:R-:W-:Y:S01]  /*d430*/  FMUL R116, R129, UR63 ;  /* 0x0000003f81747c20 */ /* 0x000fe20008400000 */
[----:B------:R-:W-:Y:S01]  /*d440*/  ISETP.GT.U32.AND P0, PT, R211, R134, PT ;  /* 0x00000086d300720c */ /* 0x000fe20003f04070 */
[----:B------:R-:W-:-:S02]  /*d450*/  IMAD.X R211, RZ, RZ, R3, P6 ;  /* 0x000000ffffd37224 */ /* 0x000fc400030e0603 */
[----:B------:R-:W-:Y:S01]  /*d460*/  FMUL R110, R130, UR63 ;  /* 0x0000003f826e7c20 */ /* 0x000fe20008400000 */
[----:B------:R-:W-:Y:S02]  /*d470*/  ISETP.GT.U32.AND.EX P2, PT, R210, RZ, PT, P2 ;  /* 0x000000ffd200720c */ /* 0x000fe40003f44120 */
[----:B------:R-:W-:Y:S02]  /*d480*/  ISETP.GT.U32.AND.EX P5, PT, R138, RZ, PT, P5 ;  /* 0x000000ff8a00720c */ /* 0x000fe40003fa4150 */
[----:B------:R-:W-:Y:S02]  /*d490*/  FSEL R123, R123, -INF , !P4 ;  /* 0xff8000007b7b7808 */ /* 0x000fe40006000000 */
[----:B------:R-:W-:Y:S02]  /*d4a0*/  FSEL R122, R122, -INF , !P3 ;  /* 0xff8000007a7a7808 */ /* 0x000fe40005800000 */
[----:B------:R-:W-:Y:S01]  /*d4b0*/  FMNMX3 R0, R0, R115, R124, !PT ;  /* 0x0000007300007276 */ /* 0x000fe2000780007c */
[----:B------:R-:W-:Y:S01]  /*d4c0*/  FMUL R107, R131, UR63 ;  /* 0x0000003f836b7c20 */ /* 0x000fe20008400000 */
[----:B------:R-:W-:-:S02]  /*d4d0*/  ISETP.GT.U32.AND.EX P0, PT, R211, RZ, PT, P0 ;  /* 0x000000ffd300720c */ /* 0x000fc40003f04100 */
[----:B------:R-:W-:Y:S02]  /*d4e0*/  FSEL R116, R116, -INF , !P5 ;  /* 0xff80000074747808 */ /* 0x000fe40006800000 */
[----:B------:R-:W-:Y:S02]  /*d4f0*/  FSEL R110, R110, -INF , !P2 ;  /* 0xff8000006e6e7808 */ /* 0x000fe40005000000 */
[----:B------:R-:W-:Y:S02]  /*d500*/  FMNMX3 R0, R0, R123, R122, !PT ;  /* 0x0000007b00007276 */ /* 0x000fe4000780007a */
[----:B------:R-:W-:Y:S02]  /*d510*/  FSEL R107, R107, -INF , !P0 ;  /* 0xff8000006b6b7808 */ /* 0x000fe40004000000 */
[----:B------:R-:W-:-:S04]  /*d520*/  FMNMX3 R0, R0, R116, R110, !PT ;  /* 0x0000007400007276 */ /* 0x000fc8000780006e */
[----:B------:R-:W-:-:S05]  /*d530*/  FMNMX3 R0, R0, R107, R135, !PT ;  /* 0x0000006b00007276 */ /* 0x000fca0007800087 */
[--C-:B------:R-:W-:Y:S01]  /*d540*/  FADD R126, R248, -R0.reuse ;  /* 0x80000000f87e7221 */ /* 0x100fe20000000000 */
[----:B------:R-:W-:-:S03]  /*d550*/  FADD R128, R251, -R0 ;  /* 0x80000000fb807221 */ /* 0x000fc60000000000 */
[----:B------:R-:W-:-:S04]  /*d560*/  FMUL R126, R126, 1.4426950216293334961 ;  /* 0x3fb8aa3b7e7e7820 */ /* 0x000fc80000400000 */
[----:B------:R0:W2:Y:S01]  /*d570*/  MUFU.EX2 R127, R126 ;  /* 0x0000007e007f7308 */ /* 0x0000a20000000800 */
[--C-:B------:R-:W-:Y:S01]  /*d580*/  FADD R130, R250, -R0.reuse ;  /* 0x80000000fa827221 */ /* 0x100fe20000000000 */
[----:B0-----:R-:W-:Y:S01]  /*d590*/  FMUL R126, R128, 1.4426950216293334961 ;  /* 0x3fb8aa3b807e7820 */ /* 0x001fe20000400000 */
[----:B------:R-:W-:-:S04]  /*d5a0*/  FADD R128, R252, -R0 ;  /* 0x80000000fc807221 */ /* 0x000fc80000000000 */
[----:B------:R-:W-:-:S04]  /*d5b0*/  FMUL R128, R128, 1.4426950216293334961 ;  /* 0x3fb8aa3b80807820 */ /* 0x000fc80000400000 */
[----:B------:R0:W3:Y:S02]  /*d5c0*/  MUFU.EX2 R129, R128 ;  /* 0x0000008000817308 */ /* 0x0000e40000000800 */
[----:B0-----:R-:W-:Y:S01]  /*d5d0*/  FMUL R128, R130, 1.4426950216293334961 ;  /* 0x3fb8aa3b82807820 */ /* 0x001fe20000400000 */
[--C-:B------:R-:W-:Y:S02]  /*d5e0*/  FADD R130, R132, -R0.reuse ;  /* 0x8000000084827221 */ /* 0x100fe40000000000 */
[----:B------:R0:W5:Y:S01]  /*d5f0*/  LDL.LU R132, [R1+0x234] ;  /* 0x0002340001847983 */ /* 0x0001620000300800 */
[--C-:B------:R-:W-:Y:S01]  /*d600*/  FADD R55, R55, -R0.reuse ;  /* 0x8000000037377221 */ /* 0x100fe20000000000 */
[--C-:B------:R-:W-:Y:S02]  /*d610*/  FADD R131, R133, -R0.reuse ;  /* 0x8000000085837221 */ /* 0x100fe40000000000 */
[----:B------:R-:W4:Y:S01]  /*d620*/  S2R R133, SR_TID.X ;  /* 0x0000000000857919 */ /* 0x000f220000002100 */
[----:B------:R-:W-:Y:S01]  /*d630*/  FMUL R55, R55, 1.4426950216293334961 ;  /* 0x3fb8aa3b37377820 */ /* 0x000fe20000400000 */
[--C-:B------:R-:W-:Y:S01]  /*d640*/  FADD R56, R56, -R0.reuse ;  /* 0x8000000038387221 */ /* 0x100fe20000000000 */
[----:B------:R-:W-:-:S02]  /*d650*/  FADD R57, R57, -R0 ;  /* 0x8000000039397221 */ /* 0x000fc40000000000 */
[----:B------:R1:W0:Y:S02]  /*d660*/  MUFU.EX2 R140, R55 ;  /* 0x00000037008c7308 */ /* 0x0002240000000800 */
[----:B------:R-:W-:Y:S01]  /*d670*/  FMUL R57, R57, 1.4426950216293334961 ;  /* 0x3fb8aa3b39397820 */ /* 0x000fe20000400000 */
[----:B-1----:R-:W-:Y:S01]  /*d680*/  FMUL R55, R56, 1.4426950216293334961 ;  /* 0x3fb8aa3b38377820 */ /* 0x002fe20000400000 */
[----:B------:R-:W-:-:S04]  /*d690*/  FADD R56, R60, -R0 ;  /* 0x800000003c387221 */ /* 0x000fc80000000000 */
[----:B------:R1:W0:Y:S01]  /*d6a0*/  MUFU.EX2 R142, R57 ;  /* 0x00000039008e7308 */ /* 0x0002220000000800 */
[----:B------:R-:W-:Y:S01]  /*d6b0*/  FMUL R56, R56, 1.4426950216293334961 ;  /* 0x3fb8aa3b38387820 */ /* 0x000fe20000400000 */
[----:B-1----:R-:W-:-:S06]  /*d6c0*/  FADD R57, R61, -R0 ;  /* 0x800000003d397221 */ /* 0x002fcc0000000000 */
[----:B------:R1:W0:Y:S01]  /*d6d0*/  MUFU.EX2 R61, R56 ;  /* 0x00000038003d7308 */ /* 0x0002220000000800 */
[----:B------:R-:W-:Y:S01]  /*d6e0*/  FMUL R57, R57, 1.4426950216293334961 ;  /* 0x3fb8aa3b39397820 */ /* 0x000fe20000400000 */
[----:B------:R-:W-:Y:S01]  /*d6f0*/  FMUL R131, R131, 1.4426950216293334961 ;  /* 0x3fb8aa3b83837820 */ /* 0x000fe20000400000 */
[--C-:B-1----:R-:W-:Y:S01]  /*d700*/  FADD R56, R62, -R0.reuse ;  /* 0x800000003e387221 */ /* 0x102fe20000000000 */
[----:B------:R-:W-:-:S04]  /*d710*/  FADD R136, R11, -R0 ;  /* 0x800000000b887221 */ /* 0x000fc80000000000 */
[----:B------:R1:W0:Y:S01]  /*d720*/  MUFU.EX2 R62, R57 ;  /* 0x00000039003e7308 */ /* 0x0002220000000800 */
[----:B------:R-:W-:Y:S01]  /*d730*/  FMUL R56, R56, 1.4426950216293334961 ;  /* 0x3fb8aa3b38387820 */ /* 0x000fe20000400000 */
[----:B------:R-:W-:Y:S01]  /*d740*/  FMUL R136, R136, 1.4426950216293334961 ;  /* 0x3fb8aa3b88887820 */ /* 0x000fe20000400000 */
[----:B-1----:R-:W-:-:S05]  /*d750*/  FADD R57, R63, -R0 ;  /* 0x800000003f397221 */ /* 0x002fca0000000000 */
[----:B------:R1:W0:Y:S01]  /*d760*/  MUFU.EX2 R63, R56 ;  /* 0x00000038003f7308 */ /* 0x0002220000000800 */
[----:B------:R-:W-:-:S07]  /*d770*/  FMUL R57, R57, 1.4426950216293334961 ;  /* 0x3fb8aa3b39397820 */ /* 0x000fce0000400000 */
[----:B------:R0:W2:Y:S01]  /*d780*/  MUFU.EX2 R11, R131 ;  /* 0x00000083000b7308 */ /* 0x0000a20000000800 */
[--C-:B-1----:R-:W-:Y:S01]  /*d790*/  FADD R56, R64, -R0.reuse ;  /* 0x8000000040387221 */ /* 0x102fe20000000000 */
[----:B------:R-:W-:-:S03]  /*d7a0*/  FADD R15, R15, -R0 ;  /* 0x800000000f0f7221 */ /* 0x000fc60000000000 */
[----:B------:R-:W-:Y:S01]  /*d7b0*/  FMUL R56, R56, 1.4426950216293334961 ;  /* 0x3fb8aa3b38387820 */ /* 0x000fe20000400000 */
[----:B0-----:R-:W-:Y:S02]  /*d7c0*/  FADD R131, R12, -R0 ;  /* 0x800000000c837221 */ /* 0x001fe40000000000 */
[----:B------:R0:W1:Y:S01]  /*d7d0*/  MUFU.EX2 R64, R57 ;  /* 0x0000003900407308 */ /* 0x0000620000000800 */
[----:B----4-:R-:W-:Y:S01]  /*d7e0*/  LOP3.LUT P6, RZ, R133, 0xff, RZ, 0xc0, !PT ;  /* 0x000000ff85ff7812 */ /* 0x010fe200078cc0ff */
[----:B------:R-:W-:-:S06]  /*d7f0*/  FMUL R131, R131, 1.4426950216293334961 ;  /* 0x3fb8aa3b83837820 */ /* 0x000fcc0000400000 */
[----:B------:R4:W1:Y:S01]  /*d800*/  MUFU.EX2 R12, R136 ;  /* 0x00000088000c7308 */ /* 0x0008620000000800 */
[--C-:B0-----:R-:W-:Y:S01]  /*d810*/  FADD R57, R65, -R0.reuse ;  /* 0x8000000041397221 */ /* 0x101fe20000000000 */
[----:B------:R-:W-:Y:S01]  /*d820*/  FMUL R15, R15, 1.4426950216293334961 ;  /* 0x3fb8aa3b0f0f7820 */ /* 0x000fe20000400000 */
[--C-:B------:R-:W-:Y:S01]  /*d830*/  FADD R19, R19, -R0.reuse ;  /* 0x8000000013137221 */ /* 0x100fe20000000000 */
[----:B------:R-:W-:Y:S01]  /*d840*/  USHF.L.U32 UR67, UR67, 0x1f, URZ ;  /* 0x0000001f43437899 */ /* 0x000fe200080006ff */
[--C-:B------:R-:W-:Y:S01]  /*d850*/  FADD R143, R67, -R0.reuse ;  /* 0x80000000438f7221 */ /* 0x100fe20000000000 */
[--C-:B------:R-:W-:Y:S01]  /*d860*/  FADD R21, R21, -R0.reuse ;  /* 0x8000000015157221 */ /* 0x100fe20000000000 */
[----:B------:R-:W0:Y:S01]  /*d870*/  @!P6 SYNCS.CCTL.IV [UR52+0x14010] ;  /* 0x01401000ff00e9b1 */ /* 0x000e220008000034 */
[----:B------:R1:W0:Y:S01]  /*d880*/  MUFU.EX2 R65, R56 ;  /* 0x0000003800417308 */ /* 0x0002220000000800 */
[----:B----4-:R-:W-:Y:S01]  /*d890*/  FADD R136, R13, -R0 ;  /* 0x800000000d887221 */ /* 0x010fe20000000000 */
[----:B------:R-:W-:Y:S01]  /*d8a0*/  FMUL R19, R19, 1.4426950216293334961 ;  /* 0x3fb8aa3b13137820 */ /* 0x000fe20000400000 */
[----:B------:R-:W-:Y:S01]  /*d8b0*/  FMUL R21, R21, 1.4426950216293334961 ;  /* 0x3fb8aa3b15157820 */ /* 0x000fe20000400000 */
[----:B------:R-:W-:-:S04]  /*d8c0*/  NOP ;  /* 0x0000000000007918 */ /* 0x000fc80000000000 */
[----:B------:R4:W0:Y:S01]  /*d8d0*/  MUFU.EX2 R13, R131 ;  /* 0x00000083000d7308 */ /* 0x0008220000000800 */
[----:B-1----:R-:W-:-:S04]  /*d8e0*/  FADD R56, R66, -R0 ;  /* 0x8000000042387221 */ /* 0x002fc80000000000 */
[----:B------:R-:W-:Y:S01]  /*d8f0*/  FMUL R56, R56, 1.4426950216293334961 ;  /* 0x3fb8aa3b38387820 */ /* 0x000fe20000400000 */
[----:B----4-:R-:W-:Y:S01]  /*d900*/  FMUL R131, R136, 1.4426950216293334961 ;  /* 0x3fb8aa3b88837820 */ /* 0x010fe20000400000 */
[--C-:B------:R-:W-:Y:S02]  /*d910*/  FADD R136, R16, -R0.reuse ;  /* 0x8000000010887221 */ /* 0x100fe40000000000 */
[----:B------:R1:W4:Y:S01]  /*d920*/  MUFU.EX2 R16, R15 ;  /* 0x0000000f00107308 */ /* 0x0003220000000800 */
[----:B------:R-:W-:-:S07]  /*d930*/  FADD R35, R35, -R0 ;  /* 0x8000000023237221 */ /* 0x000fce0000000000 */
[----:B------:R0:W2:Y:S01]  /*d940*/  MUFU.EX2 R67, R56 ;  /* 0x0000003800437308 */ /* 0x0000a20000000800 */
[----:B-1----:R-:W-:Y:S01]  /*d950*/  FMUL R15, R136, 1.4426950216293334961 ;  /* 0x3fb8aa3b880f7820 */ /* 0x002fe20000400000 */
[----:B------:R-:W-:Y:S01]  /*d960*/  FADD R136, R20, -R0 ;  /* 0x8000000014887221 */ /* 0x000fe20000000000 */
[----:B0-----:R-:W-:-:S05]  /*d970*/  MOV R56, UR67 ;  /* 0x0000004300387c02 */ /* 0x001fca0008000f00 */
[----:B------:R0:W1:Y:S01]  /*d980*/  MUFU.EX2 R20, R19 ;  /* 0x0000001300147308 */ /* 0x0000620000000800 */
[----:B------:R-:W1:Y:S01]  /*d990*/  SYNCS.PHASECHK.TRANS64.TRYWAIT P0, [UR55], R56 ;  /* 0x00000038ff0075a7 */ /* 0x000e620008001137 */
[----:B------:R-:W-:Y:S01]  /*d9a0*/  FMUL R35, R35, 1.4426950216293334961 ;  /* 0x3fb8aa3b23237820 */ /* 0x000fe20000400000 */
[----:B0-----:R-:W-:Y:S01]  /*d9b0*/  FMUL R19, R136, 1.4426950216293334961 ;  /* 0x3fb8aa3b88137820 */ /* 0x001fe20000400000 */
[----:B------:R-:W-:-:S04]  /*d9c0*/  FADD R136, R22, -R0 ;  /* 0x8000000016887221 */ /* 0x000fc80000000000 */
[----:B------:R0:W1:Y:S01]  /*d9d0*/  MUFU.EX2 R22, R21 ;  /* 0x0000001500167308 */ /* 0x0000620000000800 */
[--C-:B------:R-:W-:Y:S01]  /*d9e0*/  FADD R37, R37, -R0.reuse ;  /* 0x8000000025257221 */ /* 0x100fe20000000000 */
[--C-:B------:R-:W-:Y:S01]  /*d9f0*/  FADD R39, R39, -R0.reuse ;  /* 0x8000000027277221 */ /* 0x100fe20000000000 */
[----:B0-----:R-:W-:Y:S01]  /*da00*/  FMUL R21, R136, 1.4426950216293334961 ;  /* 0x3fb8aa3b88157820 */ /* 0x001fe20000400000 */
[----:B------:R-:W-:Y:S01]  /*da10*/  FADD R136, R36, -R0 ;  /* 0x8000000024887221 */ /* 0x000fe20000000000 */
[----:B------:R-:W-:-:S03]  /*da20*/  FMUL R37, R37, 1.4426950216293334961 ;  /* 0x3fb8aa3b25257820 */ /* 0x000fc60000400000 */
[----:B------:R0:W1:Y:S01]  /*da30*/  MUFU.EX2 R36, R35 ;  /* 0x0000002300247308 */ /* 0x0000620000000800 */
[----:B------:R-:W-:Y:S01]  /*da40*/  FMUL R39, R39, 1.4426950216293334961 ;  /* 0x3fb8aa3b27277820 */ /* 0x000fe20000400000 */
[--C-:B------:R-:W-:Y:S01]  /*da50*/  FADD R53, R53, -R0.reuse ;  /* 0x8000000035357221 */ /* 0x100fe20000000000 */
[----:B0-----:R-:W-:Y:S01]  /*da60*/  FMUL R35, R136, 1.4426950216293334961 ;  /* 0x3fb8aa3b88237820 */ /* 0x001fe20000400000 */
[----:B------:R-:W-:-:S04]  /*da70*/  FADD R136, R38, -R0 ;  /* 0x8000000026887221 */ /* 0x000fc80000000000 */
[----:B------:R0:W1:Y:S01]  /*da80*/  MUFU.EX2 R38, R37 ;  /* 0x0000002500267308 */ /* 0x0000620000000800 */
[----:B------:R-:W-:Y:S01]  /*da90*/  FMUL R53, R53, 1.4426950216293334961 ;  /* 0x3fb8aa3b35357820 */ /* 0x000fe20000400000 */
[--C-:B------:R-:W-:Y:S01]  /*daa0*/  FADD R125, R249, -R0.reuse ;  /* 0x80000000f97d7221 */ /* 0x100fe20000000000 */
[--C-:B------:R-:W-:Y:S01]  /*dab0*/  FADD R14, R14, -R0.reuse ;  /* 0x800000000e0e7221 */ /* 0x100fe20000000000 */
[----:B0-----:R-:W-:Y:S01]  /*dac0*/  FMUL R37, R136, 1.4426950216293334961 ;  /* 0x3fb8aa3b88257820 */ /* 0x001fe20000400000 */
[----:B------:R-:W-:-:S03]  /*dad0*/  FADD R136, R40, -R0 ;  /* 0x8000000028887221 */ /* 0x000fc60000000000 */
[----:B------:R0:W1:Y:S01]  /*dae0*/  MUFU.EX2 R40, R39 ;  /* 0x0000002700287308 */ /* 0x0000620000000800 */
[--C-:B------:R-:W-:Y:S01]  /*daf0*/  FADD R17, R17, -R0.reuse ;  /* 0x8000000011117221 */ /* 0x100fe20000000000 */
[--C-:B------:R-:W-:Y:S01]  /*db00*/  FADD R18, R18, -R0.reuse ;  /* 0x8000000012127221 */ /* 0x100fe20000000000 */
[--C-:B------:R-:W-:Y:S01]  /*db10*/  FADD R23, R23, -R0.reuse ;  /* 0x8000000017177221 */ /* 0x100fe20000000000 */
[--C-:B------:R-:W-:Y:S01]  /*db20*/  FADD R24, R24, -R0.reuse ;  /* 0x8000000018187221 */ /* 0x100fe20000000000 */
[--C-:B------:R-:W-:Y:S01]  /*db30*/  FADD R25, R25, -R0.reuse ;  /* 0x8000000019197221 */ /* 0x100fe20000000000 */
[--C-:B------:R-:W-:Y:S01]  /*db40*/  FADD R26, R26, -R0.reuse ;  /* 0x800000001a1a7221 */ /* 0x100fe20000000000 */
[--C-:B------:R-:W-:Y:S01]  /*db50*/  FADD R27, R27, -R0.reuse ;  /* 0x800000001b1b7221 */ /* 0x100fe20000000000 */
[--C-:B------:R-:W-:Y:S01]  /*db60*/  FADD R28, R28, -R0.reuse ;  /* 0x800000001c1c7221 */ /* 0x100fe20000000000 */
[----:B0-----:R-:W-:Y:S01]  /*db70*/  FMUL R39, R136, 1.4426950216293334961 ;  /* 0x3fb8aa3b88277820 */ /* 0x001fe20000400000 */
        /* <DEDUP_REMOVED lines=25> */
[----:B------:R0:W0:Y:S01]  /*dd10*/  MUFU.EX2 R54, R53 ;  /* 0x0000003500367308 */ /* 0x0000220000000800 */
[----:B------:R-:W-:Y:S01]  /*dd20*/  FMUL R125, R125, 1.4426950216293334961 ;  /* 0x3fb8aa3b7d7d7820 */ /* 0x000fe20000400000 */
        /* <DEDUP_REMOVED lines=28> */
[----:B0-----:R-:W-:Y:S01]  /*def0*/  FMUL R53, R136, 1.4426950216293334961 ;  /* 0x3fb8aa3b88357820 */ /* 0x001fe20000400000 */
        /* <DEDUP_REMOVED lines=8> */
[----:B------:R-:W0:Y:S01]  /*df80*/  MUFU.EX2 R125, R125 ;  /* 0x0000007d007d7308 */ /* 0x000e220000000800 */
[----:B------:R-:W-:-:S07]  /*df90*/  FADD R68, R68, -R0 ;  /* 0x8000000044447221 */ /* 0x000fce0000000000 */
[----:B------:R-:W0:Y:S01]  /*dfa0*/  MUFU.EX2 R126, R126 ;  /* 0x0000007e007e7308 */ /* 0x000e220000000800 */
[----:B------:R-:W-:-:S07]  /*dfb0*/  FMUL R68, R68, 1.4426950216293334961 ;  /* 0x3fb8aa3b44447820 */ /* 0x000fce0000400000 */
[----:B------:R-:W0:Y:S08]  /*dfc0*/  MUFU.EX2 R128, R128 ;  /* 0x0000008000807308 */ /* 0x000e300000000800 */
        /* <DEDUP_REMOVED lines=44> */
[----:B------:R-:W0:Y:S01]  /*e290*/  MUFU.EX2 R147, R5 ;  /* 0x0000000500937308 */ /* 0x000e220000000800 */
[----:B------:R-:W-:-:S07]  /*e2a0*/  FADD R150, R73, -R0 ;  /* 0x8000000049967221 */ /* 0x000fce0000000000 */
[----:B------:R0:W2:Y:S02]  /*e2b0*/  MUFU.EX2 R144, R68 ;  /* 0x0000004400907308 */ /* 0x0000a40000000800 */
[----:B0-----:R-:W-:Y:S01]  /*e2c0*/  IMAD.U32 R68, RZ, RZ, UR66 ;  /* 0x00000042ff447e24 */ /* 0x001fe2000f8e00ff */
[----:B-1-34-:R-:W-:Y:S06]  /*e2d0*/  @!P0 BRA `(.L_x_15) ;  /* 0x0000005400348947 */ /* 0x01afec0003800000 */
.L_x_24:
[----:B------:R-:W3:Y:S04]  /*e2e0*/  LDL.64 R152, [R1+0x108] ;  /* 0x0001080001987983 */ /* 0x000ee80000100a00 */
[----:B------:R-:W4:Y:S04]  /*e2f0*/  LDL.64 R4, [R1+0x128] ;  /* 0x0001280001047983 */ /* 0x000f280000100a00 */
[----:B--2---:R-:W2:Y:S04]  /*e300*/  LDL.64 R136, [R1+0xc8] ;  /* 0x0000c80001887983 */ /* 0x004ea80000100a00 */
[----:B------:R-:W2:Y:S04]  /*e310*/  LDL.64 R164, [R1+0xa8] ;  /* 0x0000a80001a47983 */ /* 0x000ea80000100a00 */
[----:B------:R-:W2:Y:S04]  /*e320*/  LDL.64 R162, [R1+0x88] ;  /* 0x0000880001a27983 */ /* 0x000ea80000100a00 */
[----:B------:R-:W2:Y:S04]  /*e330*/  LDL.64 R156, [R1+0x48] ;  /* 0x00004800019c7983 */ /* 0x000ea80000100a00 */
[----:B------:R-:W2:Y:S01]  /*e340*/  LDL.64 R138, [R1+0xe8] ;  /* 0x0000e800018a7983 */ /* 0x000ea20000100a00 */
[----:B------:R-:W-:-:S03]  /*e350*/  MOV R58, UR66 ;  /* 0x00000042003a7c02 */ /* 0x000fc60008000f00 */
[----:B------:R-:W2:Y:S04]  /*e360*/  LDL.64 R158, [R1+0x68] ;  /* 0x00006800019e7983 */ /* 0x000ea80000100a00 */
[----:B------:R-:W2:Y:S01]  /*e370*/  LDL.64 R160, [R1+0x100] ;  /* 0x0001000001a07983 */ /* 0x000ea20000100a00 */
[----:B------:R-:W-:-:S03]  /*e380*/  FADD R151, R6, -R0 ;  /* 0x8000000006977221 */ /* 0x000fc60000000000 */
[----:B------:R-:W2:Y:S01]  /*e390*/  LDL.64 R154, [R1+0xe0] ;  /* 0x0000e000019a7983 */ /* 0x000ea20000100a00 */
[----:B------:R-:W-:Y:S02]  /*e3a0*/  IMAD.U32 R56, RZ, RZ, UR66 ;  /* 0x00000042ff387e24 */ /* 0x000fe4000f8e00ff */
[----:B------:R-:W-:Y:S01]  /*e3b0*/  FADD R7, R7, -R0 ;  /* 0x8000000007077221 */ /* 0x000fe20000000000 */
[----:B------:R-:W2:Y:S04]  /*e3c0*/  LDL.64 R166, [R1+0x40] ;  /* 0x0000400001a67983 */ /* 0x000ea80000100a00 */
        /* <DEDUP_REMOVED lines=10> */
[----:B------:R-:W2:Y:S01]  /*e470*/  LDL.64 R184, [R1+0x50] ;  /* 0x0000500001b87983 */ /* 0x000ea20000100a00 */
[----:B---3--:R-:W-:-:S03]  /*e480*/  IMAD.WIDE R58, R58, 0x2, R152 ;  /* 0x000000023a3a7825 */ /* 0x008fc600078e0298 */
[----:B------:R-:W3:Y:S01]  /*e490*/  LDL.64 R152, [R1+0x120] ;  /* 0x0001200001987983 */ /* 0x000ee20000100a00 */
[----:B----4-:R-:W-:Y:S01]  /*e4a0*/  IMAD.WIDE R68, R68, 0x2, R4 ;  /* 0x0000000244447825 */ /* 0x010fe200078e0204 */
[----:B------:R-:W-:-:S05]  /*e4b0*/  MOV R4, UR66 ;  /* 0x0000004200047c02 */ /* 0x000fca0008000f00 */
[----:B--2---:R-:W-:Y:S01]  /*e4c0*/  IMAD.WIDE R4, R4, 0x2, R136 ;  /* 0x0000000204047825 */ /* 0x004fe200078e0288 */
[----:B------:R-:W-:-:S03]  /*e4d0*/  MOV R6, UR66 ;  /* 0x0000004200067c02 */ /* 0x000fc60008000f00 */
[----:B------:R-:W-:Y:S01]  /*e4e0*/  FMUL R7, R7, 1.4426950216293334961 ;  /* 0x3fb8aa3b07077820 */ /* 0x000fe20000400000 */
[----:B------:R-:W-:Y:S01]  /*e4f0*/  FADD R9, R9, -R0 ;  /* 0x8000000009097221 */ /* 0x000fe20000000000 */
[----:B------:R-:W-:Y:S01]  /*e500*/  IMAD.U32 R136, RZ, RZ, UR66 ;  /* 0x00000042ff887e24 */ /* 0x000fe2000f8e00ff */
[----:B------:R0:W2:Y:S03]  /*e510*/  LDG.E.U16 R73, desc[UR6][R4.64] ;  /* 0x0000000604497981 */ /* 0x0000a6000c1e1500 */
[----:B------:R-:W-:Y:S01]  /*e520*/  IMAD.WIDE R136, R136, 0x2, R164 ;  /* 0x0000000288887825 */ /* 0x000fe200078e02a4 */
[----:B------:R-:W4:Y:S04]  /*e530*/  LDG.E.U16 R68, desc[UR6][R68.64] ;  /* 0x0000000644447981 */ /* 0x000f28000c1e1500 */
[----:B------:R-:W2:Y:S01]  /*e540*/  LDL.64 R164, [R1+0xa0] ;  /* 0x0000a00001a47983 */ /* 0x000ea20000100a00 */
[----:B0-----:R-:W-:-:S03]  /*e550*/  MOV R4, UR66 ;  /* 0x0000004200047c02 */ /* 0x001fc60008000f00 */
[----:B------:R-:W2:Y:S02]  /*e560*/  LDG.E.U16 R136, desc[UR6][R136.64] ;  /* 0x0000000688887981 */ /* 0x000ea4000c1e1500 */
[----:B------:R-:W-:-:S04]  /*e570*/  IMAD.WIDE R4, R4, 0x2, R162 ;  /* 0x0000000204047825 */ /* 0x000fc800078e02a2 */
[----:B------:R-:W-:Y:S01]  /*e580*/  IMAD.WIDE R56, R56, 0x2, R138 ;  /* 0x0000000238387825 */ /* 0x000fe200078e028a */
[----:B------:R-:W2:Y:S04]  /*e590*/  LDL.64 R162, [R1+0x118] ;  /* 0x0001180001a27983 */ /* 0x000ea80000100a00 */
[----:B------:R0:W2:Y:S01]  /*e5a0*/  LDG.E.U16 R137, desc[UR6][R4.64] ;  /* 0x0000000604897981 */ /* 0x0000a2000c1e1500 */
[----:B------:R-:W-:-:S03]  /*e5b0*/  IMAD.U32 R138, RZ, RZ, UR66 ;  /* 0x00000042ff8a7e24 */ /* 0x000fc6000f8e00ff */
[----:B------:R1:W2:Y:S01]  /*e5c0*/  LDG.E.U16 R71, desc[UR6][R56.64] ;  /* 0x0000000638477981 */ /* 0x0002a2000c1e1500 */
[----:B------:R-:W-:-:S03]  /*e5d0*/  FMUL R9, R9, 1.4426950216293334961 ;  /* 0x3fb8aa3b09097820 */ /* 0x000fc60000400000 */
[----:B------:R-:W2:Y:S01]  /*e5e0*/  LDG.E.U16 R69, desc[UR6][R58.64] ;  /* 0x000000063a457981 */ /* 0x000ea2000c1e1500 */
[----:B0-----:R-:W-:-:S03]  /*e5f0*/  IMAD.WIDE R4, R6, 0x2, R156 ;  /* 0x0000000206047825 */ /* 0x001fc600078e029c */
[----:B------:R-:W2:Y:S01]  /*e600*/  LDL.64 R156, [R1+0xc0] ;  /* 0x0000c000019c7983 */ /* 0x000ea20000100a00 */
[----:B------:R-:W-:Y:S01]  /*e610*/  IMAD.WIDE R138, R138, 0x2, R158 ;  /* 0x000000028a8a7825 */ /* 0x000fe200078e029e */
[----:B-1----:R0:W-:Y:S02]  /*e620*/  MUFU.EX2 R56, R7 ;  /* 0x0000000700387308 */ /* 0x0021e40000000800 */
[----:B------:R-:W4:Y:S04]  /*e630*/  LDL.64 R158, [R1+0x80] ;  /* 0x00008000019e7983 */ /* 0x000f280000100a00 */
[----:B------:R-:W4:Y:S01]  /*e640*/  LDG.E.U16 R138, desc[UR6][R138.64] ;  /* 0x000000068a8a7981 */ /* 0x000f22000c1e1500 */
[----:B0-----:R-:W-:-:S03]  /*e650*/  IMAD.U32 R7, RZ, RZ, UR66 ;  /* 0x00000042ff077e24 */ /* 0x001fc6000f8e00ff */
[----:B------:R3:W4:Y:S02]  /*e660*/  LDG.E.U16 R139, desc[UR6][R4.64] ;  /* 0x00000006048b7981 */ /* 0x000724000c1e1500 */
[----:B---3--:R-:W-:-:S04]  /*e670*/  IMAD.WIDE R4, R6, 0x2, R152 ;  /* 0x0000000206047825 */ /* 0x008fc800078e0298 */
[----:B------:R-:W-:Y:S02]  /*e680*/  FADD R152, R70, -R0 ;  /* 0x8000000046987221 */ /* 0x000fe40000000000 */
[----:B------:R0:W3:Y:S02]  /*e690*/  LDG.E.U16 R70, desc[UR6][R4.64] ;  /* 0x0000000604467981 */ /* 0x0000e4000c1e1500 */
[----:B0-----:R-:W-:Y:S02]  /*e6a0*/  IMAD.WIDE R4, R7, 0x2, R160 ;  /* 0x0000000207047825 */ /* 0x001fe400078e02a0 */
[----:B------:R-:W3:Y:S02]  /*e6b0*/  LDL.64 R160, [R1+0x60] ;  /* 0x0000600001a07983 */ /* 0x000ee40000100a00 */
[--C-:B------:R-:W-:Y:S01]  /*e6c0*/  FADD R57, R8, -R0.reuse ;  /* 0x8000000008397221 */ /* 0x100fe20000000000 */
[----:B------:R-:W-:Y:S02]  /*e6d0*/  FADD R8, R72, -R0 ;  /* 0x8000000048087221 */ /* 0x000fe40000000000 */
[----:B------:R0:W3:Y:S01]  /*e6e0*/  LDG.E.U16 R72, desc[UR6][R4.64] ;  /* 0x0000000604487981 */ /* 0x0000e2000c1e1500 */
[----:B------:R-:W-:Y:S01]  /*e6f0*/  IMAD.WIDE R6, R6, 0x2, R154 ;  /* 0x0000000206067825 */ /* 0x000fe200078e029a */
[----:B0-----:R-:W-:-:S04]  /*e700*/  MOV R4, UR66 ;  /* 0x0000004200047c02 */ /* 0x001fc80008000f00 */
[----:B------:R0:W3:Y:S01]  /*e710*/  LDG.E.U16 R145, desc[UR6][R6.64] ;  /* 0x0000000606917981 */ /* 0x0000e2000c1e1500 */
[----:B------:R-:W-:Y:S01]  /*e720*/  FADD R155, R74, -R0 ;  /* 0x800000004a9b7221 */ /* 0x000fe20000000000 */
[----:B0-----:R-:W-:Y:S02]  /*e730*/  IMAD.U32 R7, RZ, RZ, UR66 ;  /* 0x00000042ff077e24 */ /* 0x001fe4000f8e00ff */
[----:B--2---:R-:W-:-:S05]  /*e740*/  IMAD.WIDE R4, R4, 0x2, R156 ;  /* 0x0000000204047825 */ /* 0x004fca00078e029c */
[----:B------:R0:W2:Y:S01]  /*e750*/  LDG.E.U16 R74, desc[UR6][R4.64] ;  /* 0x00000006044a7981 */ /* 0x0000a2000c1e1500 */
[----:B------:R-:W-:Y:S01]  /*e760*/  MOV R6, UR66 ;  /* 0x0000004200067c02 */ /* 0x000fe20008000f00 */
[----:B0-----:R-:W-:Y:S02]  /*e770*/  IMAD.WIDE R4, R7, 0x2, R164 ;  /* 0x0000000207047825 */ /* 0x001fe400078e02a4 */
[----:B------:R-:W2:Y:S02]  /*e780*/  LDL.64 R164, [R1+0xf8] ;  /* 0x0000f80001a47983 */ /* 0x000ea40000100a00 */
[----:B------:R-:W-:Y:S01]  /*e790*/  FMUL R8, R8, 1.4426950216293334961 ;  /* 0x3fb8aa3b08087820 */ /* 0x000fe20000400000 */
[----:B------:R-:W-:Y:S01]  /*e7a0*/  FADD R156, R75, -R0 ;  /* 0x800000004b9c7221 */ /* 0x000fe20000000000 */
[----:B----4-:R-:W-:Y:S01]  /*e7b0*/  IMAD.WIDE R6, R6, 0x2, R158 ;  /* 0x0000000206067825 */ /* 0x010fe200078e029e */
[----:B------:R0:W4:Y:S01]  /*e7c0*/  LDG.E.U16 R75, desc[UR6][R4.64] ;  /* 0x00000006044b7981 */ /* 0x000122000c1e1500 */
[----:B------:R1:W-:Y:S02]  /*e7d0*/  MUFU.EX2 R153, R8 ;  /* 0x0000000800997308 */ /* 0x0003e40000000800 */
[----:B------:R-:W-:Y:S01]  /*e7e0*/  FADD R158, R77, -R0 ;  /* 0x800000004d9e7221 */ /* 0x000fe20000000000 */
[----:B0-----:R-:W-:-:S02]  /*e7f0*/  IMAD.U32 R4, RZ, RZ, UR66 ;  /* 0x00000042ff047e24 */ /* 0x001fc4000f8e00ff */
[----:B-1----:R-:W-:Y:S02]  /*e800*/  FADD R8, R76, -R0 ;  /* 0x800000004c087221 */ /* 0x002fe40000000000 */
[----:B------:R0:W4:Y:S02]  /*e810*/  LDG.E.U16 R76, desc[UR6][R6.64] ;  /* 0x00000006064c7981 */ /* 0x000124000c1e1500 */
[----:B0-----:R-:W-:Y:S01]  /*e820*/  MOV R7, UR66 ;  /* 0x0000004200077c02 */ /* 0x001fe20008000f00 */
[----:B---3--:R-:W-:-:S05]  /*e830*/  IMAD.WIDE R4, R4, 0x2, R160 ;  /* 0x0000000204047825 */ /* 0x008fca00078e02a0 */
[----:B------:R0:W3:Y:S02]  /*e840*/  LDG.E.U16 R77, desc[UR6][R4.64] ;  /* 0x00000006044d7981 */ /* 0x0000e4000c1e1500 */
[----:B0-----:R-:W-:Y:S02]  /*e850*/  IMAD.WIDE R4, R7, 0x2, R166 ;  /* 0x0000000207047825 */ /* 0x001fe400078e02a6 */
[----:B------:R-:W3:Y:S02]  /*e860*/  LDL.64 R166, [R1+0x58] ;  /* 0x0000580001a67983 */ /* 0x000ee40000100a00 */
[----:B------:R-:W-:Y:S01]  /*e870*/  FADD R160, R78, -R0 ;  /* 0x800000004ea07221 */ /* 0x000fe20000000000 */
[----:B------:R-:W-:Y:S02]  /*e880*/  IMAD.U32 R6, RZ, RZ, UR66 ;  /* 0x00000042ff067e24 */ /* 0x000fe4000f8e00ff */
[----:B------:R-:W-:Y:S01]  /*e890*/  FMUL R8, R8, 1.4426950216293334961 ;  /* 0x3fb8aa3b08087820 */ /* 0x000fe20000400000 */
[----:B------:R0:W4:Y:S01]  /*e8a0*/  LDG.E.U16 R78, desc[UR6][R4.64] ;  /* 0x00000006044e7981 */ /* 0x000122000c1e1500 */
[----:B------:R-:W-:-:S02]  /*e8b0*/  IMAD.WIDE R6, R6, 0x2, R162 ;  /* 0x0000000206067825 */ /* 0x000fc400078e02a2 */
[----:B------:R1:W-:Y:S01]  /*e8c0*/  MUFU.EX2 R157, R8 ;  /* 0x00000008009d7308 */ /* 0x0003e20000000800 */
[----:B0-----:R-:W-:Y:S01]  /*e8d0*/  MOV R4, UR66 ;  /* 0x0000004200047c02 */ /* 0x001fe20008000f00 */
[--C-:B-1----:R-:W-:Y:S02]  /*e8e0*/  FADD R8, R79, -R0.reuse ;  /* 0x800000004f087221 */ /* 0x102fe40000000000 */
[----:B------:R0:W4:Y:S01]  /*e8f0*/  LDG.E.U16 R79, desc[UR6][R6.64] ;  /* 0x00000006064f7981 */ /* 0x000122000c1e1500 */
[----:B------:R-:W-:Y:S01]  /*e900*/  FADD R163, R80, -R0 ;  /* 0x8000000050a37221 */ /* 0x000fe20000000000 */
[----:B------:R-:W-:Y:S01]  /*e910*/  FMUL R8, R8, 1.4426950216293334961 ;  /* 0x3fb8aa3b08087820 */ /* 0x000fe20000400000 */
[----:B0-----:R-:W-:Y:S02]  /*e920*/  IMAD.U32 R7, RZ, RZ, UR66 ;  /* 0x00000042ff077e24 */ /* 0x001fe4000f8e00ff */
[----:B--2---:R-:W-:Y:S01]  /*e930*/  IMAD.WIDE R4, R4, 0x2, R164 ;  /* 0x0000000204047825 */ /* 0x004fe200078e02a4 */
[----:B------:R-:W-:-:S04]  /*e940*/  MOV R6, UR66 ;  /* 0x0000004200067c02 */ /* 0x000fc80008000f00 */
[----:B------:R0:W2:Y:S01]  /*e950*/  LDG.E.U16 R80, desc[UR6][R4.64] ;  /* 0x0000000604507981 */ /* 0x0000a2000c1e1500 */
[----:B------:R1:W-:Y:S01]  /*e960*/  MUFU.EX2 R162, R8 ;  /* 0x0000000800a27308 */ /* 0x0003e20000000800 */
[----:B0-----:R-:W-:-:S04]  /*e970*/  IMAD.WIDE R4, R7, 0x2, R174 ;  /* 0x0000000207047825 */ /* 0x001fc800078e02ae */
[----:B-1----:R-:W-:Y:S01]  /*e980*/  FADD R8, R82, -R0 ;  /* 0x8000000052087221 */ /* 0x002fe20000000000 */
[----:B------:R-:W-:Y:S01]  /*e990*/  IMAD.WIDE R6, R6, 0x2, R168 ;  /* 0x0000000206067825 */ /* 0x000fe200078e02a8 */
[----:B------:R0:W2:Y:S04]  /*e9a0*/  LDG.E.U16 R82, desc[UR6][R4.64] ;  /* 0x0000000604527981 */ /* 0x0000a8000c1e1500 */
[----:B------:R1:W2:Y:S01]  /*e9b0*/  LDG.E.U16 R154, desc[UR6][R6.64] ;  /* 0x00000006069a7981 */ /* 0x0002a2000c1e1500 */
[----:B0-----:R-:W-:-:S04]  /*e9c0*/  IMAD.U32 R4, RZ, RZ, UR66 ;  /* 0x00000042ff047e24 */ /* 0x001fc8000f8e00ff */
[----:B------:R-:W-:Y:S01]  /*e9d0*/  IMAD.WIDE R4, R4, 0x2, R170 ;  /* 0x0000000204047825 */ /* 0x000fe200078e02aa */
[----:B-1----:R-:W-:-:S03]  /*e9e0*/  MOV R7, UR66 ;  /* 0x0000004200077c02 */ /* 0x002fc60008000f00 */
[----:B------:R-:W-:Y:S01]  /*e9f0*/  FADD R171, R84, -R0 ;  /* 0x8000000054ab7221 */ /* 0x000fe20000000000 */
[----:B------:R-:W-:Y:S01]  /*ea00*/  IMAD.U32 R6, RZ, RZ, UR66 ;  /* 0x00000042ff067e24 */ /* 0x000fe2000f8e00ff */
[----:B------:R0:W2:Y:S02]  /*ea10*/  LDG.E.U16 R84, desc[UR6][R4.64] ;  /* 0x0000000604547981 */ /* 0x0000a4000c1e1500 */
[----:B0-----:R-:W-:-:S04]  /*ea20*/  IMAD.WIDE R4, R7, 0x2, R172 ;  /* 0x0000000207047825 */ /* 0x001fc800078e02ac */
[----:B------:R-:W-:-:S04]  /*ea30*/  FMUL R8, R8, 1.4426950216293334961 ;  /* 0x3fb8aa3b08087820 */ /* 0x000fc80000400000 */
[----:B------:R0:W-:Y:S01]  /*ea40*/  MUFU.EX2 R169, R8 ;  /* 0x0000000800a97308 */ /* 0x0001e20000000800 */
[--C-:B------:R-:W-:Y:S01]  /*ea50*/  FADD R174, R86, -R0.reuse ;  /* 0x8000000056ae7221 */ /* 0x100fe20000000000 */
[----:B0-----:R-:W-:Y:S02]  /*ea60*/  FADD R8, R85, -R0 ;  /* 0x8000000055087221 */ /* 0x001fe40000000000 */
[----:B------:R0:W2:Y:S02]  /*ea70*/  LDG.E.U16 R85, desc[UR6][R4.64] ;  /* 0x0000000604557981 */ /* 0x0000a4000c1e1500 */
[----:B0-----:R-:W-:-:S05]  /*ea80*/  MOV R4, UR66 ;  /* 0x0000004200047c02 */ /* 0x001fca0008000f00 */
[----:B------:R-:W-:-:S04]  /*ea90*/  IMAD.WIDE R4, R4, 0x2, R176 ;  /* 0x0000000204047825 */ /* 0x000fc800078e02b0 */
[----:B------:R-:W-:Y:S02]  /*eaa0*/  FADD R176, R87, -R0 ;  /* 0x8000000057b07221 */ /* 0x000fe40000000000 */
[----:B------:R-:W2:Y:S01]  /*eab0*/  LDL.64 R86, [R1+0x30] ;  /* 0x0000300001567983 */ /* 0x000ea20000100a00 */
[----:B---3--:R-:W-:Y:S01]  /*eac0*/  IMAD.WIDE R6, R6, 0x2, R166 ;  /* 0x0000000206067825 */ /* 0x008fe200078e02a6 */
[----:B------:R0:W-:Y:S02]  /*ead0*/  MUFU.EX2 R58, R9 ;  /* 0x00000009003a7308 */ /* 0x0001e40000000800 */
[----:B------:R-:W3:Y:S04]  /*eae0*/  LDL.64 R166, [R1+0xd0] ;  /* 0x0000d00001a67983 */ /* 0x000ee80000100a00 */
[----:B------:R1:W2:Y:S01]  /*eaf0*/  LDG.E.U16 R159, desc[UR6][R6.64] ;  /* 0x00000006069f7981 */ /* 0x0002a2000c1e1500 */
[----:B0-----:R-:W-:Y:S01]  /*eb00*/  FADD R9, R125, R127 ;  /* 0x0000007f7d097221 */ /* 0x001fe20000000000 */
[----:B------:R-:W-:-:S02]  /*eb10*/  FMUL R8, R8, 1.4426950216293334961 ;  /* 0x3fb8aa3b08087820 */ /* 0x000fc40000400000 */
[----:B------:R0:W2:Y:S01]  /*eb20*/  LDG.E.U16 R161, desc[UR6][R4.64] ;  /* 0x0000000604a17981 */ /* 0x0000a2000c1e1500 */
[----:B------:R-:W-:-:S04]  /*eb30*/  FADD R9, R126, R9 ;  /* 0x000000097e097221 */ /* 0x000fc80000000000 */
        /* <DEDUP_REMOVED lines=20> */
[----:B------:R-:W-:Y:S01]  /*ec80*/  FADD R9, R27, R9 ;  /* 0x000000091b097221 */ /* 0x000fe20000000000 */
[----:B-1----:R-:W-:-:S03]  /*ec90*/  IMAD.U32 R7, RZ, RZ, UR66 ;  /* 0x00000042ff077e24 */ /* 0x002fc6000f8e00ff */
[----:B------:R-:W-:Y:S01]  /*eca0*/  FADD R9, R28, R9 ;  /* 0x000000091c097221 */ /* 0x000fe20000000000 */
[----:B------:R-:W-:Y:S01]  /*ecb0*/  MOV R6, UR66 ;  /* 0x0000004200067c02 */ /* 0x000fe20008000f00 */
[----:B0-----:R-:W-:-:S04]  /*ecc0*/  IMAD.WIDE R4, R7, 0x2, R180 ;  /* 0x0000000207047825 */ /* 0x001fc800078e02b4 */
[----:B------:R-:W-:Y:S01]  /*ecd0*/  FADD R9, R29, R9 ;  /* 0x000000091d097221 */ /* 0x000fe20000000000 */
[----:B------:R0:W-:Y:S03]  /*ece0*/  MUFU.EX2 R173, R8 ;  /* 0x0000000800ad7308 */ /* 0x0001e60000000800 */
[----:B------:R-:W-:Y:S01]  /*ecf0*/  FADD R9, R30, R9 ;  /* 0x000000091e097221 */ /* 0x000fe20000000000 */
[----:B------:R-:W-:-:S04]  /*ed00*/  IMAD.WIDE R6, R6, 0x2, R178 ;  /* 0x0000000206067825 */ /* 0x000fc800078e02b2 */
[----:B------:R-:W-:Y:S01]  /*ed10*/  FADD R9, R31, R9 ;  /* 0x000000091f097221 */ /* 0x000fe20000000000 */
[----:B0-----:R-:W-:Y:S01]  /*ed20*/  FADD R8, R88, -R0 ;  /* 0x8000000058087221 */ /* 0x001fe20000000000 */
[----:B------:R-:W4:Y:S04]  /*ed30*/  LDG.E.U16 R164, desc[UR6][R6.64] ;  /* 0x0000000606a47981 */ /* 0x000f28000c1e1500 */
[----:B------:R0:W4:Y:S01]  /*ed40*/  LDG.E.U16 R88, desc[UR6][R4.64] ;  /* 0x0000000604587981 */ /* 0x000122000c1e1500 */
[----:B------:R-:W-:Y:S01]  /*ed50*/  FADD R9, R32, R9 ;  /* 0x0000000920097221 */ /* 0x000fe20000000000 */
[----:B0-----:R-:W-:Y:S01]  /*ed60*/  IMAD.U32 R4, RZ, RZ, UR66 ;  /* 0x00000042ff047e24 */ /* 0x001fe2000f8e00ff */
[----:B------:R-:W-:Y:S02]  /*ed70*/  MOV R7, UR66 ;  /* 0x0000004200077c02 */ /* 0x000fe40008000f00 */
[----:B------:R-:W-:Y:S01]  /*ed80*/  FADD R9, R33, R9 ;  /* 0x0000000921097221 */ /* 0x000fe20000000000 */
[----:B------:R-:W-:-:S03]  /*ed90*/  IMAD.U32 R6, RZ, RZ, UR66 ;  /* 0x00000042ff067e24 */ /* 0x000fc6000f8e00ff */
[----:B------:R-:W-:-:S04]  /*eda0*/  FADD R9, R34, R9 ;  /* 0x0000000922097221 */ /* 0x000fc80000000000 */
[----:B------:R-:W-:-:S04]  /*edb0*/  FADD R9, R36, R9 ;  /* 0x0000000924097221 */ /* 0x000fc80000000000 */
[----:B------:R-:W-:-:S04]  /*edc0*/  FADD R9, R35, R9 ;  /* 0x0000000923097221 */ /* 0x000fc80000000000 */
[----:B------:R-:W-:Y:S01]  /*edd0*/  FADD R9, R38, R9 ;  /* 0x0000000926097221 */ /* 0x000fe20000000000 */
[----:B------:R-:W-:-:S03]  /*ede0*/  FMUL R8, R8, 1.4426950216293334961 ;  /* 0x3fb8aa3b08087820 */ /* 0x000fc60000400000 */
[----:B------:R-:W-:Y:S01]  /*edf0*/  FADD R9, R37, R9 ;  /* 0x0000000925097221 */ /* 0x000fe20000000000 */
[----:B------:R0:W-:Y:S03]  /*ee00*/  MUFU.EX2 R179, R8 ;  /* 0x0000000800b37308 */ /* 0x0001e60000000800 */
[----:B------:R-:W-:-:S04]  /*ee10*/  FADD R9, R40, R9 ;  /* 0x0000000928097221 */ /* 0x000fc80000000000 */
[----:B0-----:R-:W-:-:S04]  /*ee20*/  FADD R8, R39, R9 ;  /* 0x0000000927087221 */ /* 0x001fc80000000000 */
        /* <DEDUP_REMOVED lines=11> */
[----:B---3--:R-:W-:-:S05]  /*eee0*/  IMAD.WIDE R4, R4, 0x2, R166 ;  /* 0x0000000204047825 */ /* 0x008fca00078e02a6 */
[----:B------:R0:W3:Y:S02]  /*eef0*/  LDG.E.U16 R166, desc[UR6][R4.64] ;  /* 0x0000000604a67981 */ /* 0x0000e4000c1e1500 */
[----:B0-----:R-:W-:-:S05]  /*ef00*/  IMAD.WIDE R4, R7, 0x2, R188 ;  /* 0x0000000207047825 */ /* 0x001fca00078e02bc */
[----:B------:R0:W3:Y:S01]  /*ef10*/  LDG.E.U16 R167, desc[UR6][R4.64] ;  /* 0x0000000604a77981 */ /* 0x0000e2000c1e1500 */
[----:B------:R-:W-:-:S05]  /*ef20*/  IMAD.WIDE R6, R6, 0x2, R186 ;  /* 0x0000000206067825 */ /* 0x000fca00078e02ba */
[----:B------:R1:W3:Y:S01]  /*ef30*/  LDG.E.U16 R170, desc[UR6][R6.64] ;  /* 0x0000000606aa7981 */ /* 0x0002e2000c1e1500 */
[----:B0-----:R-:W-:-:S05]  /*ef40*/  MOV R4, UR66 ;  /* 0x0000004200047c02 */ /* 0x001fca0008000f00 */
[----:B------:R-:W-:Y:S01]  /*ef50*/  IMAD.WIDE R4, R4, 0x2, R182 ;  /* 0x0000000204047825 */ /* 0x000fe200078e02b6 */
[----:B-1----:R-:W-:-:S03]  /*ef60*/  MOV R6, UR66 ;  /* 0x0000004200067c02 */ /* 0x002fc60008000f00 */
[----:B------:R-:W-:Y:S01]  /*ef70*/  IMAD.U32 R7, RZ, RZ, UR66 ;  /* 0x00000042ff077e24 */ /* 0x000fe2000f8e00ff */
[----:B------:R0:W3:Y:S03]  /*ef80*/  LDG.E.U16 R172, desc[UR6][R4.64] ;  /* 0x0000000604ac7981 */ /* 0x0000e6000c1e1500 */
[----:B0-----:R-:W-:-:S04]  /*ef90*/  IMAD.WIDE R4, R7, 0x2, R184 ;  /* 0x0000000207047825 */ /* 0x001fc800078e02b8 */
[----:B--2---:R-:W-:Y:S01]  /*efa0*/  IMAD.WIDE R6, R6, 0x2, R86 ;  /* 0x0000000206067825 */ /* 0x004fe200078e0256 */
[----:B------:R0:W2:Y:S04]  /*efb0*/  LDG.E.U16 R175, desc[UR6][R4.64] ;  /* 0x0000000604af7981 */ /* 0x0000a8000c1e1500 */
[----:B------:R1:W2:Y:S01]  /*efc0*/  LDG.E.U16 R177, desc[UR6][R6.64] ;  /* 0x0000000606b17981 */ /* 0x0002a2000c1e1500 */
        /* <DEDUP_REMOVED lines=15> */
[----:B------:R-:W-:-:S03]  /*f0c0*/  FMUL R150, R150, 1.4426950216293334961 ;  /* 0x3fb8aa3b96967820 */ /* 0x000fc60000400000 */
[----:B------:R-:W-:Y:S01]  /*f0d0*/  FADD R4, R143, R4 ;  /* 0x000000048f047221 */ /* 0x000fe20000000000 */
[----:B------:R-:W-:-:S03]  /*f0e0*/  FMUL R151, R151, 1.4426950216293334961 ;  /* 0x3fb8aa3b97977820 */ /* 0x000fc60000400000 */
[----:B------:R-:W-:Y:S01]  /*f0f0*/  FADD R4, R144, R4 ;  /* 0x0000000490047221 */ /* 0x000fe20000000000 */
[----:B------:R-:W0:Y:S01]  /*f100*/  MUFU.EX2 R150, R150 ;  /* 0x0000009600967308 */ /* 0x000e220000000800 */
[----:B------:R-:W-:Y:S02]  /*f110*/  FADD R5, R101, -R0 ;  /* 0x8000000065057221 */ /* 0x000fe40000000000 */
[----:B------:R-:W-:Y:S01]  /*f120*/  FADD R4, R146, R4 ;  /* 0x0000000492047221 */ /* 0x000fe20000000000 */
[----:B-1----:R-:W-:Y:S01]  /*f130*/  FADD R6, R102, -R0 ;  /* 0x8000000066067221 */ /* 0x002fe20000000000 */
[----:B------:R-:W-:Y:S01]  /*f140*/  FMUL R5, R5, 1.4426950216293334961 ;  /* 0x3fb8aa3b05057820 */ /* 0x000fe20000400000 */
[----:B------:R-:W-:Y:S01]  /*f150*/  FMUL R57, R57, 1.4426950216293334961 ;  /* 0x3fb8aa3b39397820 */ /* 0x000fe20000400000 */
[----:B------:R-:W-:Y:S01]  /*f160*/  FADD R4, R148, R4 ;  /* 0x0000000494047221 */ /* 0x000fe20000000000 */
[----:B------:R-:W1:Y:S01]  /*f170*/  MUFU.EX2 R151, R151 ;  /* 0x0000009700977308 */ /* 0x000e620000000800 */
[----:B------:R-:W-:Y:S01]  /*f180*/  FMUL R6, R6, 1.4426950216293334961 ;  /* 0x3fb8aa3b06067820 */ /* 0x000fe20000400000 */
[----:B------:R-:W-:Y:S01]  /*f190*/  FADD R59, R10, -R0 ;  /* 0x800000000a3b7221 */ /* 0x000fe20000000000 */
[----:B------:R-:W-:-:S05]  /*f1a0*/  FADD R4, R149, R4 ;  /* 0x0000000495047221 */ /* 0x000fca0000000000 */
[----:B------:R0:W-:Y:S01]  /*f1b0*/  MUFU.EX2 R102, R5 ;  /* 0x0000000500667308 */ /* 0x0001e20000000800 */
[----:B------:R-:W-:Y:S01]  /*f1c0*/  FADD R4, R147, R4 ;  /* 0x0000000493047221 */ /* 0x000fe20000000000 */
[----:B------:R-:W-:Y:S01]  /*f1d0*/  FMUL R59, R59, 1.4426950216293334961 ;  /* 0x3fb8aa3b3b3b7820 */ /* 0x000fe20000400000 */
[----:B0-----:R-:W-:-:S05]  /*f1e0*/  FADD R5, R103, -R0 ;  /* 0x8000000067057221 */ /* 0x001fca0000000000 */
[----:B------:R-:W0:Y:S01]  /*f1f0*/  MUFU.EX2 R57, R57 ;  /* 0x0000003900397308 */ /* 0x000e220000000800 */
[----:B------:R-:W-:Y:S01]  /*f200*/  FMUL R5, R5, 1.4426950216293334961 ;  /* 0x3fb8aa3b05057820 */ /* 0x000fe20000400000 */
[----:B------:R-:W-:-:S06]  /*f210*/  FADD R4, R150, R4 ;  /* 0x0000000496047221 */ /* 0x000fcc0000000000 */
[----:B------:R0:W-:Y:S01]  /*f220*/  MUFU.EX2 R103, R6 ;  /* 0x0000000600677308 */ /* 0x0001e20000000800 */
[----:B------:R-:W-:Y:S01]  /*f230*/  FMUL R152, R152, 1.4426950216293334961 ;  /* 0x3fb8aa3b98987820 */ /* 0x000fe20000400000 */
[----:B-1----:R-:W-:Y:S01]  /*f240*/  FADD R4, R151, R4 ;  /* 0x0000000497047221 */ /* 0x002fe20000000000 */
[----:B0-----:R-:W-:-:S05]  /*f250*/  FADD R6, R104, -R0 ;  /* 0x8000000068067221 */ /* 0x001fca0000000000 */
[----:B------:R0:W-:Y:S01]  /*f260*/  MUFU.EX2 R104, R5 ;  /* 0x0000000500687308 */ /* 0x0001e20000000800 */
[----:B------:R-:W-:Y:S01]  /*f270*/  FMUL R6, R6, 1.4426950216293334961 ;  /* 0x3fb8aa3b06067820 */ /* 0x000fe20000400000 */
[----:B0-----:R-:W-:-:S06]  /*f280*/  FADD R5, R105, -R0 ;  /* 0x8000000069057221 */ /* 0x001fcc0000000000 */
[----:B------:R-:W0:Y:S01]  /*f290*/  MUFU.EX2 R59, R59 ;  /* 0x0000003b003b7308 */ /* 0x000e220000000800 */
[----:B------:R-:W-:Y:S01]  /*f2a0*/  FMUL R5, R5, 1.4426950216293334961 ;  /* 0x3fb8aa3b05057820 */ /* 0x000fe20000400000 */
[----:B------:R-:W-:-:S06]  /*f2b0*/  FADD R4, R56, R4 ;  /* 0x0000000438047221 */ /* 0x000fcc0000000000 */
[----:B------:R1:W-:Y:S01]  /*f2c0*/  MUFU.EX2 R105, R6 ;  /* 0x0000000600697308 */ /* 0x0003e20000000800 */
[----:B------:R-:W-:Y:S01]  /*f2d0*/  FMUL R155, R155, 1.4426950216293334961 ;  /* 0x3fb8aa3b9b9b7820 */ /* 0x000fe20000400000 */
[----:B------:R-:W-:-:S06]  /*f2e0*/  FADD R4, R57, R4 ;  /* 0x0000000439047221 */ /* 0x000fcc0000000000 */
[----:B------:R-:W0:Y:S01]  /*f2f0*/  MUFU.EX2 R152, R152 ;  /* 0x0000009800987308 */ /* 0x000e220000000800 */
[----:B-1----:R-:W-:Y:S01]  /*f300*/  FADD R6, R106, -R0 ;  /* 0x800000006a067221 */ /* 0x002fe20000000000 */
[----:B------:R-:W-:-:S03]  /*f310*/  FMUL R156, R156, 1.4426950216293334961 ;  /* 0x3fb8aa3b9c9c7820 */ /* 0x000fc60000400000 */
[----:B------:R-:W-:-:S03]  /*f320*/  FMUL R6, R6, 1.4426950216293334961 ;  /* 0x3fb8aa3b06067820 */ /* 0x000fc60000400000 */
[----:B------:R1:W-:Y:S02]  /*f330*/  MUFU.EX2 R106, R5 ;  /* 0x00000005006a7308 */ /* 0x0003e40000000800 */
[----:B-1----:R-:W-:-:S06]  /*f340*/  LOP3.LUT R5, R133, 0x3f, RZ, 0xc0, !PT ;  /* 0x0000003f85057812 */ /* 0x002fcc00078ec0ff */
[----:B------:R1:W-:Y:S01]  /*f350*/  MUFU.EX2 R189, R6 ;  /* 0x0000000600bd7308 */ /* 0x0003e20000000800 */
[----:B------:R-:W-:-:S07]  /*f360*/  FMUL R158, R158, 1.4426950216293334961 ;  /* 0x3fb8aa3b9e9e7820 */ /* 0x000fce0000400000 */
[----:B------:R-:W4:Y:S01]  /*f370*/  MUFU.EX2 R155, R155 ;  /* 0x0000009b009b7308 */ /* 0x000f220000000800 */
[----:B-1----:R-:W-:Y:S02]  /*f380*/  IMAD.SHL.U32 R6, R5, 0x2, RZ ;  /* 0x0000000205067824 */ /* 0x002fe400078e00ff */
[----:B------:R-:W-:-:S04]  /*f390*/  FADD R5, R58, R4 ;  /* 0x000000043a057221 */ /* 0x000fc80000000000 */
[----:B0-----:R-:W-:Y:S01]  /*f3a0*/  FADD R5, R59, R5 ;  /* 0x000000053b057221 */ /* 0x001fe20000000000 */
[----:B------:R-:W0:Y:S01]  /*f3b0*/  MUFU.EX2 R156, R156 ;  /* 0x0000009c009c7308 */ /* 0x000e220000000800 */
[----:B------:R-:W-:Y:S02]  /*f3c0*/  FMUL R160, R160, 1.4426950216293334961 ;  /* 0x3fb8aa3ba0a07820 */ /* 0x000fe40000400000 */
[----:B------:R-:W-:-:S04]  /*f3d0*/  FADD R5, R152, R5 ;  /* 0x0000000598057221 */ /* 0x000fc80000000000 */
[----:B------:R-:W-:Y:S01]  /*f3e0*/  FADD R7, R153, R5 ;  /* 0x0000000599077221 */ /* 0x000fe20000000000 */
[----:B------:R-:W1:Y:S01]  /*f3f0*/  MUFU.EX2 R158, R158 ;  /* 0x0000009e009e7308 */ /* 0x000e620000000800 */
[----:B------:R-:W-:Y:S02]  /*f400*/  FMUL R163, R163, 1.4426950216293334961 ;  /* 0x3fb8aa3ba3a37820 */ /* 0x000fe40000400000 */
[----:B----4-:R-:W-:Y:S01]  /*f410*/  FADD R8, R155, R7 ;  /* 0x000000079b087221 */ /* 0x010fe20000000000 */
[----:B------:R-:W-:-:S04]  /*f420*/  FADD R165, R81, -R0 ;  /* 0x8000000051a57221 */ /* 0x000fc80000000000 */
[----:B------:R-:W4:Y:S01]  /*f430*/  MUFU.EX2 R160, R160 ;  /* 0x000000a000a07308 */ /* 0x000f220000000800 */
[----:B0-----:R-:W-:Y:S01]  /*f440*/  FADD R10, R156, R8 ;  /* 0x000000089c0a7221 */ /* 0x001fe20000000000 */
[----:B------:R-:W-:Y:S01]  /*f450*/  FMUL R165, R165, 1.4426950216293334961 ;  /* 0x3fb8aa3ba5a57820 */ /* 0x000fe20000400000 */
[----:B------:R-:W-:Y:S01]  /*f460*/  FADD R9, R92, -R0 ;  /* 0x800000005c097221 */ /* 0x000fe20000000000 */
[----:B------:R-:W-:Y:S01]  /*f470*/  F2FP.F16.F32.PACK_AB R7, R12, R11 ;  /* 0x0000000b0c07723e */ /* 0x000fe200000000ff */
[----:B------:R-:W-:Y:S01]  /*f480*/  FADD R11, R157, R10 ;  /* 0x0000000a9d0b7221 */ /* 0x000fe20000000000 */
[--C-:B------:R-:W-:Y:S02]  /*f490*/  FADD R168, R83, -R0.reuse ;  /* 0x8000000053a87221 */ /* 0x100fe40000000000 */
[----:B------:R-:W0:Y:S01]  /*f4a0*/  MUFU.EX2 R163, R163 ;  /* 0x000000a300a37308 */ /* 0x000e220000000800 */
[----:B------:R-:W-:Y:S01]  /*f4b0*/  FMUL R9, R9, 1.4426950216293334961 ;  /* 0x3fb8aa3b09097820 */ /* 0x000fe20000400000 */
[----:B------:R-:W-:Y:S01]  /*f4c0*/  F2FP.F16.F32.PACK_AB R8, R131, R13 ;  /* 0x0000000d8308723e */ /* 0x000fe200000000ff */
[----:B-1----:R-:W-:Y:S01]  /*f4d0*/  FADD R13, R158, R11 ;  /* 0x0000000b9e0d7221 */ /* 0x002fe20000000000 */
[----:B------:R-:W-:Y:S01]  /*f4e0*/  FMUL R168, R168, 1.4426950216293334961 ;  /* 0x3fb8aa3ba8a87820 */ /* 0x000fe20000400000 */
[----:B------:R-:W-:-:S03]  /*f4f0*/  FADD R182, R93, -R0 ;  /* 0x800000005db67221 */ /* 0x000fc60000000000 */
[----:B------:R-:W1:Y:S01]  /*f500*/  MUFU.EX2 R165, R165 ;  /* 0x000000a500a57308 */ /* 0x000e620000000800 */
[----:B------:R-:W-:-:S07]  /*f510*/  FMUL R171, R171, 1.4426950216293334961 ;  /* 0x3fb8aa3babab7820 */ /* 0x000fce0000400000 */
[----:B------:R0:W-:Y:S01]  /*f520*/  MUFU.EX2 R93, R9 ;  /* 0x00000009005d7308 */ /* 0x0001e20000000800 */
[----:B------:R-:W-:Y:S02]  /*f530*/  F2FP.F16.F32.PACK_AB R10, R17, R15 ;  /* 0x0000000f110a723e */ /* 0x000fe400000000ff */
[----:B0-----:R-:W-:Y:S01]  /*f540*/  F2FP.F16.F32.PACK_AB R9, R16, R14 ;  /* 0x0000000e1009723e */ /* 0x001fe200000000ff */
[----:B----4-:R-:W-:-:S04]  /*f550*/  FADD R14, R160, R13 ;  /* 0x0000000da00e7221 */ /* 0x010fc80000000000 */
[----:B------:R-:W0:Y:S01]  /*f560*/  MUFU.EX2 R168, R168 ;  /* 0x000000a800a87308 */ /* 0x000e220000000800 */
[----:B------:R-:W-:Y:S01]  /*f570*/  FADD R16, R162, R14 ;  /* 0x0000000ea2107221 */ /* 0x000fe20000000000 */
[----:B------:R-:W-:-:S03]  /*f580*/  FMUL R174, R174, 1.4426950216293334961 ;  /* 0x3fb8aa3baeae7820 */ /* 0x000fc60000400000 */
[----:B------:R-:W-:-:S03]  /*f590*/  FADD R17, R163, R16 ;  /* 0x00000010a3117221 */ /* 0x000fc60000000000 */
[----:B------:R-:W4:Y:S01]  /*f5a0*/  MUFU.EX2 R171, R171 ;  /* 0x000000ab00ab7308 */ /* 0x000f220000000800 */
[----:B------:R-:W-:Y:S01]  /*f5b0*/  F2FP.F16.F32.PACK_AB R12, R22, R19 ;  /* 0x00000013160c723e */ /* 0x000fe200000000ff */
[----:B------:R-:W-:Y:S01]  /*f5c0*/  FMUL R176, R176, 1.4426950216293334961 ;  /* 0x3fb8aa3bb0b07820 */ /* 0x000fe20000400000 */
[----:B-1----:R-:W-:Y:S01]  /*f5d0*/  FADD R19, R165, R17 ;  /* 0x00000011a5137221 */ /* 0x002fe20000000000 */
[----:B------:R-:W-:Y:S01]  /*f5e0*/  F2FP.F16.F32.PACK_AB R11, R20, R18 ;  /* 0x00000012140b723e */ /* 0x000fe200000000ff */
[--C-:B------:R-:W-:Y:S02]  /*f5f0*/  FADD R178, R89, -R0.reuse ;  /* 0x8000000059b27221 */ /* 0x100fe40000000000 */
[----:B------:R-:W-:Y:S01]  /*f600*/  FADD R20, R169, R19 ;  /* 0x00000013a9147221 */ /* 0x000fe20000000000 */
[----:B------:R-:W1:Y:S01]  /*f610*/  MUFU.EX2 R174, R174 ;  /* 0x000000ae00ae7308 */ /* 0x000e620000000800 */
[----:B------:R-:W-:Y:S01]  /*f620*/  FMUL R178, R178, 1.4426950216293334961 ;  /* 0x3fb8aa3bb2b27820 */ /* 0x000fe20000400000 */
[----:B------:R-:W-:Y:S01]  /*f630*/  FADD R180, R90, -R0 ;  /* 0x800000005ab47221 */ /* 0x000fe20000000000 */
[----:B0-----:R-:W-:Y:S01]  /*f640*/  FADD R22, R168, R20 ;  /* 0x00000014a8167221 */ /* 0x001fe20000000000 */
[----:B------:R-:W-:-:S04]  /*f650*/  F2FP.F16.F32.PACK_AB R13, R23, R21 ;  /* 0x00000015170d723e */ /* 0x000fc800000000ff */
[----:B------:R-:W0:Y:S01]  /*f660*/  MUFU.EX2 R176, R176 ;  /* 0x000000b000b07308 */ /* 0x000e220000000800 */
[----:B----4-:R-:W-:Y:S01]  /*f670*/  FADD R23, R171, R22 ;  /* 0x00000016ab177221 */ /* 0x010fe20000000000 */
[----:B------:R-:W-:Y:S01]  /*f680*/  FMUL R180, R180, 1.4426950216293334961 ;  /* 0x3fb8aa3bb4b47820 */ /* 0x000fe20000400000 */
[----:B------:R-:W-:Y:S01]  /*f690*/  FADD R91, R91, -R0 ;  /* 0x800000005b5b7221 */ /* 0x000fe20000000000 */
[----:B------:R-:W-:Y:S01]  /*f6a0*/  F2FP.F16.F32.PACK_AB R14, R25, R24 ;  /* 0x00000018190e723e */ /* 0x000fe200000000ff */
[----:B------:R-:W-:-:S03]  /*f6b0*/  FADD R25, R173, R23 ;  /* 0x00000017ad197221 */ /* 0x000fc60000000000 */
[----:B------:R-:W4:Y:S01]  /*f6c0*/  MUFU.EX2 R178, R178 ;  /* 0x000000b200b27308 */ /* 0x000f220000000800 */
[----:B------:R-:W-:Y:S01]  /*f6d0*/  FMUL R91, R91, 1.4426950216293334961 ;  /* 0x3fb8aa3b5b5b7820 */ /* 0x000fe20000400000 */
[----:B------:R-:W-:Y:S01]  /*f6e0*/  F2FP.F16.F32.PACK_AB R15, R27, R26 ;  /* 0x0000001a1b0f723e */ /* 0x000fe200000000ff */
[----:B-1----:R-:W-:Y:S01]  /*f6f0*/  FADD R26, R174, R25 ;  /* 0x00000019ae1a7221 */ /* 0x002fe20000000000 */
[----:B------:R-:W-:-:S04]  /*f700*/  F2FP.F16.F32.PACK_AB R16, R29, R28 ;  /* 0x0000001c1d10723e */ /* 0x000fc800000000ff */
[----:B------:R-:W1:Y:S01]  /*f710*/  MUFU.EX2 R180, R180 ;  /* 0x000000b400b47308 */ /* 0x000e620000000800 */
[----:B0-----:R-:W-:Y:S01]  /*f720*/  FADD R28, R176, R26 ;  /* 0x0000001ab01c7221 */ /* 0x001fe20000000000 */
[----:B------:R-:W-:Y:S01]  /*f730*/  FMUL R182, R182, 1.4426950216293334961 ;  /* 0x3fb8aa3bb6b67820 */ /* 0x000fe20000400000 */
[----:B------:R-:W-:-:S05]  /*f740*/  FADD R94, R94, -R0 ;  /* 0x800000005e5e7221 */ /* 0x000fca0000000000 */
[----:B------:R-:W0:Y:S01]  /*f750*/  MUFU.EX2 R181, R91 ;  /* 0x0000005b00b57308 */ /* 0x000e220000000800 */
[----:B------:R-:W-:Y:S01]  /*f760*/  FADD R29, R179, R28 ;  /* 0x0000001cb31d7221 */ /* 0x000fe20000000000 */
[----:B------:R-:W-:Y:S01]  /*f770*/  FMUL R94, R94, 1.4426950216293334961 ;  /* 0x3fb8aa3b5e5e7820 */ /* 0x000fe20000400000 */
[----:B------:R-:W-:Y:S01]  /*f780*/  FADD R95, R95, -R0 ;  /* 0x800000005f5f7221 */ /* 0x000fe20000000000 */
[----:B------:R-:W-:Y:S01]  /*f790*/  F2FP.F16.F32.PACK_AB R17, R31, R30 ;  /* 0x0000001e1f11723e */ /* 0x000fe200000000ff */
[----:B----4-:R-:W-:-:S03]  /*f7a0*/  FADD R31, R178, R29 ;  /* 0x0000001db21f7221 */ /* 0x010fc60000000000 */
[----:B------:R-:W4:Y:S01]  /*f7b0*/  MUFU.EX2 R182, R182 ;  /* 0x000000b600b67308 */ /* 0x000f220000000800 */
[----:B------:R-:W-:Y:S01]  /*f7c0*/  FMUL R95, R95, 1.4426950216293334961 ;  /* 0x3fb8aa3b5f5f7820 */ /* 0x000fe20000400000 */
[----:B------:R-:W-:Y:S01]  /*f7d0*/  FADD R96, R96, -R0 ;  /* 0x8000000060607221 */ /* 0x000fe20000000000 */
[----:B------:R-:W-:Y:S01]  /*f7e0*/  F2FP.F16.F32.PACK_AB R18, R33, R32 ;  /* 0x000000202112723e */ /* 0x000fe200000000ff */
[----:B-1----:R-:W-:-:S04]  /*f7f0*/  FADD R32, R180, R31 ;  /* 0x0000001fb4207221 */ /* 0x002fc80000000000 */
[----:B------:R-:W1:Y:S01]  /*f800*/  MUFU.EX2 R183, R94 ;  /* 0x0000005e00b77308 */ /* 0x000e620000000800 */
[----:B------:R-:W-:Y:S01]  /*f810*/  FMUL R96, R96, 1.4426950216293334961 ;  /* 0x3fb8aa3b60607820 */ /* 0x000fe20000400000 */
[----:B------:R-:W-:Y:S01]  /*f820*/  FADD R97, R97, -R0 ;  /* 0x8000000061617221 */ /* 0x000fe20000000000 */
[----:B------:R-:W-:Y:S01]  /*f830*/  F2FP.F16.F32.PACK_AB R19, R36, R34 ;  /* 0x000000222413723e */ /* 0x000fe200000000ff */
[----:B0-----:R-:W-:-:S04]  /*f840*/  FADD R34, R181, R32 ;  /* 0x00000020b5227221 */ /* 0x001fc80000000000 */
[----:B------:R-:W0:Y:S01]  /*f850*/  MUFU.EX2 R185, R95 ;  /* 0x0000005f00b97308 */ /* 0x000e220000000800 */
[----:B------:R-:W-:Y:S01]  /*f860*/  FMUL R97, R97, 1.4426950216293334961 ;  /* 0x3fb8aa3b61617820 */ /* 0x000fe20000400000 */
[----:B------:R-:W-:Y:S01]  /*f870*/  FADD R98, R98, -R0 ;  /* 0x8000000062627221 */ /* 0x000fe20000000000 */
[----:B------:R-:W-:Y:S01]  /*f880*/  F2FP.F16.F32.PACK_AB R20, R38, R35 ;  /* 0x000000232614723e */ /* 0x000fe200000000ff */
[----:B------:R-:W-:-:S04]  /*f890*/  FADD R35, R93, R34 ;  /* 0x000000225d237221 */ /* 0x000fc80000000000 */
[----:B------:R-:W0:Y:S01]  /*f8a0*/  MUFU.EX2 R186, R96 ;  /* 0x0000006000ba7308 */ /* 0x000e220000000800 */
[----:B------:R-:W-:Y:S01]  /*f8b0*/  FMUL R98, R98, 1.4426950216293334961 ;  /* 0x3fb8aa3b62627820 */ /* 0x000fe20000400000 */
[----:B------:R-:W-:Y:S01]  /*f8c0*/  FADD R99, R99, -R0 ;  /* 0x8000000063637221 */ /* 0x000fe20000000000 */
[----:B------:R-:W-:Y:S01]  /*f8d0*/  F2FP.F16.F32.PACK_AB R21, R40, R37 ;  /* 0x000000252815723e */ /* 0x000fe200000000ff */
[----:B----4-:R-:W-:-:S04]  /*f8e0*/  FADD R37, R182, R35 ;  /* 0x00000023b6257221 */ /* 0x010fc80000000000 */
[----:B------:R-:W4:Y:S01]  /*f8f0*/  MUFU.EX2 R184, R97 ;  /* 0x0000006100b87308 */ /* 0x000f220000000800 */
[----:B------:R-:W-:Y:S01]  /*f900*/  FMUL R99, R99, 1.4426950216293334961 ;  /* 0x3fb8aa3b63637820 */ /* 0x000fe20000400000 */
[----:B------:R-:W-:Y:S01]  /*f910*/  FADD R100, R100, -R0 ;  /* 0x8000000064647221 */ /* 0x000fe20000000000 */
[----:B-1----:R-:W-:-:S05]  /*f920*/  FADD R38, R183, R37 ;  /* 0x00000025b7267221 */ /* 0x002fca0000000000 */
[----:B------:R-:W1:Y:S01]  /*f930*/  MUFU.EX2 R187, R98 ;  /* 0x0000006200bb7308 */ /* 0x000e620000000800 */
[----:B------:R-:W-:Y:S01]  /*f940*/  FMUL R100, R100, 1.4426950216293334961 ;  /* 0x3fb8aa3b64647820 */ /* 0x000fe20000400000 */
[----:B0-----:R-:W-:Y:S01]  /*f950*/  FADD R40, R185, R38 ;  /* 0x00000026b9287221 */ /* 0x001fe20000000000 */
[----:B------:R-:W-:-:S05]  /*f960*/  F2FP.F16.F32.PACK_AB R22, R41, R39 ;  /* 0x000000272916723e */ /* 0x000fca00000000ff */
[----:B------:R-:W0:Y:S01]  /*f970*/  MUFU.EX2 R188, R99 ;  /* 0x0000006300bc7308 */ /* 0x000e220000000800 */
[----:B------:R-:W-:Y:S01]  /*f980*/  FADD R41, R186, R40 ;  /* 0x00000028ba297221 */ /* 0x000fe20000000000 */
[----:B------:R-:W-:-:S06]  /*f990*/  F2FP.F16.F32.PACK_AB R23, R43, R42 ;  /* 0x0000002a2b17723e */ /* 0x000fcc00000000ff */
[----:B------:R0:W2:Y:S01]  /*f9a0*/  MUFU.EX2 R101, R100 ;  /* 0x0000006400657308 */ /* 0x0000a20000000800 */
[----:B----4-:R-:W-:Y:S01]  /*f9b0*/  FADD R43, R184, R41 ;  /* 0x00000029b82b7221 */ /* 0x010fe20000000000 */
[----:B------:R-:W-:-:S03]  /*f9c0*/  F2FP.F16.F32.PACK_AB R24, R45, R44 ;  /* 0x0000002c2d18723e */ /* 0x000fc600000000ff */
[----:B-1----:R-:W-:Y:S01]  /*f9d0*/  FADD R44, R187, R43 ;  /* 0x0000002bbb2c7221 */ /* 0x002fe20000000000 */
[----:B------:R-:W-:Y:S01]  /*f9e0*/  F2FP.F16.F32.PACK_AB R25, R47, R46 ;  /* 0x0000002e2f19723e */ /* 0x000fe200000000ff */
[----:B------:R-:W-:Y:S02]  /*f9f0*/  FADD R108, R108, -R0 ;  /* 0x800000006c6c7221 */ /* 0x000fe40000000000 */
[----:B0-----:R-:W-:Y:S01]  /*fa00*/  FADD R46, R188, R44 ;  /* 0x0000002cbc2e7221 */ /* 0x001fe20000000000 */
        /* <DEDUP_REMOVED lines=16> */
[----:B------:R-:W-:Y:S01]  /*fb10*/  FADD R107, R107, -R0 ;  /* 0x800000006b6b7221 */ /* 0x000fe20000000000 */
[----:B------:R-:W-:Y:S01]  /*fb20*/  F2FP.F16.F32.PACK_AB R27, R51, R50 ;  /* 0x00000032331b723e */ /* 0x000fe200000000ff */
[----:B--2---:R-:W-:Y:S01]  /*fb30*/  FADD R47, R101, R46 ;  /* 0x0000002e652f7221 */ /* 0x004fe20000000000 */
[----:B------:R-:W-:Y:S01]  /*fb40*/  F2FP.F16.F32.PACK_AB R51, R93, R181 ;  /* 0x000000b55d33723e */ /* 0x000fe200000000ff */
        /* <DEDUP_REMOVED lines=18> */
[----:B------:R-:W-:Y:S01]  /*fc70*/  F2FP.F16.F32.PACK_AB R26, R49, R48 ;  /* 0x00000030311a723e */ /* 0x000fe200000000ff */
[----:B------:R-:W-:Y:S01]  /*fc80*/  FADD R49, R102, R47 ;  /* 0x0000002f66317221 */ /* 0x000fe20000000000 */
[----:B------:R-:W-:Y:S01]  /*fc90*/  LOP3.LUT P0, RZ, R133, 0x80, RZ, 0xc0, !PT ;  /* 0x0000008085ff7812 */ /* 0x000fe2000780c0ff */
[----:B------:R-:W-:Y:S01]  /*fca0*/  MUFU.EX2 R108, R108 ;  /* 0x0000006c006c7308 */ /* 0x000fe20000000800 */
[----:B-----5:R-:W-:Y:S01]  /*fcb0*/  LOP3.LUT R191, R132, 0x20, RZ, 0x3c, !PT ;  /* 0x0000002084bf7812 */ /* 0x020fe200078e3cff */
[----:B------:R-:W-:Y:S01]  /*fcc0*/  FADD R50, R103, R49 ;  /* 0x0000003167327221 */ /* 0x000fe20000000000 */
[----:B------:R-:W-:Y:S01]  /*fcd0*/  F2FP.F16.F32.PACK_AB R28, R54, R52 ;  /* 0x00000034361c723e */ /* 0x000fe200000000ff */
[----:B------:R-:W-:Y:S04]  /*fce0*/  STS.U16 [R132+UR52+0x10000], R68 ;  /* 0x0100004484007988 */ /* 0x000fe80008000434 */
[----:B------:R-:W0:Y:S01]  /*fcf0*/  MUFU.EX2 R100, R100 ;  /* 0x0000006400647308 */ /* 0x000e220000000800 */
[----:B------:R-:W-:Y:S01]  /*fd00*/  SEL R98, RZ, 0x90, !P0 ;  /* 0x00000090ff627807 */ /* 0x000fe20004000000 */
[----:B------:R-:W-:Y:S01]  /*fd10*/  FADD R52, R104, R50 ;  /* 0x0000003268347221 */ /* 0x000fe20000000000 */
[----:B------:R1:W-:Y:S05]  /*fd20*/  STS.U16 [R132+UR52+0x10400], R69 ;  /* 0x0104004584007988 */ /* 0x0003ea0008000434 */
[----:B------:R-:W-:Y:S01]  /*fd30*/  MUFU.EX2 R109, R109 ;  /* 0x0000006d006d7308 */ /* 0x000fe20000000800 */
[----:B------:R-:W-:Y:S01]  /*fd40*/  STS.U16 [R132+UR52+0x10800], R71 ;  /* 0x0108004784007988 */ /* 0x000fe20008000434 */
[----:B------:R-:W-:-:S06]  /*fd50*/  F2FP.F16.F32.PACK_AB R39, R56, R151 ;  /* 0x000000973827723e */ /* 0x000fcc00000000ff */
[----:B------:R-:W2:Y:S01]  /*fd60*/  MUFU.EX2 R111, R111 ;  /* 0x0000006f006f7308 */ /* 0x000ea20000000800 */
[----:B------:R-:W-:Y:S07]  /*fd70*/  STS.U16 [R132+UR52+0x10c00], R73 ;  /* 0x010c004984007988 */ /* 0x000fee0008000434 */
[----:B------:R-:W-:Y:S01]  /*fd80*/  MUFU.EX2 R87, R87 ;  /* 0x0000005700577308 */ /* 0x000fe20000000800 */
[----:B------:R-:W-:Y:S07]  /*fd90*/  STS.U16 [R132+UR52+0x11000], R136 ;  /* 0x0110008884007988 */ /* 0x000fee0008000434 */
[----:B------:R-:W4:Y:S01]  /*fda0*/  MUFU.EX2 R90, R90 ;  /* 0x0000005a005a7308 */ /* 0x000f220000000800 */
[----:B------:R-:W-:Y:S07]  /*fdb0*/  STS.U16 [R132+UR52+0x11400], R137 ;  /* 0x0114008984007988 */ /* 0x000fee0008000434 */
[----:B------:R-:W-:Y:S01]  /*fdc0*/  MUFU.EX2 R94, R94 ;  /* 0x0000005e005e7308 */ /* 0x000fe20000000800 */
[----:B------:R-:W-:Y:S07]  /*fdd0*/  STS.U16 [R132+UR52+0x11800], R138 ;  /* 0x0118008a84007988 */ /* 0x000fee0008000434 */
[----:B------:R-:W0:Y:S01]  /*fde0*/  MUFU.EX2 R95, R95 ;  /* 0x0000005f005f7308 */ /* 0x000e220000000800 */
[----:B------:R-:W-:Y:S07]  /*fdf0*/  STS.U16 [R132+UR52+0x11c00], R139 ;  /* 0x011c008b84007988 */ /* 0x000fee0008000434 */
[----:B------:R-:W-:Y:S01]  /*fe00*/  MUFU.EX2 R96, R96 ;  /* 0x0000006000607308 */ /* 0x000fe20000000800 */
[----:B------:R0:W-:Y:S07]  /*fe10*/  STS.U16 [R191+UR52+0x10100], R70 ;  /* 0x01010046bf007988 */ /* 0x0001ee0008000434 */
[----:B------:R-:W0:Y:S01]  /*fe20*/  MUFU.EX2 R97, R97 ;  /* 0x0000006100617308 */ /* 0x000e220000000800 */
[----:B------:R0:W-:Y:S07]  /*fe30*/  STS.U16 [R191+UR52+0x10500], R72 ;  /* 0x01050048bf007988 */ /* 0x0001ee0008000434 */
[----:B------:R-:W-:Y:S01]  /*fe40*/  MUFU.EX2 R99, R99 ;  /* 0x0000006300637308 */ /* 0x000fe20000000800 */
[----:B------:R-:W-:-:S07]  /*fe50*/  F2FP.F16.F32.PACK_AB R56, R103, R102 ;  /* 0x000000666738723e */ /* 0x000fce00000000ff */
[----:B------:R-:W0:Y:S01]  /*fe60*/  MUFU.EX2 R81, R81 ;  /* 0x0000005100517308 */ /* 0x000e220000000800 */
[----:B------:R0:W-:Y:S07]  /*fe70*/  STS.U16 [R191+UR52+0x10900], R145 ;  /* 0x01090091bf007988 */ /* 0x0001ee0008000434 */
[----:B------:R-:W-:Y:S08]  /*fe80*/  MUFU.EX2 R83, R83 ;  /* 0x0000005300537308 */ /* 0x000ff00000000800 */
[----:B------:R-:W0:Y:S08]  /*fe90*/  MUFU.EX2 R86, R86 ;  /* 0x0000005600567308 */ /* 0x000e300000000800 */
[----:B------:R-:W-:Y:S08]  /*fea0*/  MUFU.EX2 R89, R89 ;  /* 0x0000005900597308 */ /* 0x000ff00000000800 */
[----:B------:R-:W0:Y:S08]  /*feb0*/  MUFU.EX2 R91, R91 ;  /* 0x0000005b005b7308 */ /* 0x000e300000000800 */
[----:B------:R-:W-:Y:S08]  /*fec0*/  MUFU.EX2 R92, R92 ;  /* 0x0000005c005c7308 */ /* 0x000ff00000000800 */
[----:B------:R-:W0:Y:S01]  /*fed0*/  MUFU.EX2 R93, R93 ;  /* 0x0000005d005d7308 */ /* 0x000e220000000800 */
[----:B------:R-:W-:Y:S01]  /*fee0*/  LOP3.LUT R98, R98, R6, RZ, 0x3c, !PT ;  /* 0x0000000662627212 */ /* 0x000fe200078e3cff */
[----:B------:R-:W-:Y:S01]  /*fef0*/  FADD R54, R105, R52 ;  /* 0x0000003469367221 */ /* 0x000fe20000000000 */
[----:B------:R-:W-:Y:S01]  /*ff00*/  SHF.L.U32 R102, R133, 0x7, RZ ;  /* 0x0000000785667819 */ /* 0x000fe200000006ff */
[----:B------:R0:W-:Y:S01]  /*ff10*/  STS.U16 [R191+UR52+0x10d00], R74 ;  /* 0x010d004abf007988 */ /* 0x0001e20008000434 */
[----:B------:R-:W-:-:S03]  /*ff20*/  LOP3.LUT R190, R132, 0x40, RZ, 0x3c, !PT ;  /* 0x0000004084be7812 */ /* 0x000fc600078e3cff */
[----:B------:R0:W-:Y:S01]  /*ff30*/  STS.U16 [R191+UR52+0x11100], R75 ;  /* 0x0111004bbf007988 */ /* 0x0001e20008000434 */
[----:B------:R-:W-:Y:S01]  /*ff40*/  F2FP.F16.F32.PACK_AB R40, R58, R57 ;  /* 0x000000393a28723e */ /* 0x000fe200000000ff */
[----:B------:R-:W-:Y:S02]  /*ff50*/  FADD R57, R106, R54 ;  /* 0x000000366a397221 */ /* 0x000fe40000000000 */
[----:B------:R0:W-:Y:S01]  /*ff60*/  STS.U16 [R191+UR52+0x11500], R76 ;  /* 0x0115004cbf007988 */ /* 0x0001e20008000434 */
[----:B------:R-:W-:-:S03]  /*ff70*/  LOP3.LUT R98, R98, 0x2000, R102, 0xf8, !PT ;  /* 0x0000200062627812 */ /* 0x000fc600078ef866 */
[----:B------:R0:W-:Y:S01]  /*ff80*/  STS.U16 [R191+UR52+0x11900], R77 ;  /* 0x0119004dbf007988 */ /* 0x0001e20008000434 */
[----:B------:R-:W-:-:S03]  /*ff90*/  F2FP.F16.F32.PACK_AB R30, R142, R55 ;  /* 0x000000378e1e723e */ /* 0x000fc600000000ff */
[----:B------:R0:W-:Y:S01]  /*ffa0*/  STS.U16 [R191+UR52+0x11d00], R78 ;  /* 0x011d004ebf007988 */ /* 0x0001e20008000434 */
[----:B------:R-:W-:-:S03]  /*ffb0*/  F2FP.F16.F32.PACK_AB R55, R101, R188 ;  /* 0x000000bc6537723e */ /* 0x000fc600000000ff */
[----:B------:R0:W-:Y:S01]  /*ffc0*/  STS.U16 [R190+UR52+0x10200], R79 ;  /* 0x0102004fbe007988 */ /* 0x0001e20008000434 */
[----:B------:R-:W-:Y:S01]  /*ffd0*/  F2FP.F16.F32.PACK_AB R29, R140, R53 ;  /* 0x000000358c1d723e */ /* 0x000fe200000000ff */
[----:B------:R-:W-:Y:S02]  /*ffe0*/  FADD R101, R189, R57 ;  /* 0x00000039bd657221 */ /* 0x000fe40000000000 */
[----:B------:R0:W-:Y:S01]  /*fff0*/  STS.U16 [R190+UR52+0x10600], R80 ;  /* 0x01060050be007988 */ /* 0x0001e20008000434 */
[----:B------:R-:W-:Y:S02]  /*10000*/  F2FP.F16.F32.PACK_AB R31, R60, R141 ;  /* 0x0000008d3c1f723e */ /* 0x000fe400000000ff */
[----:B------:R-:W-:Y:S01]  /*10010*/  F2FP.F16.F32.PACK_AB R32, R62, R61 ;  /* 0x0000003d3e20723e */ /* 0x000fe200000000ff */
[----:B------:R0:W-:Y:S01]  /*10020*/  STS.U16 [R190+UR52+0x10a00], R82 ;  /* 0x010a0052be007988 */ /* 0x0001e20008000434 */
[----:B------:R-:W-:Y:S02]  /*10030*/  F2FP.F16.F32.PACK_AB R33, R64, R63 ;  /* 0x0000003f4021723e */ /* 0x000fe400000000ff */
[----:B------:R-:W-:Y:S01]  /*10040*/  F2FP.F16.F32.PACK_AB R34, R66, R65 ;  /* 0x000000414222723e */ /* 0x000fe200000000ff */
[----:B------:R0:W-:Y:S01]  /*10050*/  STS.U16 [R190+UR52+0x10e00], R154 ;  /* 0x010e009abe007988 */ /* 0x0001e20008000434 */
[----:B------:R-:W-:-:S02]  /*10060*/  F2FP.F16.F32.PACK_AB R35, R143, R67 ;  /* 0x000000438f23723e */ /* 0x000fc400000000ff */
[----:B------:R-:W-:Y:S01]  /*10070*/  F2FP.F16.F32.PACK_AB R41, R152, R59 ;  /* 0x0000003b9829723e */ /* 0x000fe200000000ff */
[----:B------:R0:W-:Y:S01]  /*10080*/  STS.U16 [R190+UR52+0x11200], R84 ;  /* 0x01120054be007988 */ /* 0x0001e20008000434 */
[----:B-1----:R-:W-:Y:S02]  /*10090*/  LOP3.LUT R69, R98, 0x60, RZ, 0x3c, !PT ;  /* 0x0000006062457812 */ /* 0x002fe400078e3cff */
[----:B------:R-:W-:Y:S01]  /*100a0*/  F2FP.F16.F32.PACK_AB R4, R127, R125 ;  /* 0x0000007d7f04723e */ /* 0x000fe200000000ff */
[----:B------:R1:W-:Y:S01]  /*100b0*/  STS.U16 [R190+UR52+0x11600], R85 ;  /* 0x01160055be007988 */ /* 0x0003e20008000434 */
        /* <DEDUP_REMOVED lines=19> */
[----:B0-----:R-:W-:Y:S02]  /*101f0*/  F2FP.F16.F32.PACK_AB R59, R100, R108 ;  /* 0x0000006c643b723e */ /* 0x001fe400000000ff */
[----:B--2---:R-:W-:-:S02]  /*10200*/  F2FP.F16.F32.PACK_AB R60, R111, R109 ;  /* 0x0000006d6f3c723e */ /* 0x004fc400000000ff */
[----:B----4-:R-:W-:Y:S02]  /*10210*/  F2FP.F16.F32.PACK_AB R61, R90, R87 ;  /* 0x000000575a3d723e */ /* 0x010fe400000000ff */
[----:B------:R-:W-:Y:S02]  /*10220*/  F2FP.F16.F32.PACK_AB R62, R95, R94 ;  /* 0x0000005e5f3e723e */ /* 0x000fe400000000ff */
[----:B------:R-:W-:Y:S02]  /*10230*/  F2FP.F16.F32.PACK_AB R63, R97, R96 ;  /* 0x00000060613f723e */ /* 0x000fe400000000ff */
[----:B------:R-:W-:Y:S02]  /*10240*/  F2FP.F16.F32.PACK_AB R64, R81, R99 ;  /* 0x000000635140723e */ /* 0x000fe400000000ff */
[----:B------:R-:W-:Y:S02]  /*10250*/  F2FP.F16.F32.PACK_AB R65, R86, R83 ;  /* 0x000000535641723e */ /* 0x000fe400000000ff */
[----:B------:R-:W-:-:S02]  /*10260*/  F2FP.F16.F32.PACK_AB R66, R91, R89 ;  /* 0x000000595b42723e */ /* 0x000fc400000000ff */
[----:B------:R-:W-:Y:S01]  /*10270*/  F2FP.F16.F32.PACK_AB R67, R93, R92 ;  /* 0x0000005c5d43723e */ /* 0x000fe200000000ff */
[----:B------:R1:W-:Y:S01]  /*10280*/  STS.U16 [R190+UR52+0x11a00], R159 ;  /* 0x011a009fbe007988 */ /* 0x0003e20008000434 */
[----:B------:R-:W-:-:S03]  /*10290*/  FADD R68, -R0, R135 ;  /* 0x0000008700447221 */ /* 0x000fc60000000100 */
[----:B------:R1:W-:Y:S01]  /*102a0*/  STS.U16 [R190+UR52+0x11e00], R161 ;  /* 0x011e00a1be007988 */ /* 0x0003e20008000434 */
[----:B------:R-:W-:Y:S03]  /*102b0*/  STTM.x64 tmem[UR56+0x180], R4 ;  /* 0x00018004000079ed */ /* 0x000fe60008340038 */
[----:B------:R1:W-:Y:S04]  /*102c0*/  STS.U16 [R69+UR52+0x10300], R88 ;  /* 0x0103005845007988 */ /* 0x0003e80008000434 */
[----:B------:R1:W-:Y:S04]  /*102d0*/  STS.U16 [R69+UR52+0x10700], R164 ;  /* 0x010700a445007988 */ /* 0x0003e80008000434 */
[----:B---3--:R1:W-:Y:S04]  /*102e0*/  STS.U16 [R69+UR52+0x10b00], R166 ;  /* 0x010b00a645007988 */ /* 0x0083e80008000434 */
[----:B------:R1:W-:Y:S04]  /*102f0*/  STS.U16 [R69+UR52+0x10f00], R167 ;  /* 0x010f00a745007988 */ /* 0x0003e80008000434 */
[----:B------:R1:W-:Y:S04]  /*10300*/  STS.U16 [R69+UR52+0x11300], R170 ;  /* 0x011300aa45007988 */ /* 0x0003e80008000434 */
[----:B------:R1:W-:Y:S04]  /*10310*/  STS.U16 [R69+UR52+0x11700], R172 ;  /* 0x011700ac45007988 */ /* 0x0003e80008000434 */
[----:B------:R1:W-:Y:S04]  /*10320*/  STS.U16 [R69+UR52+0x11b00], R175 ;  /* 0x011b00af45007988 */ /* 0x0003e80008000434 */
[----:B------:R1:W-:Y:S01]  /*10330*/  STS.U16 [R69+UR52+0x11f00], R177 ;  /* 0x011f00b145007988 */ /* 0x0003e20008000434 */
[----:B------:R-:W-:Y:S01]  /*10340*/  FMUL R68, R68, 1.4426950216293334961 ;  /* 0x3fb8aa3b44447820 */ /* 0x000fe20000400000 */
[----:B------:R-:W0:Y:S02]  /*10350*/  FENCE.VIEW.ASYNC.T ;  /* 0x00000000000073c6 */ /* 0x000e240000000200 */
[----:B0-----:R-:W-:Y:S06]  /*10360*/  BAR.SYNC.DEFER_BLOCKING 0x0 ;  /* 0x0000000000007b1d */ /* 0x001fec0000010000 */
[----:B------:R-:W0:Y:S01]  /*10370*/  LDTM.x64 R4, tmem[UR56] ;  /* 0x00000038000479ee */ /* 0x000e220008340000 */
[----:B------:R-:W0:Y:S01]  /*10380*/  MUFU.EX2 R68, R68 ;  /* 0x0000004400447308 */ /* 0x000e220000000800 */
[----:B------:R-:W-:-:S04]  /*10390*/  FADD R101, R108, R101 ;  /* 0x000000656c657221 */ /* 0x000fc80000000000 */
[----:B------:R-:W-:Y:S01]  /*103a0*/  FADD R101, R100, R101 ;  /* 0x0000006564657221 */ /* 0x000fe20000000000 */
[----:B------:R-:W-:Y:S01]  /*103b0*/  NOP ;  /* 0x0000000000007918 */ /* 0x000fe20000000000 */
[C---:B0-----:R-:W-:Y:S01]  /*103c0*/  FMUL R4, R68.reuse, R4 ;  /* 0x0000000444047220 */ /* 0x041fe20000400000 */
        /* <DEDUP_REMOVED lines=63> */
[----:B------:R1:W-:Y:S01]  /*107c0*/  STTM.x64 tmem[UR56], R4 ;  /* 0x00000004000079ed */ /* 0x0003e20008340038 */
[----:B------:R-:W0:Y:S02]  /*107d0*/  FENCE.VIEW.ASYNC.T ;  /* 0x00000000000073c6 */ /* 0x000e240000000200 */
[----:B0-----:R-:W-:Y:S01]  /*107e0*/  BAR.SYNC.DEFER_BLOCKING 0x0 ;  /* 0x0000000000007b1d */ /* 0x001fe20000010000 */
[----:B------:R-:W-:-:S04]  /*107f0*/  FADD R100, R109, R101 ;  /* 0x000000656d647221 */ /* 0x000fc80000000000 */
[----:B------:R-:W-:-:S04]  /*10800*/  FADD R100, R111, R100 ;  /* 0x000000646f647221 */ /* 0x000fc80000000000 */
[----:B------:R-:W-:-:S04]  /*10810*/  FADD R87, R87, R100 ;  /* 0x0000006457577221 */ /* 0x000fc80000000000 */
[----:B------:R-:W-:-:S04]  /*10820*/  FADD R87, R90, R87 ;  /* 0x000000575a577221 */ /* 0x000fc80000000000 */
[----:B------:R-:W-:Y:S01]  /*10830*/  FADD R94, R94, R87 ;  /* 0x000000575e5e7221 */ /* 0x000fe20000000000 */
[----:B------:R0:W-:Y:S06]  /*10840*/  MEMBAR.ALL.CTA ;  /* 0x0000000000007992 */ /* 0x0001ec0000008000 */
[----:B0-----:R-:W0:Y:S01]  /*10850*/  FENCE.VIEW.ASYNC.S ;  /* 0x00000000000073c6 */ /* 0x001e220000000000 */
        /* <DEDUP_REMOVED lines=9> */
[----:B------:R-:W-:-:S03]  /*108f0*/  ULEA UR55, UR62, UR52, 0x3 ;  /* 0x000000343e377291 */ /* 0x000fc6000f8e18ff */
[----:B------:R-:W-:Y:S01]  /*10900*/  FADD R92, R92, R91 ;  /* 0x0000005b5c5c7221 */ /* 0x000fe20000000000 */
[----:B------:R-:W-:-:S03]  /*10910*/  UIADD3 UR55, UPT, UPT, UR55, 0x14000, URZ ;  /* 0x0001400037377890 */ /* 0x000fc6000fffe0ff */
[----:B------:R-:W-:Y:S01]  /*10920*/  FADD R93, R93, R92 ;  /* 0x0000005c5d5d7221 */ /* 0x000fe20000000000 */
[----:B------:R-:W-:Y:S01]  /*10930*/  UMOV UR67, UR72 ;  /* 0x0000004800437c82 */ /* 0x000fe20008000000 */
[----:B0-----:R-:W-:Y:S06]  /*10940*/  BAR.SYNC.DEFER_BLOCKING 0x0 ;  /* 0x0000000000007b1d */ /* 0x001fec0000010000 */
[----:B------:R-:W-:Y:S05]  /*10950*/  BRA.U UP2, `(.L_x_16) ;  /* 0x0000000102f87547 */ /* 0x000fea000b800000 */
[----:B------:R-:W-:Y:S01]  /*10960*/  UIADD3 UR51, UPT, UPT, UR53, 0x188, URZ ;  /* 0x0000018835337890 */ /* 0x000fe2000fffe0ff */
[----:B-1----:R-:W-:Y:S01]  /*10970*/  MOV.SPILL R4, UR7 ;  /* 0x0000000700047c02 */ /* 0x002fe20009000f00 */
[----:B------:R-:W-:Y:S01]  /*10980*/  UIADD3 UR50, UPT, UPT, UR53, 0x190, URZ ;  /* 0x0000019035327890 */ /* 0x000fe2000fffe0ff */
[----:B------:R-:W-:Y:S01]  /*10990*/  MOV.SPILL R5, UR6 ;  /* 0x0000000600057c02 */ /* 0x000fe20009000f00 */
[----:B------:R-:W-:Y:S02]  /*109a0*/  UIADD3 UR76, UPT, UPT, UR53, 0x198, URZ ;  /* 0x00000198354c7890 */ /* 0x000fe4000fffe0ff */
[----:B------:R-:W-:Y:S02]  /*109b0*/  UIADD3 UR72, UPT, UPT, UR53, 0x1a0, URZ ;  /* 0x000001a035487890 */ /* 0x000fe4000fffe0ff */
[----:B------:R-:W-:Y:S01]  /*109c0*/  UIADD3 UR73, UPT, UPT, UR53, 0x1a8, URZ ;  /* 0x000001a835497890 */ /* 0x000fe2000fffe0ff */
[----:B------:R-:W-:Y:S01]  /*109d0*/  UMOV UR4, 0x0 ;  /* 0x0000000000047882 */ /* 0x000fe20000000000 */
[----:B------:R-:W-:Y:S01]  /*109e0*/  UMOV UR5, 0x8100010 ;  /* 0x0810001000057882 */ /* 0x000fe20000000000 */
[----:B------:R-:W-:Y:S01]  /*109f0*/  UMOV UR46, 0x0 ;  /* 0x00000000002e7882 */ /* 0x000fe20000000000 */
[----:B------:R-:W-:Y:S01]  /*10a00*/  UMOV UR47, 0x8100010 ;  /* 0x08100010002f7882 */ /* 0x000fe20000000000 */
[----:B------:R-:W-:Y:S01]  /*10a10*/  UMOV UR48, 0x0 ;  /* 0x0000000000307882 */ /* 0x000fe20000000000 */
[----:B------:R-:W-:Y:S01]  /*10a20*/  UMOV UR49, 0x8100010 ;  /* 0x0810001000317882 */ /* 0x000fe20000000000 */
[----:B------:R-:W-:Y:S01]  /*10a30*/  UTCHMMA tmem[UR59], gdesc[UR10], tmem[UR53], tmem[UR4], idesc[UR5], UPT ;  /* 0x00ff040a3b0079ea */ /* 0x000fe2000b800035 */
[----:B------:R-:W-:Y:S01]  /*10a40*/  UMOV UR70, 0x0 ;  /* 0x0000000000467882 */ /* 0x000fe20000000000 */
[----:B------:R-:W-:Y:S01]  /*10a50*/  UMOV UR71, 0x8100010 ;  /* 0x0810001000477882 */ /* 0x000fe20000000000 */
[----:B------:R-:W-:-:S02]  /*10a60*/  UIADD3 UR74, UPT, UPT, UR53, 0x1b0, URZ ;  /* 0x000001b0354a7890 */ /* 0x000fc4000fffe0ff */
[----:B------:R0:W-:Y:S01]  /*10a70*/  UTCHMMA tmem[UR51], gdesc[UR28], tmem[UR53], tmem[UR46], idesc[UR47], UPT ;  /* 0x00ff2e1c330079ea */ /* 0x0001e2000b800035 */
[----:B------:R-:W-:Y:S02]  /*10a80*/  UIADD3 UR75, UPT, UPT, UR53, 0x1b8, URZ ;  /* 0x000001b8354b7890 */ /* 0x000fe4000fffe0ff */
[----:B------:R1:W-:Y:S01]  /*10a90*/  UTCHMMA tmem[UR50], gdesc[UR34], tmem[UR53], tmem[UR48], idesc[UR49], UPT ;  /* 0x00ff3022320079ea */ /* 0x0003e2000b800035 */
[----:B------:R-:W-:Y:S01]  /*10aa0*/  UMOV UR68, 0x0 ;  /* 0x0000000000447882 */ /* 0x000fe20000000000 */
[----:B------:R-:W-:Y:S01]  /*10ab0*/  UMOV UR69, 0x8100010 ;  /* 0x0810001000457882 */ /* 0x000fe20000000000 */
[----:B------:R-:W-:Y:S02]  /*10ac0*/  UIADD3 UR77, UPT, UPT, UR53, 0x40, URZ ;  /* 0x00000040354d7890 */ /* 0x000fe4000fffe0ff */
[----:B------:R2:W-:Y:S01]  /*10ad0*/  UTCHMMA tmem[UR76], gdesc[UR36], tmem[UR53], tmem[UR70], idesc[UR71], UPT ;  /* 0x00ff46244c0079ea */ /* 0x0005e2000b800035 */
[----:B------:R3:W-:Y:S01]  /*10ae0*/  UTCHMMA tmem[UR72], gdesc[UR38], tmem[UR53], tmem[UR46], idesc[UR47], UPT ;  /* 0x00ff2e26480079ea */ /* 0x0007e2000b800035 */
[----:B------:R4:W-:Y:S01]  /*10af0*/  UTCHMMA tmem[UR73], gdesc[UR40], tmem[UR53], tmem[UR68], idesc[UR69], UPT ;  /* 0x00ff4428490079ea */ /* 0x0009e2000b800035 */
[----:B------:R-:W-:Y:S01]  /*10b00*/  UMOV UR6, 0x0 ;  /* 0x0000000000067882 */ /* 0x000fe20000000000 */
[----:B------:R-:W-:Y:S01]  /*10b10*/  UMOV UR7, 0x8100010 ;  /* 0x0810001000077882 */ /* 0x000fe20000000000 */
[----:B0-----:R-:W-:Y:S01]  /*10b20*/  UMOV UR51, 0x8100010 ;  /* 0x0810001000337882 */ /* 0x001fe20000000000 */
[----:B-1----:R-:W-:-:S02]  /*10b30*/  UIADD3 UR48, UPT, UPT, UR53, 0x1c0, URZ ;  /* 0x000001c035307890 */ /* 0x002fc4000fffe0ff */
[----:B------:R0:W-:Y:S01]  /*10b40*/  UTCHMMA tmem[UR74], gdesc[UR42], tmem[UR53], tmem[UR6], idesc[UR7], UPT ;  /* 0x00ff062a4a0079ea */ /* 0x0001e2000b800035 */
[----:B------:R-:W-:Y:S02]  /*10b50*/  UIADD3 UR49, UPT, UPT, UR53, 0x40, URZ ;  /* 0x0000004035317890 */ /* 0x000fe4000fffe0ff */
[----:B--2---:R-:W-:Y:S02]  /*10b60*/  UIADD3 UR76, UPT, UPT, UR53, 0x1c8, URZ ;  /* 0x000001c8354c7890 */ /* 0x004fe4000fffe0ff */
[----:B---3--:R-:W-:Y:S02]  /*10b70*/  UIADD3 UR72, UPT, UPT, UR53, 0x40, URZ ;  /* 0x0000004035487890 */ /* 0x008fe4000fffe0ff */
[----:B----4-:R-:W-:Y:S01]  /*10b80*/  UIADD3 UR73, UPT, UPT, UR53, 0x1d0, URZ ;  /* 0x000001d035497890 */ /* 0x010fe2000fffe0ff */
[----:B------:R-:W-:Y:S01]  /*10b90*/  UMOV UR50, 0x0 ;  /* 0x0000000000327882 */ /* 0x000fe20000000000 */
[----:B0-----:R-:W-:Y:S02]  /*10ba0*/  UIADD3 UR74, UPT, UPT, UR53, 0x40, URZ ;  /* 0x00000040354a7890 */ /* 0x001fe4000fffe0ff */
[----:B------:R0:W-:Y:S01]  /*10bb0*/  UTCHMMA tmem[UR75], gdesc[UR44], tmem[UR53], tmem[UR50], idesc[UR51], UPT ;  /* 0x00ff322c4b0079ea */ /* 0x0001e2000b800035 */
[----:B------:R1:W-:Y:S02]  /*10bc0*/  UTCHMMA tmem[UR48], gdesc[UR10], tmem[UR77], tmem[UR4], idesc[UR5], UPT ;  /* 0x00ff040a300079ea */ /* 0x0003e4000b80004d */
[----:B------:R-:W-:Y:S02]  /*10bd0*/  UTCHMMA tmem[UR76], gdesc[UR28], tmem[UR72], tmem[UR46], idesc[UR47], UPT ;  /* 0x00ff2e1c4c0079ea */ /* 0x000fe4000b800048 */
[----:B------:R2:W-:Y:S01]  /*10be0*/  UTCHMMA tmem[UR73], gdesc[UR34], tmem[UR49], tmem[UR70], idesc[UR71], UPT ;  /* 0x00ff4622490079ea */ /* 0x0005e2000b800031 */
[----:B0-----:R-:W-:-:S02]  /*10bf0*/  UIADD3 UR50, UPT, UPT, UR53, 0x1d8, URZ ;  /* 0x000001d835327890 */ /* 0x001fc4000fffe0ff */
[----:B-1----:R-:W-:Y:S02]  /*10c00*/  UIADD3 UR5, UPT, UPT, UR53, 0x40, URZ ;  /* 0x0000004035057890 */ /* 0x002fe4000fffe0ff */
[----:B------:R-:W-:Y:S02]  /*10c10*/  UIADD3 UR4, UPT, UPT, UR53, 0x1e0, URZ ;  /* 0x000001e035047890 */ /* 0x000fe4000fffe0ff */
[----:B------:R-:W-:Y:S02]  /*10c20*/  UIADD3 UR51, UPT, UPT, UR53, 0x1e8, URZ ;  /* 0x000001e835337890 */ /* 0x000fe4000fffe0ff */
[----:B------:R-:W-:Y:S01]  /*10c30*/  UIADD3 UR75, UPT, UPT, UR53, 0x40, URZ ;  /* 0x00000040354b7890 */ /* 0x000fe2000fffe0ff */
[----:B------:R-:W-:Y:S01]  /*10c40*/  UTCHMMA tmem[UR50], gdesc[UR36], tmem[UR74], tmem[UR46], idesc[UR47], UPT ;  /* 0x00ff2e24320079ea */ /* 0x000fe2000b80004a */
[----:B--2---:R-:W-:Y:S02]  /*10c50*/  UIADD3 UR70, UPT, UPT, UR53, 0x1f0, URZ ;  /* 0x000001f035467890 */ /* 0x004fe4000fffe0ff */
[----:B------:R-:W-:Y:S01]  /*10c60*/  UIADD3 UR71, UPT, UPT, UR53, 0x1f8, URZ ;  /* 0x000001f835477890 */ /* 0x000fe2000fffe0ff */
[----:B------:R0:W-:Y:S01]  /*10c70*/  UTCHMMA tmem[UR4], gdesc[UR38], tmem[UR5], tmem[UR6], idesc[UR7], UPT ;  /* 0x00ff0626040079ea */ /* 0x0001e2000b800005 */
[----:B------:R-:W-:Y:S01]  /*10c80*/  UMOV UR48, 0x0 ;  /* 0x0000000000307882 */ /* 0x000fe20000000000 */
[----:B------:R-:W-:Y:S01]  /*10c90*/  UMOV UR49, 0x8100010 ;  /* 0x0810001000317882 */ /* 0x000fe20000000000 */
[----:B------:R2:W-:Y:S03]  /*10ca0*/  UTCHMMA tmem[UR51], gdesc[UR40], tmem[UR72], tmem[UR68], idesc[UR69], UPT ;  /* 0x00ff4428330079ea */ /* 0x0005e6000b800048 */
[----:B------:R2:W-:Y:S02]  /*10cb0*/  UTCHMMA tmem[UR70], gdesc[UR42], tmem[UR75], tmem[UR48], idesc[UR49], UPT ;  /* 0x00ff302a460079ea */ /* 0x0005e4000b80004b */
[----:B------:R2:W-:Y:S01]  /*10cc0*/  UTCHMMA tmem[UR71], gdesc[UR44], tmem[UR77], tmem[UR46], idesc[UR47], UPT ;  /* 0x00ff2e2c470079ea */ /* 0x0005e2000b80004d */
[----:B0-----:R-:W-:Y:S01]  /*10cd0*/  UMOV UR4, UR55 ;  /* 0x0000003700047c82 */ /* 0x001fe20008000000 */
[----:B------:R-:W-:Y:S01]  /*10ce0*/  UMOV UR5, URZ ;  /* 0x000000ff00057c82 */ /* 0x000fe20008000000 */
[----:B------:R-:W-:Y:S01]  /*10cf0*/  R2UR.FILL UR7, R4 ;  /* 0x00000000040772ca */ /* 0x000fe200004e0000 */
[----:B------:R-:W-:Y:S01]  /*10d00*/  UMOV UR76, UR4 ;  /* 0x00000004004c7c82 */ /* 0x000fe20008000000 */
[----:B------:R-:W-:Y:S01]  /*10d10*/  R2UR.FILL UR6, R5 ;  /* 0x00000000050672ca */ /* 0x000fe200004e0000 */
[----:B------:R2:W-:Y:S01]  /*10d20*/  UTCBAR [UR76], URZ ;  /* 0x000000ff4c0073e9 */ /* 0x0005e200080000ff */
[----:B------:R-:W-:-:S13]  /*10d30*/  NOP ;  /* 0x0000000000007918 */ /* 0x000fda0000000000 */
.L_x_16:
[----:B-1----:R-:W3:Y:S01]  /*10d40*/  LDL.LU R4, [R1+0x28] ;  /* 0x0000280001047983 */ /* 0x002ee20000300800 */
[----:B------:R-:W-:Y:S01]  /*10d50*/  IADD3 R2, P0, PT, R2, 0x80, RZ ;  /* 0x0000008002027810 */ /* 0x000fe20007f1e0ff */
[----:B------:R-:W-:Y:S01]  /*10d60*/  UIADD3 UR62, UPT, UPT, UR62, 0x1, URZ ;  /* 0x000000013e3e7890 */ /* 0x000fe2000fffe0ff */
[----:B------:R-:W-:Y:S01]  /*10d70*/  MOV R135, R0 ;  /* 0x0000000000877202 */ /* 0x000fe20000000f00 */
[----:B------:R-:W-:Y:S02]  /*10d80*/  UIADD3 UR66, UPT, UPT, UR60, UR66, URZ ;  /* 0x000000423c427290 */ /* 0x000fe4000fffe0ff */
[----:B------:R-:W-:Y:S01]  /*10d90*/  IMAD.X R3, RZ, RZ, R3, P0 ;  /* 0x000000ffff037224 */ /* 0x000fe200000e0603 */
[----:B------:R-:W-:Y:S01]  /*10da0*/  ISETP.GE.U32.AND P0, PT, R2, UR54, PT ;  /* 0x0000003602007c0c */ /* 0x000fe2000bf06070 */
[----:B------:R-:W-:Y:S02]  /*10db0*/  UISETP.GT.AND UP3, UPT, UR62, 0x1, UPT ;  /* 0x000000013e00788c */ /* 0x000fe4000bf64270 */
[----:B------:R-:W-:Y:S01]  /*10dc0*/  UIADD3 UR65, UPT, UPT, UR61, UR65, URZ ;  /* 0x000000413d417290 */ /* 0x000fe2000fffe0ff */
[----:B------:R-:W-:Y:S01]  /*10dd0*/  ISETP.GE.U32.AND.EX P0, PT, R3, RZ, PT, P0 ;  /* 0x000000ff0300720c */ /* 0x000fe20003f06100 */
[----:B--2---:R-:W-:-:S02]  /*10de0*/  USEL UR72, URZ, 0x1, !UP3 ;  /* 0x00000001ff487887 */ /* 0x004fc4000d800000 */
[----:B------:R-:W-:Y:S02]  /*10df0*/  USEL UR62, UR62, URZ, !UP3 ;  /* 0x000000ff3e3e7287 */ /* 0x000fe4000d800000 */
[----:B------:R-:W-:Y:S01]  /*10e00*/  ULOP3.LUT UR72, UR67, UR72, URZ, 0x3c, !UPT ;  /* 0x0000004843487292 */ /* 0x000fe2000f8e3cff */
[----:B---3--:R-:W-:-:S05]  /*10e10*/  FFMA R4, R68, R4, R93 ;  /* 0x0000000444047223 */ /* 0x008fca000000005d */
[----:B------:R1:W-:Y:S02]  /*10e20*/  STL [R1+0x28], R4 ;  /* 0x0000280401007387 */ /* 0x0003e40000100800 */
[----:B------:R-:W-:Y:S05]  /*10e30*/  @!P0 BRA `(.L_x_17) ;  /* 0xffffff84002c8947 */ /* 0x000fea000383ffff */
.L_x_12:
[----:B-12---:R-:W2:Y:S01]  /*10e40*/  LDL.LU R4, [R1+0x28] ;  /* 0x0000280001047983 */ /* 0x006ea20000300800 */
[----:B------:R-:W1:Y:S03]  /*10e50*/  LDCU.64 UR4, c[0x0][0x3e0] ;  /* 0x00007c00ff0477ac */ /* 0x000e660008000a00 */
[----:B------:R-:W3:Y:S01]  /*10e60*/  LDL.LU R5, [R1+0x230] ;  /* 0x0002300001057983 */ /* 0x000ee20000300800 */
[----:B--2---:R-:W-:-:S04]  /*10e70*/  IMAD.MOV.U32 R191, RZ, RZ, R4 ;  /* 0x000000ffffbf7224 */ /* 0x004fc800078e0004 */
[C---:B0-----:R-:W-:Y:S01]  /*10e80*/  FMUL R2, R191.reuse, 8388608 ;  /* 0x4b000000bf027820 */ /* 0x041fe20000400000 */
[----:B------:R-:W-:Y:S02]  /*10e90*/  FSETP.GEU.AND P3, PT, R191, 1.175494350822287508e-38, PT ;  /* 0x00800000bf00780b */ /* 0x000fe40003f6e000 */
[----:B---3--:R-:W-:Y:S01]  /*10ea0*/  R2UR UR8, R5 ;  /* 0x00000000050872ca */ /* 0x008fe200000e0000 */
[----:B------:R-:W-:Y:S01]  /*10eb0*/  HFMA2 R5, -RZ, RZ, 1.443359375, -0.2030029296875 ;  /* 0x3dc6b27fff057431 */ /* 0x000fe200000001ff */
[----:B------:R-:W-:Y:S02]  /*10ec0*/  FSEL R74, R2, R191, !P3 ;  /* 0x000000bf024a7208 */ /* 0x000fe40005800000 */
[C---:B------:R-:W-:Y:S02]  /*10ed0*/  FSETP.GEU.AND P0, PT, |R191|.reuse, 1.175494350822287508e-38, PT ;  /* 0x00800000bf00780b */ /* 0x040fe40003f0e200 */
[----:B------:R-:W-:Y:S02]  /*10ee0*/  IADD3 R2, PT, PT, R74, -0x3f3504f3, RZ ;  /* 0xc0cafb0d4a027810 */ /* 0x000fe40007ffe0ff */
[----:B------:R-:W-:-:S02]  /*10ef0*/  FSETP.GT.AND P1, PT, |R191|, 8.50705917302346158658e+37, PT ;  /* 0x7e800000bf00780b */ /* 0x000fc40003f24200 */
[----:B------:R-:W-:-:S03]  /*10f00*/  LOP3.LUT R3, R2, 0xff800000, RZ, 0xc0, !PT ;  /* 0xff80000002037812 */ /* 0x000fc600078ec0ff */
[----:B------:R-:W-:Y:S02]  /*10f10*/  UISETP.GE.AND UP1, UPT, UR8, 0x1, UPT ;  /* 0x000000010800788c */ /* 0x000fe4000bf26270 */
[----:B------:R-:W-:-:S04]  /*10f20*/  IMAD.IADD R2, R74, 0x1, -R3 ;  /* 0x000000014a027824 */ /* 0x000fc800078e0a03 */
[----:B------:R-:W-:-:S04]  /*10f30*/  FADD R68, R2, -1 ;  /* 0xbf80000002447421 */ /* 0x000fc80000000000 */
[----:B------:R-:W-:-:S04]  /*10f40*/  FFMA.FTZ R5, R68, R5, -0.16845393180847167969 ;  /* 0xbe2c7f3044057423 */ /* 0x000fc80000010005 */
[----:B------:R-:W-:-:S04]  /*10f50*/  FFMA.FTZ R5, R68, R5, 0.1716887056827545166 ;  /* 0x3e2fcf2a44057423 */ /* 0x000fc80000010005 */
[----:B------:R-:W-:-:S04]  /*10f60*/  FFMA.FTZ R5, R68, R5, -0.17900948226451873779 ;  /* 0xbe374e4344057423 */ /* 0x000fc80000010005 */
[----:B------:R-:W-:-:S04]  /*10f70*/  FFMA.FTZ R5, R68, R5, 0.20512372255325317383 ;  /* 0x3e520bf444057423 */ /* 0x000fc80000010005 */
[----:B------:R-:W-:Y:S01]  /*10f80*/  FFMA.FTZ R5, R68, R5, -0.24046532809734344482 ;  /* 0xbe763c8b44057423 */ /* 0x000fe20000010005 */
[----:B-1----:R-:W-:Y:S06]  /*10f90*/  BRA.U !UP1, `(.L_x_18) ;  /* 0x0000000109107547 */ /* 0x002fec000b800000 */
[----:B------:R-:W-:-:S06]  /*10fa0*/  USHF.L.U32 UR67, UR67, 0x1f, URZ ;  /* 0x0000001f43437899 */ /* 0x000fcc00080006ff */
[----:B------:R-:W-:-:S04]  /*10fb0*/  IMAD.U32 R2, RZ, RZ, UR67 ;  /* 0x00000043ff027e24 */ /* 0x000fc8000f8e00ff */
[----:B------:R-:W0:Y:S02]  /*10fc0*/  SYNCS.PHASECHK.TRANS64.TRYWAIT P2, [UR55], R2 ;  /* 0x00000002ff0075a7 */ /* 0x000e240008041137 */
[----:B0-----:R-:W-:Y:S05]  /*10fd0*/  @!P2 BRA `(.L_x_19) ;  /* 0x000000280000a947 */ /* 0x001fea0003800000 */
.L_x_18:
[----:B------:R-:W-:Y:S01]  /*10fe0*/  BAR.SYNC.DEFER_BLOCKING 0x0 ;  /* 0x0000000000007b1d */ /* 0x000fe20000010000 */
[----:B------:R-:W-:Y:S01]  /*10ff0*/  LOP3.LUT P6, RZ, R133, 0xff, RZ, 0xc0, !PT ;  /* 0x000000ff85ff7812 */ /* 0x000fe200078cc0ff */
[----:B------:R-:W-:Y:S01]  /*11000*/  FFMA.FTZ R5, R68, R5, 0.28857114911079406738 ;  /* 0x3e93bf9944057423 */ /* 0x000fe20000010005 */
[----:B------:R-:W-:Y:S01]  /*11010*/  @P1 FMUL R191, R191, 0.25 ;  /* 0x3e800000bfbf1820 */ /* 0x000fe20000400000 */
[----:B------:R-:W-:Y:S01]  /*11020*/  ISETP.GE.U32.AND P2, PT, R74, 0x7f800000, PT ;  /* 0x7f8000004a00780c */ /* 0x000fe20003f46070 */
[----:B------:R-:W-:Y:S02]  /*11030*/  IMAD R70, R134, UR5, RZ ;  /* 0x0000000586467c24 */ /* 0x000fe4000f8e02ff */
[C---:B------:R-:W-:Y:S01]  /*11040*/  FFMA.FTZ R69, R68.reuse, R5, -0.36067417263984680176 ;  /* 0xbeb8aa4944457423 */ /* 0x040fe20000010005 */
[----:B------:R-:W-:Y:S01]  /*11050*/  @!P0 FMUL R191, R191, 16777216 ;  /* 0x4b800000bfbf8820 */ /* 0x000fe20000400000 */
[----:B------:R-:W0:Y:S01]  /*11060*/  S2UR UR8, SR_CTAID.Y ;  /* 0x00000000000879c3 */ /* 0x000e220000002600 */
[----:B------:R-:W-:Y:S01]  /*11070*/  FSEL R2, RZ, -23, P3 ;  /* 0xc1b80000ff027808 */ /* 0x000fe20001800000 */
[----:B------:R-:W-:Y:S01]  /*11080*/  FFMA.FTZ R69, R68, R69, 0.48089820146560668945 ;  /* 0x3ef6384a44457423 */ /* 0x000fe20000010045 */
[----:B------:R-:W-:-:S02]  /*11090*/  I2FP.F32.S32 R3, R3 ;  /* 0x0000000300037245 */ /* 0x000fc40000201400 */
[----:B------:R-:W1:Y:S01]  /*110a0*/  MUFU.RCP R191, R191 ;  /* 0x000000bf00bf7308 */ /* 0x000e620000001000 */
[----:B------:R-:W-:Y:S01]  /*110b0*/  FFMA.FTZ R69, R68, R69, -0.72134751081466674805 ;  /* 0xbf38aa3b44457423 */ /* 0x000fe20000010045 */
[----:B------:R-:W-:Y:S01]  /*110c0*/  FSETP.NEU.AND P3, PT, R74, RZ, PT ;  /* 0x000000ff4a00720b */ /* 0x000fe20003f6d000 */
[----:B------:R-:W2:Y:S01]  /*110d0*/  LDC.64 R72, c[0x0][0x398] ;  /* 0x0000e600ff487b82 */ /* 0x000ea20000000a00 */
[----:B------:R-:W-:Y:S01]  /*110e0*/  FFMA.FTZ R2, R3, 1.1920928955078125e-07, R2 ;  /* 0x3400000003027823 */ /* 0x000fe20000010002 */
[----:B------:R-:W-:Y:S01]  /*110f0*/  FMUL R69, R68, R69 ;  /* 0x0000004544457220 */ /* 0x000fe20000400000 */
[C---:B------:R-:W-:Y:S01]  /*11100*/  SHF.L.U32 R3, R70.reuse, 0x1, RZ ;  /* 0x0000000146037819 */ /* 0x040fe200000006ff */
[----:B------:R-:W-:-:S04]  /*11110*/  IMAD.HI R70, R70, 0x2, RZ ;  /* 0x0000000246467827 */ /* 0x000fc800078e02ff */
[C---:B------:R-:W-:Y:S01]  /*11120*/  FMUL R69, R68.reuse, R69 ;  /* 0x0000004544457220 */ /* 0x040fe20000400000 */
[----:B------:R-:W3:Y:S02]  /*11130*/  @!P6 SYNCS.CCTL.IV [UR52+0x14000] ;  /* 0x01400000ff00e9b1 */ /* 0x000ee40008000034 */
[----:B---3--:R-:W-:Y:S01]  /*11140*/  BAR.SYNC.DEFER_BLOCKING 0x0 ;  /* 0x0000000000007b1d */ /* 0x008fe20000010000 */
[----:B------:R-:W-:-:S04]  /*11150*/  FFMA.FTZ R69, R68, 1.4426950216293334961, R69 ;  /* 0x3fb8aa3b44457823 */ /* 0x000fc80000010045 */
[----:B------:R-:W-:Y:S01]  /*11160*/  FADD R69, R2, R69 ;  /* 0x0000004502457221 */ /* 0x000fe20000000000 */
[----:B0-----:R-:W-:Y:S01]  /*11170*/  UIMAD UR4, UR8, UR4, URZ ;  /* 0x00000004080472a4 */ /* 0x001fe2000f8e02ff */
[----:B------:R-:W0:Y:S03]  /*11180*/  LDTM.x64 R4, tmem[UR56] ;  /* 0x00000038000479ee */ /* 0x000e260008340000 */
[----:B------:R-:W-:-:S06]  /*11190*/  USHF.L.U32 UR5, UR4, 0x1, URZ ;  /* 0x0000000104057899 */ /* 0x000fcc00080006ff */
[----:B--2---:R-:W-:Y:S01]  /*111a0*/  IADD3 R2, P4, P5, R3, UR5, R72 ;  /* 0x0000000503027c10 */ /* 0x004fe2000fd9e048 */
[----:B------:R-:W-:Y:S01]  /*111b0*/  @P2 IMAD.MOV.U32 R3, RZ, RZ, 0x7f800000 ;  /* 0x7f800000ff032424 */ /* 0x000fe200078e00ff */
[----:B------:R-:W-:-:S03]  /*111c0*/  UIMAD.WIDE UR4, UR4, 0x2, URZ ;  /* 0x00000002040478a5 */ /* 0x000fc6000f8e02ff */
[----:B------:R-:W-:Y:S01]  /*111d0*/  @P2 FFMA.FTZ R69, R74, R3, +INF ;  /* 0x7f8000004a452423 */ /* 0x000fe20000010003 */
[----:B------:R-:W2:Y:S02]  /*111e0*/  @!P6 SYNCS.CCTL.IV [UR52+0x14008] ;  /* 0x01400800ff00e9b1 */ /* 0x000ea40008000034 */
[----:B------:R-:W-:Y:S01]  /*111f0*/  IADD3.X R3, PT, PT, R70, UR5, R73, P4, P5 ;  /* 0x0000000546037c10 */ /* 0x000fe2000a7ea449 */
[----:B------:R-:W-:Y:S01]  /*11200*/  NOP ;  /* 0x0000000000007918 */ /* 0x000fe20000000000 */
[----:B------:R-:W-:-:S03]  /*11210*/  FSEL R69, R69, -INF , P3 ;  /* 0xff80000045457808 */ /* 0x000fc60001800000 */
[----:B------:R-:W3:Y:S01]  /*11220*/  LDCU UR4, c[0x0][0x3ec] ;  /* 0x00007d80ff0477ac */ /* 0x000ee20008000800 */
[----:B0-----:R-:W-:Y:S01]  /*11230*/  @P1 FMUL R4, R4, 0.25 ;  /* 0x3e80000004041820 */ /* 0x001fe20000400000 */
[----:B------:R-:W-:Y:S01]  /*11240*/  @P1 FMUL R5, R5, 0.25 ;  /* 0x3e80000005051820 */ /* 0x000fe20000400000 */
[----:B------:R-:W-:Y:S01]  /*11250*/  @P1 FMUL R6, R6, 0.25 ;  /* 0x3e80000006061820 */ /* 0x000fe20000400000 */
[----:B------:R-:W-:Y:S01]  /*11260*/  @P1 FMUL R7, R7, 0.25 ;  /* 0x3e80000007071820 */ /* 0x000fe20000400000 */
[----:B------:R-:W-:Y:S01]  /*11270*/  @!P0 FMUL R4, R4, 16777216 ;  /* 0x4b80000004048820 */ /* 0x000fe20000400000 */
[----:B------:R-:W-:Y:S01]  /*11280*/  @!P0 FMUL R5, R5, 16777216 ;  /* 0x4b80000005058820 */ /* 0x000fe20000400000 */
[----:B------:R-:W-:Y:S01]  /*11290*/  @P1 FMUL R17, R17, 0.25 ;  /* 0x3e80000011111820 */ /* 0x000fe20000400000 */
[----:B------:R-:W-:Y:S01]  /*112a0*/  @!P0 FMUL R6, R6, 16777216 ;  /* 0x4b80000006068820 */ /* 0x000fe20000400000 */
[C---:B-1----:R-:W-:Y:S01]  /*112b0*/  FMUL R4, R191.reuse, R4 ;  /* 0x00000004bf047220 */ /* 0x042fe20000400000 */
[----:B------:R-:W-:Y:S01]  /*112c0*/  FMUL R5, R191, R5 ;  /* 0x00000005bf057220 */ /* 0x000fe20000400000 */
[----:B------:R-:W-:Y:S01]  /*112d0*/  @!P0 FMUL R7, R7, 16777216 ;  /* 0x4b80000007078820 */ /* 0x000fe20000400000 */
[----:B------:R-:W-:Y:S01]  /*112e0*/  @P1 FMUL R13, R13, 0.25 ;  /* 0x3e8000000d0d1820 */ /* 0x000fe20000400000 */
[----:B------:R-:W-:Y:S01]  /*112f0*/  @P1 FMUL R16, R16, 0.25 ;  /* 0x3e80000010101820 */ /* 0x000fe20000400000 */
[----:B------:R-:W-:Y:S01]  /*11300*/  @P1 FMUL R23, R23, 0.25 ;  /* 0x3e80000017171820 */ /* 0x000fe20000400000 */
[----:B------:R-:W-:Y:S01]  /*11310*/  F2FP.F16.F32.PACK_AB R4, R5, R4 ;  /* 0x000000040504723e */ /* 0x000fe200000000ff */
[----:B------:R-:W-:Y:S01]  /*11320*/  @!P0 FMUL R17, R17, 16777216 ;  /* 0x4b80000011118820 */ /* 0x000fe20000400000 */
[----:B------:R-:W0:Y:S01]  /*11330*/  LDC R5, c[0x0][0x3e8] ;  /* 0x0000fa00ff057b82 */ /* 0x000e220000000800 */
[C---:B------:R-:W-:Y:S01]  /*11340*/  FMUL R193, R191.reuse, R6 ;  /* 0x00000006bfc17220 */ /* 0x040fe20000400000 */
[----:B------:R-:W-:Y:S01]  /*11350*/  @P1 FMUL R18, R18, 0.25 ;  /* 0x3e80000012121820 */ /* 0x000fe20000400000 */
[----:B------:R-:W-:Y:S01]  /*11360*/  FMUL R6, R191, R7 ;  /* 0x00000007bf067220 */ /* 0x000fe20000400000 */
[----:B------:R-:W-:Y:S01]  /*11370*/  @P1 FMUL R9, R9, 0.25 ;  /* 0x3e80000009091820 */ /* 0x000fe20000400000 */
[----:B------:R-:W-:Y:S01]  /*11380*/  @P1 FMUL R19, R19, 0.25 ;  /* 0x3e80000013131820 */ /* 0x000fe20000400000 */
[----:B------:R-:W-:Y:S01]  /*11390*/  @!P0 FMUL R13, R13, 16777216 ;  /* 0x4b8000000d0d8820 */ /* 0x000fe20000400000 */
[----:B------:R-:W-:Y:S01]  /*113a0*/  @!P0 FMUL R16, R16, 16777216 ;  /* 0x4b80000010108820 */ /* 0x000fe20000400000 */
[----:B------:R-:W-:Y:S01]  /*113b0*/  @P1 FMUL R22, R22, 0.25 ;  /* 0x3e80000016161820 */ /* 0x000fe20000400000 */
[----:B------:R-:W-:Y:S01]  /*113c0*/  @P1 FMUL R31, R31, 0.25 ;  /* 0x3e8000001f1f1820 */ /* 0x000fe20000400000 */
[----:B------:R-:W-:Y:S01]  /*113d0*/  @!P0 FMUL R23, R23, 16777216 ;  /* 0x4b80000017178820 */ /* 0x000fe20000400000 */
[----:B------:R-:W-:Y:S01]  /*113e0*/  @P1 FMUL R8, R8, 0.25 ;  /* 0x3e80000008081820 */ /* 0x000fe20000400000 */
[----:B------:R-:W-:Y:S01]  /*113f0*/  @P1 FMUL R29, R29, 0.25 ;  /* 0x3e8000001d1d1820 */ /* 0x000fe20000400000 */
[----:B------:R-:W-:Y:S01]  /*11400*/  FMUL R142, R191, R17 ;  /* 0x00000011bf8e7220 */ /* 0x000fe20000400000 */
[----:B------:R-:W-:Y:S01]  /*11410*/  @P1 FMUL R21, R21, 0.25 ;  /* 0x3e80000015151820 */ /* 0x000fe20000400000 */
[----:B------:R-:W-:Y:S01]  /*11420*/  @!P0 FMUL R18, R18, 16777216 ;  /* 0x4b80000012128820 */ /* 0x000fe20000400000 */
[----:B------:R-:W-:Y:S01]  /*11430*/  @!P0 FMUL R9, R9, 16777216 ;  /* 0x4b80000009098820 */ /* 0x000fe20000400000 */
[----:B------:R-:W-:Y:S01]  /*11440*/  @!P0 FMUL R19, R19, 16777216 ;  /* 0x4b80000013138820 */ /* 0x000fe20000400000 */
[C---:B------:R-:W-:Y:S01]  /*11450*/  FMUL R138, R191.reuse, R13 ;  /* 0x0000000dbf8a7220 */ /* 0x040fe20000400000 */
[----:B------:R-:W-:Y:S01]  /*11460*/  FMUL R141, R191, R16 ;  /* 0x00000010bf8d7220 */ /* 0x000fe20000400000 */
[----:B------:R-:W-:Y:S01]  /*11470*/  @P1 FMUL R20, R20, 0.25 ;  /* 0x3e80000014141820 */ /* 0x000fe20000400000 */
[----:B------:R-:W-:Y:S01]  /*11480*/  @!P0 FMUL R22, R22, 16777216 ;  /* 0x4b80000016168820 */ /* 0x000fe20000400000 */
[----:B------:R-:W-:Y:S01]  /*11490*/  @!P0 FMUL R31, R31, 16777216 ;  /* 0x4b8000001f1f8820 */ /* 0x000fe20000400000 */
[----:B------:R-:W-:Y:S01]  /*114a0*/  FMUL R148, R191, R23 ;  /* 0x00000017bf947220 */ /* 0x000fe20000400000 */
[----:B0-----:R-:W-:-:S02]  /*114b0*/  IMAD R7, R5, 0x30, RZ ;  /* 0x0000003005077824 */ /* 0x001fc400078e02ff */
[----:B------:R-:W-:Y:S01]  /*114c0*/  @P1 FMUL R10, R10, 0.25 ;  /* 0x3e8000000a0a1820 */ /* 0x000fe20000400000 */
[----:B------:R-:W-:Y:S02]  /*114d0*/  IMAD R17, R5, 0x18, RZ ;  /* 0x0000001805117824 */ /* 0x000fe400078e02ff */
[----:B------:R-:W-:Y:S01]  /*114e0*/  @P1 FMUL R11, R11, 0.25 ;  /* 0x3e8000000b0b1820 */ /* 0x000fe20000400000 */
[----:B------:R-:W-:Y:S01]  /*114f0*/  IMAD R239, R5, 0x60, RZ ;  /* 0x0000006005ef7824 */ /* 0x000fe200078e02ff */
[----:B------:R-:W-:Y:S01]  /*11500*/  IADD3 R16, P6, PT, R7, R2, RZ ;  /* 0x0000000207107210 */ /* 0x000fe20007fde0ff */
[----:B------:R-:W-:Y:S02]  /*11510*/  IMAD R13, R5, 0x6, RZ ;  /* 0x00000006050d7824 */ /* 0x000fe400078e02ff */
[----:B------:R-:W-:Y:S01]  /*11520*/  @P1 FMUL R12, R12, 0.25 ;  /* 0x3e8000000c0c1820 */ /* 0x000fe20000400000 */
        /* <DEDUP_REMOVED lines=44> */
[----:B------:R-:W-:Y:S01]  /*117f0*/  @!P0 FMUL R8, R8, 16777216 ;  /* 0x4b80000008088820 */ /* 0x000fe20000400000 */
[----:B------:R-:W-:Y:S01]  /*11800*/  @!P0 FMUL R29, R29, 16777216 ;  /* 0x4b8000001d1d8820 */ /* 0x000fe20000400000 */
[----:B------:R-:W-:-:S02]  /*11810*/  IMAD R23, R5, 0x50, RZ ;  /* 0x0000005005177824 */ /* 0x000fc400078e02ff */
[----:B------:R-:W-:Y:S01]  /*11820*/  @!P0 FMUL R21, R21, 16777216 ;  /* 0x4b80000015158820 */ /* 0x000fe20000400000 */
[C---:B------:R-:W-:Y:S01]  /*11830*/  FMUL R143, R191.reuse, R18 ;  /* 0x00000012bf8f7220 */ /* 0x040fe20000400000 */
[C---:B------:R-:W-:Y:S01]  /*11840*/  FMUL R133, R191.reuse, R9 ;  /* 0x00000009bf857220 */ /* 0x040fe20000400000 */
[----:B------:R-:W-:Y:S01]  /*11850*/  FMUL R144, R191, R19 ;  /* 0x00000013bf907220 */ /* 0x000fe20000400000 */
[----:B------:R-:W-:Y:S01]  /*11860*/  F2FP.F16.F32.PACK_AB R193, R6, R193 ;  /* 0x000000c106c1723e */ /* 0x000fe200000000ff */
[----:B------:R-:W-:Y:S01]  /*11870*/  @!P0 FMUL R20, R20, 16777216 ;  /* 0x4b80000014148820 */ /* 0x000fe20000400000 */
[----:B------:R-:W-:Y:S01]  /*11880*/  IADD3 R18, P3, PT, R17, R2, RZ ;  /* 0x0000000211127210 */ /* 0x000fe20007f7e0ff */
[C---:B------:R-:W-:Y:S01]  /*11890*/  FMUL R147, R191.reuse, R22 ;  /* 0x00000016bf937220 */ /* 0x040fe20000400000 */
[----:B------:R-:W-:Y:S01]  /*118a0*/  FMUL R156, R191, R31 ;  /* 0x0000001fbf9c7220 */ /* 0x000fe20000400000 */
[----:B------:R-:W-:Y:S01]  /*118b0*/  IMAD R19, R5, 0xc, RZ ;  /* 0x0000000c05137824 */ /* 0x000fe200078e02ff */
[----:B------:R-:W-:Y:S01]  /*118c0*/  IADD3 R6, P2, PT, R239, R2, RZ ;  /* 0x00000002ef067210 */ /* 0x000fe20007f5e0ff */
[----:B------:R-:W-:Y:S01]  /*118d0*/  IMAD R9, R5, 0x3, RZ ;  /* 0x0000000305097824 */ /* 0x000fe200078e02ff */
[----:B------:R-:W-:Y:S01]  /*118e0*/  LEA.HI.X.SX32 R17, R17, R3, 0x1, P6 ;  /* 0x0000000311117211 */ /* 0x000fe200030f0eff */
[----:B------:R-:W-:Y:S01]  /*118f0*/  @!P0 FMUL R10, R10, 16777216 ;  /* 0x4b8000000a0a8820 */ /* 0x000fe20000400000 */
        /* <DEDUP_REMOVED lines=46> */
[C---:B------:R-:W-:Y:S01]  /*11be0*/  FMUL R132, R191.reuse, R8 ;  /* 0x00000008bf847220 */ /* 0x040fe20000400000 */
[----:B------:R-:W-:Y:S01]  /*11bf0*/  FMUL R154, R191, R29 ;  /* 0x0000001dbf9a7220 */ /* 0x000fe20000400000 */
[----:B------:R-:W-:Y:S01]  /*11c00*/  IMAD R31, R5, 0x28, RZ ;  /* 0x00000028051f7824 */ /* 0x000fe200078e02ff */
[-C--:B------:R-:W-:Y:S01]  /*11c10*/  IADD3 R22, P6, PT, R13, R2.reuse, RZ ;  /* 0x000000020d167210 */ /* 0x080fe20007fde0ff */
[----:B------:R-:W-:Y:S01]  /*11c20*/  FMUL R146, R191, R21 ;  /* 0x00000015bf927220 */ /* 0x000fe20000400000 */
[----:B------:R-:W-:Y:S01]  /*11c30*/  IMAD R29, R5, 0xa, RZ ;  /* 0x0000000a051d7824 */ /* 0x000fe200078e02ff */
[----:B------:R-:W-:Y:S01]  /*11c40*/  IADD3 R8, P0, PT, R23, R2, RZ ;  /* 0x0000000217087210 */ /* 0x000fe20007f1e0ff */
[----:B------:R-:W-:-:S02]  /*11c50*/  IMAD R21, R5, 0x48, RZ ;  /* 0x0000004805157824 */ /* 0x000fc400078e02ff */
[----:B------:R-:W-:Y:S01]  /*11c60*/  FMUL R145, R191, R20 ;  /* 0x00000014bf917220 */ /* 0x000fe20000400000 */
[----:B------:R-:W-:Y:S01]  /*11c70*/  LEA.HI.X.SX32 R7, R7, R3, 0x1, P2 ;  /* 0x0000000307077211 */ /* 0x000fe200010f0eff */
[----:B------:R-:W-:Y:S01]  /*11c80*/  FMUL R136, R191, R11 ;  /* 0x0000000bbf887220 */ /* 0x000fe20000400000 */
[----:B------:R-:W-:Y:S01]  /*11c90*/  IMAD R247, R5, 0x70, RZ ;  /* 0x0000007005f77824 */ /* 0x000fe200078e02ff */
[----:B------:R-:W-:Y:S01]  /*11ca0*/  IADD3 R20, P2, PT, R19, R2, RZ ;  /* 0x0000000213147210 */ /* 0x000fe20007f5e0ff */
[----:B------:R-:W-:Y:S01]  /*11cb0*/  FMUL R155, R191, R30 ;  /* 0x0000001ebf9b7220 */ /* 0x000fe20000400000 */
[----:B------:R-:W-:Y:S01]  /*11cc0*/  LEA.HI.X.SX32 R23, R9, R3, 0x1, P6 ;  /* 0x0000000309177211 */ /* 0x000fe200030f0eff */
[----:B------:R-:W-:Y:S01]  /*11cd0*/  FMUL R160, R191, R35 ;  /* 0x00000023bfa07220 */ /* 0x000fe20000400000 */
[----:B------:R-:W-:Y:S01]  /*11ce0*/  IMAD R11, R5, 0x5, RZ ;  /* 0x00000005050b7824 */ /* 0x000fe200078e02ff */
[----:B------:R-:W-:Y:S01]  /*11cf0*/  LEA.HI.X.SX32 R9, R31, R3, 0x1, P0 ;  /* 0x000000031f097211 */ /* 0x000fe200000f0eff */
[C---:B------:R-:W-:Y:S01]  /*11d00*/  FMUL R137, R191.reuse, R12 ;  /* 0x0000000cbf897220 */ /* 0x040fe20000400000 */
[----:B------:R-:W-:Y:S01]  /*11d10*/  FMUL R152, R191, R27 ;  /* 0x0000001bbf987220 */ /* 0x000fe20000400000 */
[----:B------:R-:W-:Y:S01]  /*11d20*/  IMAD R35, R5, 0x1c, RZ ;  /* 0x0000001c05237824 */ /* 0x000fe200078e02ff */
[-C--:B------:R-:W-:Y:S01]  /*11d30*/  IADD3 R30, P0, PT, R29, R2.reuse, RZ ;  /* 0x000000021d1e7210 */ /* 0x080fe20007f1e0ff */
[----:B------:R-:W-:Y:S01]  /*11d40*/  FMUL R164, R191, R39 ;  /* 0x00000027bfa47220 */ /* 0x000fe20000400000 */
[----:B------:R-:W-:Y:S01]  /*11d50*/  IMAD R27, R5, 0x14, RZ ;  /* 0x00000014051b7824 */ /* 0x000fe200078e02ff */
[----:B------:R-:W-:Y:S01]  /*11d60*/  IADD3 R12, P4, PT, R21, R2, RZ ;  /* 0x00000002150c7210 */ /* 0x000fe20007f9e0ff */
[C---:B------:R-:W-:Y:S01]  /*11d70*/  FMUL R135, R191.reuse, R10 ;  /* 0x0000000abf877220 */ /* 0x040fe20000400000 */
[C---:B------:R-:W-:Y:S01]  /*11d80*/  FMUL R151, R191.reuse, R26 ;  /* 0x0000001abf977220 */ /* 0x040fe20000400000 */
[----:B------:R-:W-:Y:S01]  /*11d90*/  FMUL R162, R191, R37 ;  /* 0x00000025bfa27220 */ /* 0x000fe20000400000 */
[----:B------:R-:W-:Y:S01]  /*11da0*/  IMAD R39, R5, 0x38, RZ ;  /* 0x0000003805277824 */ /* 0x000fe200078e02ff */
[----:B------:R-:W-:Y:S01]  /*11db0*/  LEA.HI.X.SX32 R21, R13, R3, 0x1, P2 ;  /* 0x000000030d157211 */ /* 0x000fe200010f0eff */
[----:B------:R-:W-:Y:S01]  /*11dc0*/  IMAD R37, R5, 0xe, RZ ;  /* 0x0000000e05257824 */ /* 0x000fe200078e02ff */
[----:B------:R-:W-:Y:S01]  /*11dd0*/  IADD3 R10, P1, PT, R247, R2, RZ ;  /* 0x00000002f70a7210 */ /* 0x000fe20007f3e0ff */
[----:B------:R-:W-:Y:S01]  /*11de0*/  FMUL R161, R191, R36 ;  /* 0x00000024bfa17220 */ /* 0x000fe20000400000 */
[----:B------:R-:W-:Y:S01]  /*11df0*/  IADD3 R26, P2, PT, R31, R2, RZ ;  /* 0x000000021f1a7210 */ /* 0x000fe20007f5e0ff */
[----:B------:R-:W-:Y:S01]  /*11e00*/  FMUL R170, R191, R45 ;  /* 0x0000002dbfaa7220 */ /* 0x000fe20000400000 */
[----:B------:R-:W-:Y:S01]  /*11e10*/  LEA.HI.X.SX32 R31, R11, R3, 0x1, P0 ;  /* 0x000000030b1f7211 */ /* 0x000fe200000f0eff */
[----:B------:R-:W-:Y:S01]  /*11e20*/  FMUL R153, R191, R28 ;  /* 0x0000001cbf997220 */ /* 0x000fe20000400000 */
[----:B------:R-:W-:Y:S01]  /*11e30*/  IMAD R45, R5, 0x24, RZ ;  /* 0x00000024052d7824 */ /* 0x000fe200078e02ff */
[-C--:B------:R-:W-:Y:S01]  /*11e40*/  IADD3 R36, P0, PT, R35, R2.reuse, RZ ;  /* 0x0000000223247210 */ /* 0x080fe20007f1e0ff */
[----:B------:R-:W-:Y:S01]  /*11e50*/  FMUL R140, R191, R15 ;  /* 0x0000000fbf8c7220 */ /* 0x000fe20000400000 */
[----:B------:R-:W-:Y:S01]  /*11e60*/  IADD3 R28, P6, PT, R27, R2, RZ ;  /* 0x000000021b1c7210 */ /* 0x000fe20007fde0ff */
[C---:B------:R-:W-:Y:S01]  /*11e70*/  FMUL R163, R191.reuse, R38 ;  /* 0x00000026bfa37220 */ /* 0x040fe20000400000 */
[----:B------:R-:W-:Y:S01]  /*11e80*/  FMUL R168, R191, R43 ;  /* 0x0000002bbfa87220 */ /* 0x000fe20000400000 */
[----:B------:R-:W-:Y:S01]  /*11e90*/  IMAD R15, R5, 0x7, RZ ;  /* 0x00000007050f7824 */ /* 0x000fe200078e02ff */
[----:B------:R-:W-:Y:S01]  /*11ea0*/  LEA.HI.X.SX32 R11, R39, R3, 0x1, P1 ;  /* 0x00000003270b7211 */ /* 0x000fe200008f0eff */
[----:B------:R-:W-:Y:S01]  /*11eb0*/  IMAD R43, R5, 0x12, RZ ;  /* 0x00000012052b7824 */ /* 0x000fe200078e02ff */
[----:B------:R-:W-:Y:S01]  /*11ec0*/  IADD3 R38, P1, PT, R37, R2, RZ ;  /* 0x0000000225267210 */ /* 0x000fe20007f3e0ff */
[C---:B------:R-:W-:Y:S01]  /*11ed0*/  FMUL R167, R191.reuse, R42 ;  /* 0x0000002abfa77220 */ /* 0x040fe20000400000 */
[----:B------:R-:W-:Y:S01]  /*11ee0*/  FMUL R176, R191, R51 ;  /* 0x00000033bfb07220 */ /* 0x000fe20000400000 */
[-C--:B------:R-:W-:Y:S01]  /*11ef0*/  LEA.HI.X.SX32 R37, R37, R3.reuse, 0x1, P0 ;  /* 0x0000000325257211 */ /* 0x080fe200000f0eff */
[----:B------:R-:W-:Y:S01]  /*11f00*/  FMUL R159, R191, R34 ;  /* 0x00000022bf9f7220 */ /* 0x000fe20000400000 */
[----:B------:R-:W-:Y:S01]  /*11f10*/  IMAD R51, R5, 0x2c, RZ ;  /* 0x0000002c05337824 */ /* 0x000fe200078e02ff */
[----:B------:R-:W-:Y:S01]  /*11f20*/  LEA.HI.X.SX32 R29, R29, R3, 0x1, P6 ;  /* 0x000000031d1d7211 */ /* 0x000fe200030f0eff */
[----:B------:R-:W-:Y:S01]  /*11f30*/  FMUL R150, R191, R25 ;  /* 0x00000019bf967220 */ /* 0x000fe20000400000 */
[----:B------:R-:W-:Y:S01]  /*11f40*/  IADD3 R42, P0, PT, R45, R2, RZ ;  /* 0x000000022d2a7210 */ /* 0x000fe20007f1e0ff */
[----:B------:R-:W-:Y:S01]  /*11f50*/  FMUL R169, R191, R44 ;  /* 0x0000002cbfa97220 */ /* 0x000fe20000400000 */
[-C--:B------:R-:W-:Y:S01]  /*11f60*/  IADD3 R34, P6, PT, R39, R2.reuse, RZ ;  /* 0x0000000227227210 */ /* 0x080fe20007fde0ff */
[----:B------:R-:W-:Y:S01]  /*11f70*/  FMUL R174, R191, R49 ;  /* 0x00000031bfae7220 */ /* 0x000fe20000400000 */
[----:B------:R-:W-:Y:S01]  /*11f80*/  IMAD R25, R5, 0x9, RZ ;  /* 0x0000000905197824 */ /* 0x000fe200078e02ff */
[----:B------:R-:W-:Y:S01]  /*11f90*/  LEA.HI.X.SX32 R39, R15, R3, 0x1, P1 ;  /* 0x000000030f277211 */ /* 0x000fe200008f0eff */
[----:B------:R-:W-:Y:S01]  /*11fa0*/  IMAD R235, R5, 0x58, RZ ;  /* 0x0000005805eb7824 */ /* 0x000fe200078e02ff */
[----:B------:R-:W-:Y:S01]  /*11fb0*/  IADD3 R44, P1, PT, R43, R2, RZ ;  /* 0x000000022b2c7210 */ /* 0x000fe20007f3e0ff */
[----:B------:R-:W-:-:S02]  /*11fc0*/  IMAD R49, R5, 0x16, RZ ;  /* 0x0000001605317824 */ /* 0x000fc400078e02ff */
[C---:B------:R-:W-:Y:S01]  /*11fd0*/  FMUL R173, R191.reuse, R48 ;  /* 0x00000030bfad7220 */ /* 0x040fe20000400000 */
[----:B------:R-:W-:Y:S01]  /*11fe0*/  FMUL R182, R191, R57 ;  /* 0x00000039bfb67220 */ /* 0x000fe20000400000 */
[----:B------:R-:W-:Y:S01]  /*11ff0*/  LEA.HI.X.SX32 R43, R43, R3, 0x1, P0 ;  /* 0x000000032b2b7211 */ /* 0x000fe200000f0eff */
[----:B------:R-:W-:Y:S01]  /*12000*/  IMAD R57, R5, 0x34, RZ ;  /* 0x0000003405397824 */ /* 0x000fe200078e02ff */
[----:B------:R-:W-:Y:S01]  /*12010*/  IADD3 R48, P0, PT, R51, R2, RZ ;  /* 0x0000000233307210 */ /* 0x000fe20007f1e0ff */
[C---:B------:R-:W-:Y:S01]  /*12020*/  FMUL R139, R191.reuse, R14 ;  /* 0x0000000ebf8b7220 */ /* 0x040fe20000400000 */
[----:B------:R-:W-:Y:S01]  /*12030*/  FMUL R158, R191, R33 ;  /* 0x00000021bf9e7220 */ /* 0x000fe20000400000 */
[----:B------:R-:W-:Y:S01]  /*12040*/  LEA.HI.X.SX32 R13, R45, R3, 0x1, P4 ;  /* 0x000000032d0d7211 */ /* 0x000fe200020f0eff */
[C---:B------:R-:W-:Y:S01]  /*12050*/  FMUL R175, R191.reuse, R50 ;  /* 0x00000032bfaf7220 */ /* 0x040fe20000400000 */
[----:B------:R-:W-:Y:S01]  /*12060*/  FMUL R180, R191, R55 ;  /* 0x00000037bfb47220 */ /* 0x000fe20000400000 */
[----:B------:R-:W-:Y:S01]  /*12070*/  IMAD R33, R5, 0xb, RZ ;  /* 0x0000000b05217824 */ /* 0x000fe200078e02ff */
[-C--:B------:R-:W-:Y:S01]  /*12080*/  IADD3 R14, P5, PT, R235, R2.reuse, RZ ;  /* 0x00000002eb0e7210 */ /* 0x080fe20007fbe0ff */
[----:B------:R-:W-:Y:S01]  /*12090*/  IMAD R243, R5, 0x68, RZ ;  /* 0x0000006805f37824 */ /* 0x000fe200078e02ff */
[----:B------:R-:W-:Y:S01]  /*120a0*/  LEA.HI.X.SX32 R45, R25, R3, 0x1, P1 ;  /* 0x00000003192d7211 */ /* 0x000fe200008f0eff */
[----:B------:R-:W-:Y:S01]  /*120b0*/  IMAD R55, R5, 0x1a, RZ ;  /* 0x0000001a05377824 */ /* 0x000fe200078e02ff */
[----:B------:R-:W-:Y:S01]  /*120c0*/  IADD3 R50, P1, PT, R49, R2, RZ ;  /* 0x0000000231327210 */ /* 0x000fe20007f3e0ff */
[C---:B------:R-:W-:Y:S01]  /*120d0*/  FMUL R179, R191.reuse, R54 ;  /* 0x00000036bfb37220 */ /* 0x040fe20000400000 */
[----:B------:R-:W-:Y:S01]  /*120e0*/  FMUL R188, R191, R63 ;  /* 0x0000003fbfbc7220 */ /* 0x000fe20000400000 */
[----:B------:R-:W-:Y:S01]  /*120f0*/  LEA.HI.X.SX32 R49, R49, R3, 0x1, P0 ;  /* 0x0000000331317211 */ /* 0x000fe200000f0eff */
[----:B------:R-:W-:Y:S01]  /*12100*/  IMAD R63, R5, 0x3c, RZ ;  /* 0x0000003c053f7824 */ /* 0x000fe200078e02ff */
[----:B------:R-:W-:Y:S01]  /*12110*/  IADD3 R54, P0, PT, R57, R2, RZ ;  /* 0x0000000239367210 */ /* 0x000fe20007f1e0ff */
[----:B------:R-:W-:-:S02]  /*12120*/  IMAD R219, R5, 0x44, RZ ;  /* 0x0000004405db7824 */ /* 0x000fc400078e02ff */
[C---:B------:R-:W-:Y:S01]  /*12130*/  FMUL R149, R191.reuse, R24 ;  /* 0x00000018bf957220 */ /* 0x040fe20000400000 */
[----:B------:R-:W-:Y:S01]  /*12140*/  FMUL R166, R191, R41 ;  /* 0x00000029bfa67220 */ /* 0x000fe20000400000 */
[-C--:B------:R-:W-:Y:S01]  /*12150*/  LEA.HI.X.SX32 R19, R19, R3.reuse, 0x1, P3 ;  /* 0x0000000313137211 */ /* 0x080fe200018f0eff */
[----:B------:R-:W-:Y:S01]  /*12160*/  FMUL R157, R191, R32 ;  /* 0x00000020bf9d7220 */ /* 0x000fe20000400000 */
[----:B------:R-:W-:Y:S01]  /*12170*/  LEA.HI.X.SX32 R15, R51, R3, 0x1, P5 ;  /* 0x00000003330f7211 */ /* 0x000fe200028f0eff */
        /* <DEDUP_REMOVED lines=13> */
[----:B------:R-:W-:Y:S01]  /*12250*/  FMUL R190, R191, R66 ;  /* 0x00000042bfbe7220 */ /* 0x000fe20000400000 */
[----:B------:R-:W-:Y:S01]  /*12260*/  IMAD R41, R5, 0xd, RZ ;  /* 0x0000000d05297824 */ /* 0x000fe200078e02ff */
[-C--:B------:R-:W-:Y:S01]  /*12270*/  IADD3 R24, P3, PT, R243, R2.reuse, RZ ;  /* 0x00000002f3187210 */ /* 0x080fe20007f7e0ff */
[----:B------:R-:W-:Y:S01]  /*12280*/  IMAD R251, R5, 0x78, RZ ;  /* 0x0000007805fb7824 */ /* 0x000fe200078e02ff */
[----:B------:R-:W-:Y:S01]  /*12290*/  LEA.HI.X.SX32 R51, R33, R3, 0x1, P1 ;  /* 0x0000000321337211 */ /* 0x000fe200008f0eff */
[----:B------:R-:W-:Y:S01]  /*122a0*/  FMUL R191, R191, R67 ;  /* 0x00000043bfbf7220 */ /* 0x000fe20000400000 */
        /* <DEDUP_REMOVED lines=32> */
[----:B------:R-:W-:Y:S01]  /*124b0*/  FFMA R0, R69, 0.69314718246459960938, R0 ;  /* 0x3f31721845007823 */ /* 0x000fe20000000000 */
        /* <DEDUP_REMOVED lines=41> */
[C---:B------:R-:W-:Y:S01]  /*12750*/  IMAD R85, R5.reuse, 0x23, RZ ;  /* 0x0000002305557824 */ /* 0x040fe200078e02ff */
        /* <DEDUP_REMOVED lines=39> */
[----:B------:R-:W-:Y:S01]  /*129d0*/  IMAD.SHL.U32 R125, R5, 0x4, RZ ;  /* 0x00000004057d7824 */ /* 0x000fe200078e00ff */
[----:B------:R-:W-:Y:S01]  /*129e0*/  IADD3 R108, P2, PT, R203, R2, RZ ;  /* 0x00000002cb6c7210 */ /* 0x000fe20007f5e0ff */
[----:B------:R-:W-:Y:S01]  /*129f0*/  IMAD.SHL.U32 R129, R5, 0x10, RZ ;  /* 0x0000001005817824 */ /* 0x000fe200078e00ff */
[-C--:B------:R-:W-:Y:S01]  /*12a00*/  LEA.HI.X.SX32 R97, R97, R3.reuse, 0x1, P1 ;  /* 0x0000000361617211 */ /* 0x080fe200008f0eff */
[----:B------:R-:W-:Y:S01]  /*12a10*/  IMAD R195, R5, 0x3f, RZ ;  /* 0x0000003f05c37824 */ /* 0x000fe200078e02ff */
[-C--:B------:R-:W-:Y:S01]  /*12a20*/  LEA.HI.X.SX32 R99, R99, R3.reuse, 0x1, P6 ;  /* 0x0000000363637211 */ /* 0x080fe200030f0eff */
[----:B------:R0:W-:Y:S01]  /*12a30*/  STG.E.U16 desc[UR6][R2.64], R4 ;  /* 0x0000000402007986 */ /* 0x0001e2000c101506 */
[-C--:B------:R-:W-:Y:S01]  /*12a40*/  LEA.HI.X.SX32 R101, R101, R3.reuse, 0x1, P0 ;  /* 0x0000000365657211 */ /* 0x080fe200000f0eff */
[----:B---3--:R-:W-:Y:S01]  /*12a50*/  UIMAD UR4, UR8, UR4, URZ ;  /* 0x00000004080472a4 */ /* 0x008fe2000f8e02ff */
[----:B------:R-:W-:-:S02]  /*12a60*/  LEA.HI.X.SX32 R103, R103, R3, 0x1, P4 ;  /* 0x0000000367677211 */ /* 0x000fc400020f0eff */
[----:B------:R-:W-:Y:S01]  /*12a70*/  SHF.L.U32 R119, R5, 0x1, RZ ;  /* 0x0000000105777819 */ /* 0x000fe200000006ff */
[----:B------:R-:W-:Y:S01]  /*12a80*/  USHF.L.U32 UR8, UR4, 0x2, URZ ;  /* 0x0000000204087899 */ /* 0x000fe200080006ff */
[-C--:B------:R-:W-:Y:S01]  /*12a90*/  IADD3 R104, P5, PT, R207, R2.reuse, RZ ;  /* 0x00000002cf687210 */ /* 0x080fe20007fbe0ff */
[----:B------:R-:W-:Y:S01]  /*12aa0*/  UIMAD.WIDE UR4, UR4, 0x4, URZ ;  /* 0x00000004040478a5 */ /* 0x000fe2000f8e02ff */
[-C--:B------:R-:W-:Y:S02]  /*12ab0*/  IADD3 R110, P1, PT, R201, R2.reuse, RZ ;  /* 0x00000002c96e7210 */ /* 0x080fe40007f3e0ff */
[-C--:B------:R-:W-:Y:S02]  /*12ac0*/  IADD3 R112, P6, PT, R199, R2.reuse, RZ ;  /* 0x00000002c7707210 */ /* 0x080fe40007fde0ff */
[-C--:B------:R-:W-:Y:S02]  /*12ad0*/  IADD3 R114, P0, PT, R197, R2.reuse, RZ ;  /* 0x00000002c5727210 */ /* 0x080fe40007f1e0ff */
[----:B------:R-:W-:-:S02]  /*12ae0*/  IADD3 R116, P4, PT, R123, R2, RZ ;  /* 0x000000027b747210 */ /* 0x000fc40007f9e0ff */
[-C--:B------:R-:W-:Y:S02]  /*12af0*/  LEA.HI.X.SX32 R107, R107, R3.reuse, 0x1, P3 ;  /* 0x000000036b6b7211 */ /* 0x080fe400018f0eff */
[-C--:B------:R-:W-:Y:S02]  /*12b00*/  LEA.HI.X.SX32 R109, R109, R3.reuse, 0x1, P2 ;  /* 0x000000036d6d7211 */ /* 0x080fe400010f0eff */
[-C--:B------:R-:W-:Y:S02]  /*12b10*/  LEA.HI.X.SX32 R105, R105, R3.reuse, 0x1, P5 ;  /* 0x0000000369697211 */ /* 0x080fe400028f0eff */
[-C--:B------:R-:W-:Y:S02]  /*12b20*/  IADD3 R120, P3, PT, R119, R2.reuse, RZ ;  /* 0x0000000277787210 */ /* 0x080fe40007f7e0ff */
[----:B------:R-:W-:Y:S02]  /*12b30*/  LEA R122, P2, R5, R2, 0x2 ;  /* 0x00000002057a7211 */ /* 0x000fe400078410ff */
[----:B------:R-:W-:-:S02]  /*12b40*/  LEA.HI.X.SX32 R111, R111, R3, 0x1, P1 ;  /* 0x000000036f6f7211 */ /* 0x000fc400008f0eff */
[-C--:B------:R-:W-:Y:S02]  /*12b50*/  LEA.HI.X.SX32 R113, R113, R3.reuse, 0x1, P6 ;  /* 0x0000000371717211 */ /* 0x080fe400030f0eff */
[-C--:B------:R-:W-:Y:S02]  /*12b60*/  LEA.HI.X.SX32 R115, R115, R3.reuse, 0x1, P0 ;  /* 0x0000000373737211 */ /* 0x080fe400000f0eff */
[----:B------:R-:W-:Y:S02]  /*12b70*/  LEA.HI.X.SX32 R117, R117, R3, 0x1, P4 ;  /* 0x0000000375757211 */ /* 0x000fe400020f0eff */
[C---:B------:R-:W-:Y:S02]  /*12b80*/  SHF.L.U32 R127, R5.reuse, 0x3, RZ ;  /* 0x00000003057f7819 */ /* 0x040fe400000006ff */
[----:B------:R-:W-:Y:S02]  /*12b90*/  SHF.L.U32 R131, R5, 0x5, RZ ;  /* 0x0000000505837819 */ /* 0x000fe400000006ff */
[----:B------:R-:W-:-:S02]  /*12ba0*/  IADD3 R118, P5, PT, R121, R2, RZ ;  /* 0x0000000279767210 */ /* 0x000fc40007fbe0ff */
[CC--:B------:R-:W-:Y:S02]  /*12bb0*/  LEA R124, P1, R5.reuse, R2.reuse, 0x3 ;  /* 0x00000002057c7211 */ /* 0x0c0fe400078218ff */
[CC--:B------:R-:W-:Y:S02]  /*12bc0*/  LEA R126, P6, R5.reuse, R2.reuse, 0x4 ;  /* 0x00000002057e7211 */ /* 0x0c0fe400078c20ff */
[CC--:B------:R-:W-:Y:S02]  /*12bd0*/  LEA R128, P0, R5.reuse, R2.reuse, 0x5 ;  /* 0x0000000205807211 */ /* 0x0c0fe400078028ff */
[C---:B------:R-:W-:Y:S02]  /*12be0*/  LEA R130, P4, R5.reuse, R2, 0x6 ;  /* 0x0000000205827211 */ /* 0x040fe400078830ff */
[-C--:B------:R-:W-:Y:S02]  /*12bf0*/  LEA.HI.X.SX32 R121, R5, R3.reuse, 0x1, P3 ;  /* 0x0000000305797211 */ /* 0x080fe400018f0eff */
[----:B------:R-:W-:-:S02]  /*12c00*/  LEA.HI.X.SX32 R123, R119, R3, 0x1, P2 ;  /* 0x00000003777b7211 */ /* 0x000fc400010f0eff */
[----:B0-----:R-:W-:Y:S02]  /*12c10*/  PRMT R2, R4, 0x7632, R2 ;  /* 0x0000763204027816 */ /* 0x001fe40000000002 */
[----:B------:R-:W-:Y:S02]  /*12c20*/  F2FP.F16.F32.PACK_AB R132, R133, R132 ;  /* 0x000000848584723e */ /* 0x000fe400000000ff */
[-C--:B------:R-:W-:Y:S01]  /*12c30*/  LEA.HI.X.SX32 R125, R125, R3.reuse, 0x1, P1 ;  /* 0x000000037d7d7211 */ /* 0x080fe200008f0eff */
[----:B------:R0:W-:Y:S01]  /*12c40*/  STG.E.U16 desc[UR6][R120.64], R2 ;  /* 0x0000000278007986 */ /* 0x0001e2000c101506 */
[-C--:B------:R-:W-:Y:S02]  /*12c50*/  LEA.HI.X.SX32 R127, R127, R3.reuse, 0x1, P6 ;  /* 0x000000037f7f7211 */ /* 0x080fe400030f0eff */
[-C--:B------:R-:W-:Y:S01]  /*12c60*/  LEA.HI.X.SX32 R129, R129, R3.reuse, 0x1, P0 ;  /* 0x0000000381817211 */ /* 0x080fe200000f0eff */
[----:B------:R-:W-:Y:S01]  /*12c70*/  STG.E.U16 desc[UR6][R122.64], R193 ;  /* 0x000000c17a007986 */ /* 0x000fe2000c101506 */
[----:B------:R-:W-:-:S02]  /*12c80*/  LEA.HI.X.SX32 R131, R131, R3, 0x1, P4 ;  /* 0x0000000383837211 */ /* 0x000fc400020f0eff */
[----:B------:R-:W-:Y:S02]  /*12c90*/  LEA.HI.X.SX32 R119, R195, R3, 0x1, P5 ;  /* 0x00000003c3777211 */ /* 0x000fe400028f0eff */
[----:B------:R-:W-:Y:S02]  /*12ca0*/  PRMT R3, R193, 0x7632, R3 ;  /* 0x00007632c1037816 */ /* 0x000fe40000000003 */
[----:B------:R-:W-:Y:S02]  /*12cb0*/  F2FP.F16.F32.PACK_AB R135, R136, R135 ;  /* 0x000000878887723e */ /* 0x000fe400000000ff */
[----:B------:R-:W-:Y:S01]  /*12cc0*/  PRMT R4, R132, 0x7632, R4 ;  /* 0x0000763284047816 */ /* 0x000fe20000000004 */
[----:B------:R1:W-:Y:S01]  /*12cd0*/  STG.E.U16 desc[UR6][R22.64], R3 ;  /* 0x0000000316007986 */ /* 0x0003e2000c101506 */
[----:B------:R-:W-:Y:S02]  /*12ce0*/  F2FP.F16.F32.PACK_AB R137, R138, R137 ;  /* 0x000000898a89723e */ /* 0x000fe400000000ff */
[----:B0-----:R-:W-:Y:S01]  /*12cf0*/  PRMT R2, R135, 0x7632, R2 ;  /* 0x0000763287027816 */ /* 0x001fe20000000002 */
[----:B------:R-:W-:Y:S01]  /*12d00*/  STG.E.U16 desc[UR6][R124.64], R132 ;  /* 0x000000847c007986 */ /* 0x000fe2000c101506 */
[----:B------:R-:W-:-:S02]  /*12d10*/  F2FP.F16.F32.PACK_AB R139, R140, R139 ;  /* 0x0000008b8c8b723e */ /* 0x000fc400000000ff */
[----:B------:R-:W-:Y:S01]  /*12d20*/  F2FP.F16.F32.PACK_AB R141, R142, R141 ;  /* 0x0000008d8e8d723e */ /* 0x000fe200000000ff */
[----:B------:R0:W-:Y:S01]  /*12d30*/  STG.E.U16 desc[UR6][R30.64], R4 ;  /* 0x000000041e007986 */ /* 0x0001e2000c101506 */
[----:B------:R-:W-:Y:S02]  /*12d40*/  F2FP.F16.F32.PACK_AB R143, R144, R143 ;  /* 0x0000008f908f723e */ /* 0x000fe400000000ff */
[----:B------:R-:W-:Y:S01]  /*12d50*/  F2FP.F16.F32.PACK_AB R145, R146, R145 ;  /* 0x000000919291723e */ /* 0x000fe200000000ff */
[----:B------:R-:W-:Y:S01]  /*12d60*/  STG.E.U16 desc[UR6][R20.64], R135 ;  /* 0x0000008714007986 */ /* 0x000fe2000c101506 */
[----:B-1----:R-:W-:Y:S02]  /*12d70*/  PRMT R22, R137, 0x7632, R22 ;  /* 0x0000763289167816 */ /* 0x002fe40000000016 */
[----:B------:R-:W-:Y:S01]  /*12d80*/  PRMT R3, R139, 0x7632, R3 ;  /* 0x000076328b037816 */ /* 0x000fe20000000003 */
[----:B------:R1:W-:Y:S01]  /*12d90*/  STG.E.U16 desc[UR6][R38.64], R2 ;  /* 0x0000000226007986 */ /* 0x0003e2000c101506 */
[----:B------:R-:W-:-:S02]  /*12da0*/  F2FP.F16.F32.PACK_AB R147, R148, R147 ;  /* 0x000000939493723e */ /* 0x000fc400000000ff */
[----:B------:R-:W-:Y:S01]  /*12db0*/  F2FP.F16.F32.PACK_AB R149, R150, R149 ;  /* 0x000000959695723e */ /* 0x000fe200000000ff */
[----:B------:R-:W-:Y:S01]  /*12dc0*/  STG.E.U16 desc[UR6][R126.64], R137 ;  /* 0x000000897e007986 */ /* 0x000fe2000c101506 */
[----:B0-----:R-:W-:Y:S01]  /*12dd0*/  PRMT R31, R143, 0x7632, R31 ;  /* 0x000076328f1f7816 */ /* 0x001fe2000000001f */
[----:B------:R-:W0:Y:S01]  /*12de0*/  LDC.64 R4, c[0x0][0x3a0] ;  /* 0x0000e800ff047b82 */ /* 0x000e220000000a00 */
[----:B------:R-:W-:Y:S01]  /*12df0*/  F2FP.F16.F32.PACK_AB R151, R152, R151 ;  /* 0x000000979897723e */ /* 0x000fe200000000ff */
[----:B------:R3:W-:Y:S01]  /*12e00*/  STG.E.U16 desc[UR6][R44.64], R22 ;  /* 0x000000162c007986 */ /* 0x0007e2000c101506 */
[----:B------:R-:W-:Y:S02]  /*12e10*/  F2FP.F16.F32.PACK_AB R153, R154, R153 ;  /* 0x000000999a99723e */ /* 0x000fe400000000ff */
[----:B------:R-:W-:Y:S01]  /*12e20*/  F2FP.F16.F32.PACK_AB R155, R156, R155 ;  /* 0x0000009b9c9b723e */ /* 0x000fe200000000ff */
[----:B------:R-:W-:Y:S01]  /*12e30*/  STG.E.U16 desc[UR6][R28.64], R139 ;  /* 0x0000008b1c007986 */ /* 0x000fe2000c101506 */
[----:B-1----:R-:W-:-:S02]  /*12e40*/  PRMT R2, R141, 0x7632, R2 ;  /* 0x000076328d027816 */ /* 0x002fc40000000002 */
[----:B------:R-:W-:Y:S01]  /*12e50*/  PRMT R39, R151, 0x7632, R39 ;  /* 0x0000763297277816 */ /* 0x000fe20000000027 */
[----:B------:R1:W-:Y:S01]  /*12e60*/  STG.E.U16 desc[UR6][R50.64], R3 ;  /* 0x0000000332007986 */ /* 0x0003e2000c101506 */
[----:B------:R-:W-:Y:S02]  /*12e70*/  F2FP.F16.F32.PACK_AB R157, R158, R157 ;  /* 0x0000009d9e9d723e */ /* 0x000fe400000000ff */
[----:B------:R-:W-:Y:S01]  /*12e80*/  F2FP.F16.F32.PACK_AB R159, R160, R159 ;  /* 0x0000009fa09f723e */ /* 0x000fe200000000ff */
[----:B------:R-:W-:Y:S01]  /*12e90*/  STG.E.U16 desc[UR6][R18.64], R141 ;  /* 0x0000008d12007986 */ /* 0x000fe2000c101506 */
[----:B---3--:R-:W-:Y:S02]  /*12ea0*/  PRMT R45, R157, 0x7632, R45 ;  /* 0x000076329d2d7816 */ /* 0x008fe4000000002d */
[----:B------:R-:W-:Y:S01]  /*12eb0*/  F2FP.F16.F32.PACK_AB R161, R162, R161 ;  /* 0x000000a1a2a1723e */ /* 0x000fe200000000ff */
[----:B------:R3:W-:Y:S01]  /*12ec0*/  STG.E.U16 desc[UR6][R56.64], R2 ;  /* 0x0000000238007986 */ /* 0x0007e2000c101506 */
[----:B------:R-:W-:-:S02]  /*12ed0*/  F2FP.F16.F32.PACK_AB R163, R164, R163 ;  /* 0x000000a3a4a3723e */ /* 0x000fc400000000ff */
[----:B------:R-:W-:Y:S01]  /*12ee0*/  F2FP.F16.F32.PACK_AB R165, R166, R165 ;  /* 0x000000a5a6a5723e */ /* 0x000fe200000000ff */
[----:B------:R4:W-:Y:S01]  /*12ef0*/  STG.E.U16 desc[UR6][R36.64], R143 ;  /* 0x0000008f24007986 */ /* 0x0009e2000c101506 */
[----:B-1----:R-:W-:Y:S02]  /*12f00*/  PRMT R3, R145, 0x7632, R3 ;  /* 0x0000763291037816 */ /* 0x002fe40000000003 */
[----:B------:R-:W-:Y:S01]  /*12f10*/  F2FP.F16.F32.PACK_AB R167, R168, R167 ;  /* 0x000000a7a8a7723e */ /* 0x000fe200000000ff */
[----:B------:R-:W-:Y:S01]  /*12f20*/  STG.E.U16 desc[UR6][R62.64], R31 ;  /* 0x0000001f3e007986 */ /* 0x000fe2000c101506 */
[----:B------:R-:W-:Y:S02]  /*12f30*/  PRMT R44, R165, 0x7632, R44 ;  /* 0x00007632a52c7816 */ /* 0x000fe4000000002c */
[----:B------:R-:W-:Y:S01]  /*12f40*/  F2FP.F16.F32.PACK_AB R169, R170, R169 ;  /* 0x000000a9aaa9723e */ /* 0x000fe200000000ff */
[----:B------:R-:W-:Y:S01]  /*12f50*/  STG.E.U16 desc[UR6][R128.64], R145 ;  /* 0x0000009180007986 */ /* 0x000fe2000c101506 */
[----:B---3--:R-:W-:-:S02]  /*12f60*/  PRMT R2, R147, 0x7632, R2 ;  /* 0x0000763293027816 */ /* 0x008fc40000000002 */
[----:B------:R-:W-:Y:S01]  /*12f70*/  F2FP.F16.F32.PACK_AB R171, R172, R171 ;  /* 0x000000abacab723e */ /* 0x000fe200000000ff */
[----:B------:R1:W-:Y:S01]  /*12f80*/  STG.E.U16 desc[UR6][R66.64], R3 ;  /* 0x0000000342007986 */ /* 0x0003e2000c101506 */
[----:B----4-:R-:W-:Y:S02]  /*12f90*/  PRMT R37, R149, 0x7632, R37 ;  /* 0x0000763295257816 */ /* 0x010fe40000000025 */
[----:B------:R-:W-:Y:S01]  /*12fa0*/  F2FP.F16.F32.PACK_AB R173, R174, R173 ;  /* 0x000000adaead723e */ /* 0x000fe200000000ff */
[----:B------:R3:W-:Y:S01]  /*12fb0*/  STG.E.U16 desc[UR6][R42.64], R147 ;  /* 0x000000932a007986 */ /* 0x0007e2000c101506 */
[----:B------:R-:W-:Y:S02]  /*12fc0*/  F2FP.F16.F32.PACK_AB R175, R176, R175 ;  /* 0x000000afb0af723e */ /* 0x000fe400000000ff */
[----:B------:R-:W-:Y:S01]  /*12fd0*/  PRMT R50, R173, 0x7632, R50 ;  /* 0x00007632ad327816 */ /* 0x000fe20000000032 */
[----:B------:R4:W-:Y:S01]  /*12fe0*/  STG.E.U16 desc[UR6][R70.64], R2 ;  /* 0x0000000246007986 */ /* 0x0009e2000c101506 */
[----:B------:R-:W-:-:S02]  /*12ff0*/  F2FP.F16.F32.PACK_AB R177, R178, R177 ;  /* 0x000000b1b2b1723e */ /* 0x000fc400000000ff */
[----:B------:R-:W-:Y:S01]  /*13000*/  PRMT R51, R175, 0x7632, R51 ;  /* 0x00007632af337816 */ /* 0x000fe20000000033 */
[----:B------:R-:W-:Y:S01]  /*13010*/  STG.E.U16 desc[UR6][R26.64], R149 ;  /* 0x000000951a007986 */ /* 0x000fe2000c101506 */
[----:B-1----:R-:W-:Y:S02]  /*13020*/  PRMT R3, R161, 0x7632, R3 ;  /* 0x00007632a1037816 */ /* 0x002fe40000000003 */
[----:B------:R-:W-:Y:S01]  /*13030*/  F2FP.F16.F32.PACK_AB R179, R180, R179 ;  /* 0x000000b3b4b3723e */ /* 0x000fe200000000ff */
[----:B------:R-:W-:Y:S01]  /*13040*/  STG.E.U16 desc[UR6][R74.64], R37 ;  /* 0x000000254a007986 */ /* 0x000fe2000c101506 */
[----:B---3--:R-:W-:Y:S02]  /*13050*/  PRMT R43, R155, 0x7632, R43 ;  /* 0x000076329b2b7816 */ /* 0x008fe4000000002b */
[----:B------:R-:W-:Y:S01]  /*13060*/  PRMT R42, R163, 0x7632, R42 ;  /* 0x00007632a32a7816 */ /* 0x000fe2000000002a */
[----:B------:R1:W-:Y:S01]  /*13070*/  STG.E.U16 desc[UR6][R48.64], R151 ;  /* 0x0000009730007986 */ /* 0x0003e2000c101506 */
[----:B----4-:R-:W-:-:S02]  /*13080*/  PRMT R2, R153, 0x7632, R2 ;  /* 0x0000763299027816 */ /* 0x010fc40000000002 */
[----:B------:R-:W-:Y:S01]  /*13090*/  F2FP.F16.F32.PACK_AB R181, R182, R181 ;  /* 0x000000b5b6b5723e */ /* 0x000fe200000000ff */
[----:B------:R-:W-:Y:S01]  /*130a0*/  STG.E.U16 desc[UR6][R78.64], R39 ;  /* 0x000000274e007986 */ /* 0x000fe2000c101506 */
[----:B------:R-:W-:Y:S02]  /*130b0*/  F2FP.F16.F32.PACK_AB R183, R184, R183 ;  /* 0x000000b7b8b7723e */ /* 0x000fe400000000ff */
[----:B------:R-:W-:Y:S01]  /*130c0*/  F2FP.F16.F32.PACK_AB R185, R186, R185 ;  /* 0x000000b9bab9723e */ /* 0x000fe200000000ff */
[----:B------:R-:W-:Y:S01]  /*130d0*/  STG.E.U16 desc[UR6][R16.64], R153 ;  /* 0x0000009910007986 */ /* 0x000fe2000c101506 */
[----:B------:R-:W-:Y:S02]  /*130e0*/  F2FP.F16.F32.PACK_AB R187, R188, R187 ;  /* 0x000000bbbcbb723e */ /* 0x000fe400000000ff */
[----:B------:R-:W-:Y:S01]  /*130f0*/  PRMT R56, R185, 0x7632, R56 ;  /* 0x00007632b9387816 */ /* 0x000fe20000000038 */
[----:B------:R3:W-:Y:S01]  /*13100*/  STG.E.U16 desc[UR6][R82.64], R2 ;  /* 0x0000000252007986 */ /* 0x0007e2000c101506 */
[----:B-1----:R-:W-:-:S02]  /*13110*/  PRMT R48, R169, 0x7632, R48 ;  /* 0x00007632a9307816 */ /* 0x002fc40000000030 */
[----:B------:R-:W-:Y:S01]  /*13120*/  PRMT R49, R171, 0x7632, R49 ;  /* 0x00007632ab317816 */ /* 0x000fe20000000031 */
[----:B------:R1:W-:Y:S01]  /*13130*/  STG.E.U16 desc[UR6][R54.64], R155 ;  /* 0x0000009b36007986 */ /* 0x0003e2000c101506 */
[----:B------:R-:W-:Y:S02]  /*13140*/  F2FP.F16.F32.PACK_AB R189, R192, R189 ;  /* 0x000000bdc0bd723e */ /* 0x000fe400000000ff */
[----:B------:R-:W-:Y:S01]  /*13150*/  PRMT R57, R187, 0x7632, R57 ;  /* 0x00007632bb397816 */ /* 0x000fe20000000039 */
[----:B------:R-:W-:Y:S01]  /*13160*/  STG.E.U16 desc[UR6][R86.64], R43 ;  /* 0x0000002b56007986 */ /* 0x000fe2000c101506 */
[----:B------:R-:W-:Y:S02]  /*13170*/  F2FP.F16.F32.PACK_AB R190, R191, R190 ;  /* 0x000000bebfbe723e */ /* 0x000fe400000000ff */
[----:B---3--:R-:W-:Y:S01]  /*13180*/  PRMT R2, R159, 0x7632, R2 ;  /* 0x000076329f027816 */ /* 0x008fe20000000002 */
[----:B------:R-:W-:Y:S01]  /*13190*/  STG.E.U16 desc[UR6][R34.64], R157 ;  /* 0x0000009d22007986 */ /* 0x000fe2000c101506 */
[----:B-1----:R-:W-:-:S03]  /*131a0*/  PRMT R54, R181, 0x7632, R54 ;  /* 0x00007632b5367816 */ /* 0x002fc60000000036 */
[----:B------:R-:W-:Y:S01]  /*131b0*/  STG.E.U16 desc[UR6][R90.64], R45 ;  /* 0x0000002d5a007986 */ /* 0x000fe2000c101506 */
[----:B------:R-:W-:-:S03]  /*131c0*/  PRMT R55, R183, 0x7632, R55 ;  /* 0x00007632b7377816 */ /* 0x000fc60000000037 */
[----:B------:R-:W-:Y:S04]  /*131d0*/  STG.E.U16 desc[UR6][R60.64], R159 ;  /* 0x0000009f3c007986 */ /* 0x000fe8000c101506 */
[----:B------:R1:W-:Y:S04]  /*131e0*/  STG.E.U16 desc[UR6][R94.64], R2 ;  /* 0x000000025e007986 */ /* 0x0003e8000c101506 */
[----:B------:R-:W-:Y:S04]  /*131f0*/  STG.E.U16 desc[UR6][R130.64], R161 ;  /* 0x000000a182007986 */ /* 0x000fe8000c101506 */
[----:B------:R3:W-:Y:S04]  /*13200*/  STG.E.U16 desc[UR6][R80.64], R3 ;  /* 0x0000000350007986 */ /* 0x0007e8000c101506 */
[----:B------:R-:W-:Y:S01]  /*13210*/  STG.E.U16 desc[UR6][R40.64], R163 ;  /* 0x000000a328007986 */ /* 0x000fe2000c101506 */
[----:B-1----:R-:W-:-:S03]  /*13220*/  PRMT R2, R167, 0x7632, R2 ;  /* 0x00007632a7027816 */ /* 0x002fc60000000002 */
[----:B------:R-:W-:Y:S04]  /*13230*/  STG.E.U16 desc[UR6][R84.64], R42 ;  /* 0x0000002a54007986 */ /* 0x000fe8000c101506 */
[----:B------:R-:W-:Y:S01]  /*13240*/  STG.E.U16 desc[UR6][R12.64], R165 ;  /* 0x000000a50c007986 */ /* 0x000fe2000c101506 */
[C---:B---3--:R-:W-:Y:S02]  /*13250*/  IMAD.SHL.U32 R3, R134.reuse, 0x4, RZ ;  /* 0x0000000486037824 */ /* 0x048fe400078e00ff */
[----:B------:R-:W-:Y:S01]  /*13260*/  IMAD.HI R134, R134, 0x4, RZ ;  /* 0x0000000486867827 */ /* 0x000fe200078e02ff */
[----:B------:R-:W-:Y:S04]  /*13270*/  STG.E.U16 desc[UR6][R88.64], R44 ;  /* 0x0000002c58007986 */ /* 0x000fe8000c101506 */
[----:B------:R-:W-:Y:S04]  /*13280*/  STG.E.U16 desc[UR6][R46.64], R167 ;  /* 0x000000a72e007986 */ /* 0x000fe8000c101506 */
[----:B------:R0:W-:Y:S04]  /*13290*/  STG.E.U16 desc[UR6][R92.64], R2 ;  /* 0x000000025c007986 */ /* 0x0001e8000c101506 */
[----:B------:R-:W-:Y:S04]  /*132a0*/  STG.E.U16 desc[UR6][R8.64], R169 ;  /* 0x000000a908007986 */ /* 0x000fe8000c101506 */
[----:B------:R-:W-:Y:S04]  /*132b0*/  STG.E.U16 desc[UR6][R96.64], R48 ;  /* 0x0000003060007986 */ /* 0x000fe8000c101506 */
[----:B------:R1:W-:Y:S01]  /*132c0*/  STG.E.U16 desc[UR6][R52.64], R171 ;  /* 0x000000ab34007986 */ /* 0x0003e2000c101506 */
[----:B0-----:R-:W-:-:S03]  /*132d0*/  IADD3 R2, P0, P1, R3, UR8, R4 ;  /* 0x0000000803027c10 */ /* 0x001fc6000f91e004 */
[----:B------:R-:W-:Y:S01]  /*132e0*/  STG.E.U16 desc[UR6][R98.64], R49 ;  /* 0x0000003162007986 */ /* 0x000fe2000c101506 */
[----:B------:R-:W-:-:S03]  /*132f0*/  IADD3.X R3, PT, PT, R134, UR5, R5, P0, P1 ;  /* 0x0000000586037c10 */ /* 0x000fc600087e2405 */
[----:B------:R-:W-:Y:S01]  /*13300*/  STG.E.U16 desc[UR6][R14.64], R173 ;  /* 0x000000ad0e007986 */ /* 0x000fe2000c101506 */
[----:B-1----:R-:W-:-:S03]  /*13310*/  PRMT R52, R177, 0x7632, R52 ;  /* 0x00007632b1347816 */ /* 0x002fc60000000034 */
[----:B------:R-:W-:Y:S01]  /*13320*/  STG.E.U16 desc[UR6][R100.64], R50 ;  /* 0x0000003264007986 */ /* 0x000fe2000c101506 */
[----:B------:R-:W-:-:S03]  /*13330*/  PRMT R53, R179, 0x7632, R53 ;  /* 0x00007632b3357816 */ /* 0x000fc60000000035 */
[----:B------:R0:W-:Y:S04]  /*13340*/  STG.E.U16 desc[UR6][R58.64], R175 ;  /* 0x000000af3a007986 */ /* 0x0001e8000c101506 */
[----:B------:R1:W-:Y:S04]  /*13350*/  STG.E.U16 desc[UR6][R102.64], R51 ;  /* 0x0000003366007986 */ /* 0x0003e8000c101506 */
[----:B------:R1:W-:Y:S04]  /*13360*/  STG.E.U16 desc[UR6][R6.64], R177 ;  /* 0x000000b106007986 */ /* 0x0003e8000c101506 */
[----:B------:R1:W-:Y:S01]  /*13370*/  STG.E.U16 desc[UR6][R104.64], R52 ;  /* 0x0000003468007986 */ /* 0x0003e2000c101506 */
[----:B0-----:R-:W-:-:S02]  /*13380*/  PRMT R58, R189, 0x7632, R58 ;  /* 0x00007632bd3a7816 */ /* 0x001fc4000000003a */
[----:B------:R-:W-:Y:S01]  /*13390*/  PRMT R59, R190, 0x7632, R59 ;  /* 0x00007632be3b7816 */ /* 0x000fe2000000003b */
[----:B------:R1:W-:Y:S04]  /*133a0*/  STG.E.U16 desc[UR6][R64.64], R179 ;  /* 0x000000b340007986 */ /* 0x0003e8000c101506 */
        /* <DEDUP_REMOVED lines=13> */
[----:B------:R1:W-:Y:S01]  /*13480*/  STG.E desc[UR6][R2.64], R0 ;  /* 0x0000000002007986 */ /* 0x0003e2000c101906 */
[----:B--2---:R-:W-:Y:S06]  /*13490*/  BAR.SYNC.DEFER_BLOCKING 0x0 ;  /* 0x0000000000007b1d */ /* 0x004fec0000010000 */
[----:B------:R-:W-:Y:S05]  /*134a0*/  BRA.U UP0, `(.L_x_20) ;  /* 0x0000000100a07547 */ /* 0x000fea000b800000 */
[----:B------:R-:W0:Y:S01]  /*134b0*/  S2UR UR5, SR_CgaCtaId ;  /* 0x00000000000579c3 */ /* 0x000e220000008800 */
[----:B------:R-:W-:Y:S01]  /*134c0*/  NOP ;  /* 0x0000000000007918 */ /* 0x000fe20000000000 */
[----:B------:R-:W-:Y:S01]  /*134d0*/  UMOV UR4, 0x50 ;  /* 0x0000005000047882 */ /* 0x000fe20000000000 */
[----:B-1----:R-:W-:Y:S01]  /*134e0*/  MOV R0, UR53 ;  /* 0x0000003500007c02 */ /* 0x002fe20008000f00 */
[----:B------:R-:W-:Y:S01]  /*134f0*/  IMAD.MOV.U32 R3, RZ, RZ, 0xffff ;  /* 0x0000ffffff037424 */ /* 0x000fe200078e00ff */
[----:B------:R-:W-:Y:S02]  /*13500*/  MOV R7, 0x1 ;  /* 0x0000000100077802 */ /* 0x000fe40000000f00 */
[----:B------:R-:W-:-:S04]  /*13510*/  LOP3.LUT R0, R0, 0xffff, RZ, 0xc0, !PT ;  /* 0x0000ffff00007812 */ /* 0x000fc800078ec0ff */
[----:B------:R-:W-:-:S05]  /*13520*/  SHF.R.U32.HI R0, RZ, 0x5, R0 ;  /* 0x00000005ff007819 */ /* 0x000fca0000011600 */
[----:B------:R-:W-:Y:S01]  /*13530*/  VIADD R2, R0, 0x10 ;  /* 0x0000001000027836 */ /* 0x000fe20000000000 */
[----:B------:R-:W-:Y:S01]  /*13540*/  SHF.L.U32 R0, R3, R0, RZ ;  /* 0x0000000003007219 */ /* 0x000fe200000006ff */
[----:B0-----:R-:W-:-:S03]  /*13550*/  ULEA UR6, UR5, UR4, 0x18 ;  /* 0x0000000405067291 */ /* 0x001fc6000f8ec0ff */
[----:B------:R-:W-:-:S04]  /*13560*/  SHF.L.U32 R3, R7, R2, RZ ;  /* 0x0000000207037219 */ /* 0x000fc800000006ff */
[----:B------:R-:W-:Y:S02]  /*13570*/  LOP3.LUT R0, R3, R0, RZ, 0xfc, !PT ;  /* 0x0000000003007212 */ /* 0x000fe400078efcff */
[----:B------:R-:W0:Y:S02]  /*13580*/  LDS R5, [UR6] ;  /* 0x00000006ff057984 */ /* 0x000e240008000800 */
[C---:B------:R-:W-:Y:S02]  /*13590*/  LOP3.LUT R2, R0.reuse, 0xffff, RZ, 0xc0, !PT ;  /* 0x0000ffff00027812 */ /* 0x040fe400078ec0ff */
[----:B0-----:R-:W-:-:S04]  /*135a0*/  LOP3.LUT R3, R0, 0xffff, R5, 0x80, !PT ;  /* 0x0000ffff00037812 */ /* 0x001fc800078e8005 */
[----:B------:R-:W-:-:S13]  /*135b0*/  ISETP.NE.AND P0, PT, R3, R2, PT ;  /* 0x000000020300720c */ /* 0x000fda0003f05270 */
[----:B------:R-:W-:Y:S05]  /*135c0*/  @P0 BRA `(.L_x_21) ;  /* 0x0000000000500947 */ /* 0x000fea0003800000 */
[----:B------:R-:W-:Y:S02]  /*135d0*/  SHF.R.U32.HI R5, RZ, 0x10, R5 ;  /* 0x00000010ff057819 */ /* 0x000fe40000011605 */
[----:B------:R-:W-:-:S04]  /*135e0*/  SHF.R.U32.HI R2, RZ, 0x10, R0 ;  /* 0x00000010ff027819 */ /* 0x000fc80000011600 */
[----:B------:R-:W-:-:S04]  /*135f0*/  LOP3.LUT R5, R5, R2, RZ, 0xc0, !PT ;  /* 0x0000000205057212 */ /* 0x000fc800078ec0ff */
[----:B------:R-:W-:-:S13]  /*13600*/  ISETP.NE.AND P0, PT, R5, R2, PT ;  /* 0x000000020500720c */ /* 0x000fda0003f05270 */
[----:B------:R-:W-:Y:S05]  /*13610*/  @P0 BRA `(.L_x_22) ;  /* 0x0000000000300947 */ /* 0x000fea0003800000 */
[----:B------:R-:W-:Y:S01]  /*13620*/  R2UR UR4, R0 ;  /* 0x00000000000472ca */ /* 0x000fe200000e0000 */
[----:B------:R-:W-:Y:S01]  /*13630*/  VOTEU.ANY UR5, UPT, PT ;  /* 0x0000000000057886 */ /* 0x000fe200038e0100 */
[----:B------:R-:W0:Y:S01]  /*13640*/  S2R R0, SR_LANEID ;  /* 0x0000000000007919 */ /* 0x000e220000000000 */
[----:B------:R-:W-:-:S10]  /*13650*/  UFLO.U32 UR5, UR5 ;  /* 0x00000005000572bd */ /* 0x000fd400080e0000 */
[----:B------:R-:W-:-:S06]  /*13660*/  ULOP3.LUT UR4, URZ, UR4, URZ, 0x33, !UPT ;  /* 0x00000004ff047292 */ /* 0x000fcc000f8e33ff */
[----:B------:R-:W-:-:S04]  /*13670*/  MOV R2, UR4 ;  /* 0x0000000400027c02 */ /* 0x000fc80008000f00 */
[----:B------:R-:W1:Y:S02]  /*13680*/  REDUX UR7, R2 ;  /* 0x00000000020773c4 */ /* 0x000e640000000000 */
[----:B------:R2:W-:Y:S01]  /*13690*/  UTCATOMSWS.AND URZ, UR4 ;  /* 0x0000000400ff79e3 */ /* 0x0005e20008000000 */
[----:B0-----:R-:W-:Y:S01]  /*136a0*/  ISETP.EQ.U32.AND P0, PT, R0, UR5, PT ;  /* 0x0000000500007c0c */ /* 0x001fe2000bf02070 */
[----:B-1----:R-:W-:-:S12]  /*136b0*/  IMAD.U32 R0, RZ, RZ, UR7 ;  /* 0x00000007ff007e24 */ /* 0x002fd8000f8e00ff */
[----:B------:R2:W-:Y:S01]  /*136c0*/  @P0 ATOMS.AND RZ, [UR6], R0 ;  /* 0x00000000ffff098c */ /* 0x0005e2000a800006 */
[----:B------:R-:W-:Y:S05]  /*136d0*/  BRA `(.L_x_20) ;  /* 0x0000000000147947 */ /* 0x000fea0003800000 */
.L_x_22:
[----:B------:R-:W-:-:S07]  /*136e0*/  MOV R2, 0x13700 ;  /* 0x0001370000027802 */ /* 0x000fce0000000f00 */
[----:B------:R-:W-:Y:S05]  /*136f0*/  CALL.REL.NOINC `($__internal_0_$__cuda_sm10x_tcgen05_guardrail_trap_col_being_dealloced_not_returned_by_alloc) ;  /* 0x0000000000447944 */ /* 0x000fea0003c00000 */
[----:B------:R-:W-:Y:S05]  /*13700*/  BRA `(.L_x_20) ;  /* 0x0000000000087947 */ /* 0x000fea0003800000 */
.L_x_21:
[----:B------:R-:W-:-:S07]  /*13710*/  MOV R2, 0x13730 ;  /* 0x0001373000027802 */ /* 0x000fce0000000f00 */
[----:B------:R-:W-:Y:S05]  /*13720*/  CALL.REL.NOINC `($__internal_2_$__cuda_sm10x_tcgen05_guardrail_trap_unallocated_columns_being_dealloced) ;  /* 0x0000000000507944 */ /* 0x000fea0003c00000 */
.L_x_20:
[----:B------:R-:W-:Y:S01]  /*13730*/  NOP ;  /* 0x0000000000007918 */ /* 0x000fe20000000000 */
[----:B--2---:R-:W-:Y:S05]  /*13740*/  EXIT ;  /* 0x000000000000794d */ /* 0x004fea0003800000 */
.L_x_8:
[----:B------:R-:W1:Y:S02]  /*13750*/  SYNCS.PHASECHK.TRANS64.TRYWAIT P2, [UR52+0xc000], RZ ;  /* 0x00c000ffff0075a7 */ /* 0x000e640008041134 */
[----:B-1----:R-:W-:Y:S05]  /*13760*/  @!P2 BRA `(.L_x_8) ;  /* 0xfffffffc00f8a947 */ /* 0x002fea000383ffff */
[----:B------:R-:W-:Y:S05]  /*13770*/  BRA `(.L_x_7) ;  /* 0xffffff0400387947 */ /* 0x000fea000383ffff */
.L_x_14:
[----:B------:R-:W0:Y:S02]  /*13780*/  SYNCS.PHASECHK.TRANS64.TRYWAIT P0, [UR52+0x14010], RZ ;  /* 0x014010ffff0075a7 */ /* 0x000e240008001134 */
[----:B0-----:R-:W-:Y:S05]  /*13790*/  @!P0 BRA `(.L_x_14) ;  /* 0xfffffffc00f88947 */ /* 0x001fea000383ffff */
[----:B------:R-:W-:Y:S05]  /*137a0*/  BRA `(.L_x_23) ;  /* 0xffffff7000247947 */ /* 0x000fea000383ffff */
.L_x_15:
[----:B------:R-:W0:Y:S02]  /*137b0*/  SYNCS.PHASECHK.TRANS64.TRYWAIT P0, [UR55], R56 ;  /* 0x00000038ff0075a7 */ /* 0x000e240008001137 */
[----:B0-----:R-:W-:Y:S05]  /*137c0*/  @!P0 BRA `(.L_x_15) ;  /* 0xfffffffc00f88947 */ /* 0x001fea000383ffff */
[----:B------:R-:W-:Y:S05]  /*137d0*/  BRA `(.L_x_24) ;  /* 0xffffffa800c07947 */ /* 0x000fea000383ffff */
.L_x_19:
[----:B------:R-:W0:Y:S02]  /*137e0*/  SYNCS.PHASECHK.TRANS64.TRYWAIT P2, [UR55], R2 ;  /* 0x00000002ff0075a7 */ /* 0x000e240008041137 */
[----:B0-----:R-:W-:Y:S05]  /*137f0*/  @!P2 BRA `(.L_x_19) ;  /* 0xfffffffc00f8a947 */ /* 0x001fea000383ffff */
[----:B------:R-:W-:Y:S05]  /*13800*/  BRA `(.L_x_18) ;  /* 0xffffffd400f47947 */ /* 0x000fea000383ffff */
        .weak           $__internal_0_$__cuda_sm10x_tcgen05_guardrail_trap_col_being_dealloced_not_returned_by_alloc
        .type           $__internal_0_$__cuda_sm10x_tcgen05_guardrail_trap_col_being_dealloced_not_returned_by_alloc,@function
        .size           $__internal_0_$__cuda_sm10x_tcgen05_guardrail_trap_col_being_dealloced_not_returned_by_alloc,($__internal_1_$__cuda_sm10x_tcgen05_guardrail_trap_phase_invalid_during_alloc - $__internal_0_$__cuda_sm10x_tcgen05_guardrail_trap_col_being_dealloced_not_returned_by_alloc)
$__internal_0_$__cuda_sm10x_tcgen05_guardrail_trap_col_being_dealloced_not_returned_by_alloc:
[----:B------:R-:W-:Y:S05]  /*13810*/  BPT.TRAP 0x1 ;  /* 0x000000040000795c */ /* 0x000fea0000300000 */
[----:B------:R-:W-:-:S04]  /*13820*/  HFMA2 R3, -RZ, RZ, 0, 0 ;  /* 0x00000000ff037431 */ /* 0x000fc800000001ff */
[----:B------:R-:W-:Y:S05]  /*13830*/  RET.REL.NODEC R2 `(attn_fwd) ;  /* 0xfffffec402f07950 */ /* 0x000fea0003c3ffff */
        .weak           $__internal_1_$__cuda_sm10x_tcgen05_guardrail_trap_phase_invalid_during_alloc
        .type           $__internal_1_$__cuda_sm10x_tcgen05_guardrail_trap_phase_invalid_during_alloc,@function
        .size           $__internal_1_$__cuda_sm10x_tcgen05_guardrail_trap_phase_invalid_during_alloc,($__internal_2_$__cuda_sm10x_tcgen05_guardrail_trap_unallocated_columns_being_dealloced - $__internal_1_$__cuda_sm10x_tcgen05_guardrail_trap_phase_invalid_during_alloc)
$__internal_1_$__cuda_sm10x_tcgen05_guardrail_trap_phase_invalid_during_alloc:
[----:B------:R-:W-:Y:S05]  /*13840*/  BPT.TRAP 0x1 ;  /* 0x000000040000795c */ /* 0x000fea0000300000 */
[----:B------:R-:W-:-:S04]  /*13850*/  IMAD.MOV.U32 R3, RZ, RZ, 0x0 ;  /* 0x00000000ff037424 */ /* 0x000fc800078e00ff */
[----:B------:R-:W-:Y:S05]  /*13860*/  RET.REL.NODEC R2 `(attn_fwd) ;  /* 0xfffffec402e47950 */ /* 0x000fea0003c3ffff */
        .weak           $__internal_2_$__cuda_sm10x_tcgen05_guardrail_trap_unallocated_columns_being_dealloced
        .type           $__internal_2_$__cuda_sm10x_tcgen05_guardrail_trap_unallocated_columns_being_dealloced,@function
        .size           $__internal_2_$__cuda_sm10x_tcgen05_guardrail_trap_unallocated_columns_being_dealloced,(.L_x_28 - $__internal_2_$__cuda_sm10x_tcgen05_guardrail_trap_unallocated_columns_being_dealloced)
$__internal_2_$__cuda_sm10x_tcgen05_guardrail_trap_unallocated_columns_being_dealloced:
[----:B------:R-:W-:Y:S05]  /*13870*/  BPT.TRAP 0x1 ;  /* 0x000000040000795c */ /* 0x000fea0000300000 */
[----:B------:R-:W-:-:S04]  /*13880*/  MOV R3, 0x0 ;  /* 0x0000000000037802 */ /* 0x000fc80000000f00 */
[----:B------:R-:W-:Y:S05]  /*13890*/  RET.REL.NODEC R2 `(attn_fwd) ;  /* 0xfffffec402d87950 */ /* 0x000fea0003c3ffff */
.L_x_25:
[----:B------:R-:W-:-:S00]  /*138a0*/  BRA `(.L_x_25) ;  /* 0xfffffffc00fc7947 */ /* 0x000fc0000383ffff */
[----:B------:R-:W-:-:S00]  /*138b0*/  NOP ;  /* 0x0000000000007918 */ /* 0x000fc00000000000 */
        /* <DEDUP_REMOVED lines=12> */
.L_x_28:


//--------------------- .nv.global.init           --------------------------
	.section	.nv.global.init,"aw",@progbits
.nv.global.init:
	.type		_$_str,@object
	.size		_$_str,(.L_3 - _$_str)
_$_str:
        /*0000*/ 	.byte	0x5f, 0x5f, 0x43, 0x55, 0x44, 0x41, 0x5f, 0x46, 0x54, 0x5a, 0x00
.L_3:


//--------------------- .nv.shared.attn_fwd       --------------------------
	.section	.nv.shared.attn_fwd,"aw",@nobits
	.sectionflags	@""
	.align	16
	.zero		1024


//--------------------- .nv.shared.reserved.0     --------------------------
	.section	.nv.shared.reserved.0,"aw",@nobits
	.align	8
	.weak		__nv_reservedSMEM_offset_0_alias
	.size		__nv_reservedSMEM_offset_0_alias, 0, 64
	.other		__nv_reservedSMEM_offset_0_alias,@"STO_CUDA_RESERVED_SHARED STV_DEFAULT"
__nv_reservedSMEM_offset_0_alias:
	.zero		0
.nv.shared.reserved.0:
	.zero		64
	.weak		__nv_reservedSMEM_allocation_phase
	.type		__nv_reservedSMEM_allocation_phase,@object
	.size		__nv_reservedSMEM_allocation_phase,(.L_0 - __nv_reservedSMEM_allocation_phase)
__nv_reservedSMEM_allocation_phase:
	.zero		1
.L_0:
	.zero		7
	.weak		__nv_reservedSMEM_devtool_atexit_pc
	.type		__nv_reservedSMEM_devtool_atexit_pc,@object
	.size		__nv_reservedSMEM_devtool_atexit_pc,(__nv_reservedSMEM_allocation_mask - __nv_reservedSMEM_devtool_atexit_pc)
__nv_reservedSMEM_devtool_atexit_pc:
	.zero		8
	.weak		__nv_reservedSMEM_allocation_mask
	.type		__nv_reservedSMEM_allocation_mask,@object
	.size		__nv_reservedSMEM_allocation_mask,(.L_2 - __nv_reservedSMEM_allocation_mask)
__nv_reservedSMEM_allocation_mask:
	.zero		4
.L_2:


//--------------------- .nv.constant0.attn_fwd    --------------------------
	.section	.nv.constant0.attn_fwd,"a",@progbits
	.sectionflags	@""
	.align	4
.nv.constant0.attn_fwd:
	.zero		1032


//--------------------- SYMBOLS --------------------------

	.type		.nv.reservedSmem.offset0,@object
	.size		.nv.reservedSmem.offset0,0x4
	.type		.nv.reservedSmem.cap,@object
	.size		.nv.reservedSmem.cap,0x4
